	.target	sm_90a

	.elftype	@"ET_EXEC"


//--------------------- .note.nv.tkinfo           --------------------------
	.section	.note.nv.tkinfo,"",@"SHT_NOTE"
	.sectionflags	@"SHF_NOTE_NV_TKINFO"
	.tkinfo
        /*0018*/ 	.word	0x00000002
        /*0030*/ 	.string	""
        /*0030*/ 	.string	"ptxas"
        /*0030*/ 	.string	"Cuda compilation tools, release 13.0, V13.0.88"
        /*0030*/ 	.string	"Build cuda_13.0.r13.0/compiler.36424714_0"
        /*0030*/ 	.string	"-v  -suppress-debug-info  -lineinfo  -arch sm_90a "



//--------------------- .note.nv.cuinfo           --------------------------
	.section	.note.nv.cuinfo,"",@"SHT_NOTE"
	.sectionflags	@"SHF_NOTE_NV_CUINFO"
        /*0018*/ 	.short	0x0002
        /*001a*/ 	.short	0x005a
        /*001c*/ 	.short	0x0082
	.zero		2


//--------------------- .nv.info                  --------------------------
	.section	.nv.info,"",@"SHT_CUDA_INFO"
	.align	4


	//----- nvinfo : EIATTR_REGCOUNT
	.align		4
        /*0000*/ 	.byte	0x04, 0x2f
        /*0002*/ 	.short	(.L_1 - .L_0)
	.align		4
.L_0:
        /*0004*/ 	.word	index@(matmul_kernel)
        /*0008*/ 	.word	0x000000ff


	//----- nvinfo : EIATTR_FRAME_SIZE
	.align		4
.L_1:
        /*000c*/ 	.byte	0x04, 0x11
        /*000e*/ 	.short	(.L_3 - .L_2)
	.align		4
.L_2:
        /*0010*/ 	.word	index@(matmul_kernel)
        /*0014*/ 	.word	0x00000c00


	//----- nvinfo : EIATTR_MIN_STACK_SIZE
	.align		4
.L_3:
        /*0018*/ 	.byte	0x04, 0x12
        /*001a*/ 	.short	(.L_5 - .L_4)
	.align		4
.L_4:
        /*001c*/ 	.word	index@(matmul_kernel)
        /*0020*/ 	.word	0x00000c00
.L_5:


//--------------------- .nv.compat                --------------------------
	.section	.nv.compat,"",@"SHT_CUDA_COMPAT_INFO"
	.align	4
        /*0000*/ 	.byte	0x02, 0x09, 0x01, 0x00, 0x02, 0x02, 0x04, 0x00, 0x02, 0x05, 0x05, 0x00, 0x03, 0x07, 0x01, 0x01
        /*0010*/ 	.byte	0x02, 0x03, 0x00, 0x00, 0x02, 0x06, 0x01, 0x00, 0x04, 0x0b, 0x08, 0x00, 0x00, 0x00, 0x00, 0x00
        /*0020*/ 	.byte	0x00, 0x00, 0x00, 0x00


//--------------------- .nv.info.matmul_kernel    --------------------------
	.section	.nv.info.matmul_kernel,"",@"SHT_CUDA_INFO"
	.sectionflags	@""
	.align	4


	//----- nvinfo : EIATTR_CUDA_API_VERSION
	.align		4
        /*0000*/ 	.byte	0x04, 0x37
        /*0002*/ 	.short	(.L_7 - .L_6)
.L_6:
        /*0004*/ 	.word	0x00000082


	//----- nvinfo : EIATTR_KPARAM_INFO
	.align		4
.L_7:
        /*0008*/ 	.byte	0x04, 0x17
        /*000a*/ 	.short	(.L_9 - .L_8)
.L_8:
        /*000c*/ 	.word	0x00000000
        /*0010*/ 	.short	0x000d
        /*0012*/ 	.short	0x0048
        /*0014*/ 	.byte	0x00, 0xf4, 0x21, 0x00


	//----- nvinfo : EIATTR_KPARAM_INFO
	.align		4
.L_9:
        /*0018*/ 	.byte	0x04, 0x17
        /*001a*/ 	.short	(.L_11 - .L_10)
.L_10:
        /*001c*/ 	.word	0x00000000
        /*0020*/ 	.short	0x000c
        /*0022*/ 	.short	0x0040
        /*0024*/ 	.byte	0x00, 0xf4, 0x21, 0x00


	//----- nvinfo : EIATTR_KPARAM_INFO
	.align		4
.L_11:
        /*0028*/ 	.byte	0x04, 0x17
        /*002a*/ 	.short	(.L_13 - .L_12)
.L_12:
        /*002c*/ 	.word	0x00000000
        /*0030*/ 	.short	0x000b
        /*0032*/ 	.short	0x0038
        /*0034*/ 	.byte	0x00, 0xf0, 0x11, 0x00


	//----- nvinfo : EIATTR_KPARAM_INFO
	.align		4
.L_13:
        /*0038*/ 	.byte	0x04, 0x17
        /*003a*/ 	.short	(.L_15 - .L_14)
.L_14:
        /*003c*/ 	.word	0x00000000
        /*0040*/ 	.short	0x000a
        /*0042*/ 	.short	0x0034
        /*0044*/ 	.byte	0x00, 0xf0, 0x11, 0x00


	//----- nvinfo : EIATTR_KPARAM_INFO
	.align		4
.L_15:
        /*0048*/ 	.byte	0x04, 0x17
        /*004a*/ 	.short	(.L_17 - .L_16)
.L_16:
        /*004c*/ 	.word	0x00000000
        /*0050*/ 	.short	0x0009
        /*0052*/ 	.short	0x0030
        /*0054*/ 	.byte	0x00, 0xf0, 0x11, 0x00


	//----- nvinfo : EIATTR_KPARAM_INFO
	.align		4
.L_17:
        /*0058*/ 	.byte	0x04, 0x17
        /*005a*/ 	.short	(.L_19 - .L_18)
.L_18:
        /*005c*/ 	.word	0x00000000
        /*0060*/ 	.short	0x0008
        /*0062*/ 	.short	0x002c
        /*0064*/ 	.byte	0x00, 0xf0, 0x11, 0x00


	//----- nvinfo : EIATTR_KPARAM_INFO
	.align		4
.L_19:
        /*0068*/ 	.byte	0x04, 0x17
        /*006a*/ 	.short	(.L_21 - .L_20)
.L_20:
        /*006c*/ 	.word	0x00000000
        /*0070*/ 	.short	0x0007
        /*0072*/ 	.short	0x0028
        /*0074*/ 	.byte	0x00, 0xf0, 0x11, 0x00


	//----- nvinfo : EIATTR_KPARAM_INFO
	.align		4
.L_21:
        /*0078*/ 	.byte	0x04, 0x17
        /*007a*/ 	.short	(.L_23 - .L_22)
.L_22:
        /*007c*/ 	.word	0x00000000
        /*0080*/ 	.short	0x0006
        /*0082*/ 	.short	0x0024
        /*0084*/ 	.byte	0x00, 0xf0, 0x11, 0x00


	//----- nvinfo : EIATTR_KPARAM_INFO
	.align		4
.L_23:
        /*0088*/ 	.byte	0x04, 0x17
        /*008a*/ 	.short	(.L_25 - .L_24)
.L_24:
        /*008c*/ 	.word	0x00000000
        /*0090*/ 	.short	0x0005
        /*0092*/ 	.short	0x0020
        /*0094*/ 	.byte	0x00, 0xf0, 0x11, 0x00


	//----- nvinfo : EIATTR_KPARAM_INFO
	.align		4
.L_25:
        /*0098*/ 	.byte	0x04, 0x17
        /*009a*/ 	.short	(.L_27 - .L_26)
.L_26:
        /*009c*/ 	.word	0x00000000
        /*00a0*/ 	.short	0x0004
        /*00a2*/ 	.short	0x001c
        /*00a4*/ 	.byte	0x00, 0xf0, 0x11, 0x00


	//----- nvinfo : EIATTR_KPARAM_INFO
	.align		4
.L_27:
        /*00a8*/ 	.byte	0x04, 0x17
        /*00aa*/ 	.short	(.L_29 - .L_28)
.L_28:
        /*00ac*/ 	.word	0x00000000
        /*00b0*/ 	.short	0x0003
        /*00b2*/ 	.short	0x0018
        /*00b4*/ 	.byte	0x00, 0xf0, 0x11, 0x00


	//----- nvinfo : EIATTR_KPARAM_INFO
	.align		4
.L_29:
        /*00b8*/ 	.byte	0x04, 0x17
        /*00ba*/ 	.short	(.L_31 - .L_30)
.L_30:
        /*00bc*/ 	.word	0x00000000
        /*00c0*/ 	.short	0x0002
        /*00c2*/ 	.short	0x0010
        /*00c4*/ 	.byte	0x00, 0xf4, 0x21, 0x00


	//----- nvinfo : EIATTR_KPARAM_INFO
	.align		4
.L_31:
        /*00c8*/ 	.byte	0x04, 0x17
        /*00ca*/ 	.short	(.L_33 - .L_32)
.L_32:
        /*00cc*/ 	.word	0x00000000
        /*00d0*/ 	.short	0x0001
        /*00d2*/ 	.short	0x0008
        /*00d4*/ 	.byte	0x00, 0xf4, 0x21, 0x00


	//----- nvinfo : EIATTR_KPARAM_INFO
	.align		4
.L_33:
        /*00d8*/ 	.byte	0x04, 0x17
        /*00da*/ 	.short	(.L_35 - .L_34)
.L_34:
        /*00dc*/ 	.word	0x00000000
        /*00e0*/ 	.short	0x0000
        /*00e2*/ 	.short	0x0000
        /*00e4*/ 	.byte	0x00, 0xf4, 0x21, 0x00


	//----- nvinfo : EIATTR_EXPLICIT_CLUSTER
	.align		4
.L_35:
        /*00e8*/ 	.byte	0x01, 0x3e
	.zero		2


	//----- nvinfo : EIATTR_CTA_PER_CLUSTER
	.align		4
        /*00ec*/ 	.byte	0x04, 0x3d
        /*00ee*/ 	.short	(.L_37 - .L_36)
.L_36:
        /*00f0*/ 	.word	0x00000002
        /*00f4*/ 	.word	0x00000001
        /*00f8*/ 	.word	0x00000001


	//----- nvinfo : EIATTR_SPARSE_MMA_MASK
	.align		4
.L_37:
        /*00fc*/ 	.byte	0x03, 0x50
        /*00fe*/ 	.short	0x0000


	//----- nvinfo : EIATTR_MAXREG_COUNT
	.align		4
        /*0100*/ 	.byte	0x03, 0x1b
        /*0102*/ 	.short	0x00ff


	//----- nvinfo : EIATTR_NUM_BARRIERS
	.align		4
        /*0104*/ 	.byte	0x02, 0x4c
        /*0106*/ 	.byte	0x01
	.zero		1


	//----- nvinfo : EIATTR_ANNOTATIONS
	.align		4
        /*0108*/ 	.byte	0x04, 0x55
        /*010a*/ 	.short	(.L_39 - .L_38)


	//   ....[0]....
.L_38:
        /*010c*/ 	.word	0x00000001
        /*0110*/ 	.byte	0x60, 0x05, 0x00, 0x00, 0x01, 0x00, 0x00, 0x00, 0x70, 0x05, 0x00, 0x00, 0x01, 0x00, 0x00, 0x00
        /* <DEDUP_REMOVED lines=1464> */
        /*5ca0*/ 	.byte	0x50, 0x6c, 0x02, 0x00


	//----- nvinfo : EIATTR_MERCURY_ISA_VERSION
	.align		4
.L_39:
        /*5ca4*/ 	.byte	0x03, 0x5f
        /*5ca6*/ 	.short	0x0101


	//----- nvinfo : EIATTR_EXIT_INSTR_OFFSETS
	.align		4
        /*5ca8*/ 	.byte	0x04, 0x1c
        /*5caa*/ 	.short	(.L_41 - .L_40)


	//   ....[0]....
.L_40:
        /*5cac*/ 	.word	0x0002ccf0


	//   ....[1]....
        /*5cb0*/ 	.word	0x0002cd10


	//----- nvinfo : EIATTR_REQNTID
	.align		4
.L_41:
        /*5cb4*/ 	.byte	0x04, 0x10
        /*5cb6*/ 	.short	(.L_43 - .L_42)
.L_42:
        /*5cb8*/ 	.word	0x00000080
        /*5cbc*/ 	.word	0x00000001
        /*5cc0*/ 	.word	0x00000001


	//----- nvinfo : EIATTR_CBANK_PARAM_SIZE
	.align		4
.L_43:
        /*5cc4*/ 	.byte	0x03, 0x19
        /*5cc6*/ 	.short	0x0050


	//----- nvinfo : EIATTR_PARAM_CBANK
	.align		4
        /*5cc8*/ 	.byte	0x04, 0x0a
        /*5cca*/ 	.short	(.L_45 - .L_44)
	.align		4
.L_44:
        /*5ccc*/ 	.word	index@(.nv.constant0.matmul_kernel)
        /*5cd0*/ 	.short	0x0210
        /*5cd2*/ 	.short	0x0050


	//----- nvinfo : EIATTR_SW_WAR
	.align		4
.L_45:
        /*5cd4*/ 	.byte	0x04, 0x36
        /*5cd6*/ 	.short	(.L_47 - .L_46)
.L_46:
        /*5cd8*/ 	.word	0x00000008
.L_47:


//--------------------- .nv.callgraph             --------------------------
	.section	.nv.callgraph,"",@"SHT_CUDA_CALLGRAPH"
	.align	4
	.sectionentsize	8
	.align		4
        /*0000*/ 	.word	0x00000000
	.align		4
        /*0004*/ 	.word	0xffffffff
	.align		4
        /*0008*/ 	.word	0x00000000
	.align		4
        /*000c*/ 	.word	0xfffffffe
	.align		4
        /*0010*/ 	.word	0x00000000
	.align		4
        /*0014*/ 	.word	0xfffffffd
	.align		4
        /*0018*/ 	.word	0x00000000
	.align		4
        /*001c*/ 	.word	0xfffffffc


//--------------------- .text.matmul_kernel       --------------------------
	.section	.text.matmul_kernel,"ax",@progbits
	.align	128
        .global         matmul_kernel
        .type           matmul_kernel,@function
        .size           matmul_kernel,(.L_x_4 - matmul_kernel)
        .other          matmul_kernel,@"STO_CUDA_ENTRY STV_DEFAULT"
matmul_kernel:
.text.matmul_kernel:
[----:B------:R-:W0:Y:S08]  /*0000*/  LDC R1, c[0x0][0x28] ;  /* 0x00000a00ff017b82 */ /* 0x000e300000000800 */
[----:B------:R-:W1:Y:S01]  /*0010*/  LDC.64 R124, c[0x0][0x228] ;  /* 0x00008a00ff7c7b82 */ /* 0x000e620000000a00 */
[----:B------:R-:W2:Y:S01]  /*0020*/  S2R R10, SR_TID.X ;  /* 0x00000000000a7919 */ /* 0x000ea20000002100 */
[----:B0-----:R-:W-:Y:S01]  /*0030*/  VIADD R1, R1, 0xfffff400 ;  /* 0xfffff40001017836 */ /* 0x001fe20000000000 */
[----:B------:R-:W-:Y:S01]  /*0040*/  UMOV UR5, 0x400 ;  /* 0x0000040000057882 */ /* 0x000fe20000000000 */
[----:B------:R-:W-:-:S04]  /*0050*/  ULDC.64 UR20, c[0x0][0x208] ;  /* 0x0000820000147ab9 */ /* 0x000fc80000000a00 */
[----:B------:R-:W0:Y:S08]  /*0060*/  S2UR UR4, SR_CTAID.X ;  /* 0x00000000000479c3 */ /* 0x000e300000002500 */
[----:B------:R-:W3:Y:S01]  /*0070*/  S2UR UR16, SR_CgaCtaId ;  /* 0x00000000001079c3 */ /* 0x000ee20000008800 */
[----:B-1----:R-:W-:-:S05]  /*0080*/  VIADD R0, R125, 0x1ff ;  /* 0x000001ff7d007836 */ /* 0x002fca0000000000 */
[----:B------:R-:W-:Y:S02]  /*0090*/  SHF.R.S32.HI R3, RZ, 0x1f, R0 ;  /* 0x0000001fff037819 */ /* 0x000fe40000011400 */
[----:B0-----:R-:W-:Y:S01]  /*00a0*/  I2FP.F32.U32 R5, UR4 ;  /* 0x0000000400057c45 */ /* 0x001fe20008201000 */
[----:B------:R-:W-:Y:S01]  /*00b0*/  ULDC UR4, c[0x0][0x150] ;  /* 0x0000540000047ab9 */ /* 0x000fe20000000800 */
[----:B------:R-:W-:-:S03]  /*00c0*/  LEA.HI R3, R3, R0, RZ, 0x9 ;  /* 0x0000000003037211 */ /* 0x000fc600078f48ff */
[----:B------:R-:W-:Y:S01]  /*00d0*/  FMUL R5, R5, UR4 ;  /* 0x0000000405057c20 */ /* 0x000fe20008400000 */
[----:B------:R-:W-:Y:S01]  /*00e0*/  SHF.R.S32.HI R3, RZ, 0x9, R3 ;  /* 0x00000009ff037819 */ /* 0x000fe20000011403 */
[----:B---3--:R-:W-:Y:S02]  /*00f0*/  USHF.L.U32 UR4, UR16, 0x8, URZ ;  /* 0x0000000810047899 */ /* 0x008fe4000800063f */
[----:B------:R-:W-:Y:S02]  /*0100*/  ULEA UR7, UR16, UR5, 0x18 ;  /* 0x0000000510077291 */ /* 0x000fe4000f8ec03f */
[----:B------:R-:W-:Y:S01]  /*0110*/  IMAD.SHL.U32 R4, R3, 0x8, RZ ;  /* 0x0000000803047824 */ /* 0x000fe200078e00ff */
[----:B------:R-:W0:Y:S01]  /*0120*/  F2I.U32.TRUNC.NTZ R5, R5 ;  /* 0x0000000500057305 */ /* 0x000e22000020f000 */
[----:B------:R-:W-:-:S03]  /*0130*/  ULOP3.LUT UR4, UR4, 0x100, URZ, 0xc0, !UPT ;  /* 0x0000010004047892 */ /* 0x000fc6000f8ec03f */
[----:B------:R-:W-:-:S04]  /*0140*/  IABS R7, R4 ;  /* 0x0000000400077213 */ /* 0x000fc80000000000 */
[----:B------:R-:W1:Y:S01]  /*0150*/  I2F.RP R0, R7 ;  /* 0x0000000700007306 */ /* 0x000e620000209400 */
[----:B0-----:R-:W-:-:S07]  /*0160*/  IABS R11, R5 ;  /* 0x00000005000b7213 */ /* 0x001fce0000000000 */
[----:B-1----:R-:W0:Y:S02]  /*0170*/  MUFU.RCP R0, R0 ;  /* 0x0000000000007308 */ /* 0x002e240000001000 */
[----:B0-----:R-:W-:Y:S01]  /*0180*/  VIADD R2, R0, 0xffffffe ;  /* 0x0ffffffe00027836 */ /* 0x001fe20000000000 */
[----:B------:R-:W-:-:S05]  /*0190*/  IABS R0, R4 ;  /* 0x0000000400007213 */ /* 0x000fca0000000000 */
[----:B------:R0:W1:Y:S01]  /*01a0*/  F2I.FTZ.U32.TRUNC.NTZ R3, R2 ;  /* 0x0000000200037305 */ /* 0x000062000021f000 */
[----:B------:R-:W-:Y:S02]  /*01b0*/  IMAD.MOV R0, RZ, RZ, -R0 ;  /* 0x000000ffff007224 */ /* 0x000fe400078e0a00 */
[----:B0-----:R-:W-:Y:S02]  /*01c0*/  IMAD.MOV.U32 R2, RZ, RZ, RZ ;  /* 0x000000ffff027224 */ /* 0x001fe400078e00ff */
[----:B-1----:R-:W-:-:S04]  /*01d0*/  IMAD.MOV R6, RZ, RZ, -R3 ;  /* 0x000000ffff067224 */ /* 0x002fc800078e0a03 */
[----:B------:R-:W-:-:S04]  /*01e0*/  IMAD R9, R6, R7, RZ ;  /* 0x0000000706097224 */ /* 0x000fc800078e02ff */
[----:B------:R-:W-:-:S06]  /*01f0*/  IMAD.HI.U32 R2, R3, R9, R2 ;  /* 0x0000000903027227 */ /* 0x000fcc00078e0002 */
[----:B------:R-:W-:-:S04]  /*0200*/  IMAD.HI.U32 R2, R2, R11, RZ ;  /* 0x0000000b02027227 */ /* 0x000fc800078e00ff */
[----:B------:R-:W-:-:S05]  /*0210*/  IMAD R0, R2, R0, R11 ;  /* 0x0000000002007224 */ /* 0x000fca00078e020b */
[----:B------:R-:W-:-:S13]  /*0220*/  ISETP.GT.U32.AND P1, PT, R7, R0, PT ;  /* 0x000000000700720c */ /* 0x000fda0003f24070 */
[----:B------:R-:W-:Y:S02]  /*0230*/  @!P1 IMAD.IADD R0, R0, 0x1, -R7 ;  /* 0x0000000100009824 */ /* 0x000fe400078e0a07 */
[----:B------:R-:W-:Y:S01]  /*0240*/  @!P1 VIADD R2, R2, 0x1 ;  /* 0x0000000102029836 */ /* 0x000fe20000000000 */
[----:B------:R-:W-:Y:S02]  /*0250*/  ISETP.NE.AND P1, PT, R4, RZ, PT ;  /* 0x000000ff0400720c */ /* 0x000fe40003f25270 */
[----:B------:R-:W-:Y:S02]  /*0260*/  ISETP.GE.U32.AND P0, PT, R0, R7, PT ;  /* 0x000000070000720c */ /* 0x000fe40003f06070 */
[----:B------:R-:W-:-:S04]  /*0270*/  LOP3.LUT R0, R5, R4, RZ, 0x3c, !PT ;  /* 0x0000000405007212 */ /* 0x000fc800078e3cff */
[----:B------:R-:W-:Y:S01]  /*0280*/  ISETP.GE.AND P2, PT, R0, RZ, PT ;  /* 0x000000ff0000720c */ /* 0x000fe20003f46270 */
[----:B------:R-:W-:-:S05]  /*0290*/  VIADD R0, R124, 0x3f ;  /* 0x0000003f7c007836 */ /* 0x000fca0000000000 */
[----:B------:R-:W-:Y:S01]  /*02a0*/  SHF.R.S32.HI R3, RZ, 0x1f, R0 ;  /* 0x0000001fff037819 */ /* 0x000fe20000011400 */
[----:B------:R-:W-:-:S03]  /*02b0*/  @P0 VIADD R2, R2, 0x1 ;  /* 0x0000000102020836 */ /* 0x000fc60000000000 */
[----:B------:R-:W-:-:S03]  /*02c0*/  LEA.HI R3, R3, R0, RZ, 0x6 ;  /* 0x0000000003037211 */ /* 0x000fc600078f30ff */
[----:B------:R-:W-:Y:S01]  /*02d0*/  @!P2 IMAD.MOV R2, RZ, RZ, -R2 ;  /* 0x000000ffff02a224 */ /* 0x000fe200078e0a02 */
[----:B------:R-:W-:-:S05]  /*02e0*/  @!P1 LOP3.LUT R2, RZ, R4, RZ, 0x33, !PT ;  /* 0x00000004ff029212 */ /* 0x000fca00078e33ff */
[----:B------:R-:W-:Y:S02]  /*02f0*/  IMAD.SHL.U32 R6, R2, 0x8, RZ ;  /* 0x0000000802067824 */ /* 0x000fe400078e00ff */
[----:B------:R-:W-:-:S03]  /*0300*/  IMAD.MOV R2, RZ, RZ, -R2 ;  /* 0x000000ffff027224 */ /* 0x000fc600078e0a02 */
[----:B------:R-:W-:Y:S01]  /*0310*/  LEA.HI.SX32 R3, R3, -R6, 0x1a ;  /* 0x8000000603037211 */ /* 0x000fe200078fd2ff */
[----:B------:R-:W-:-:S03]  /*0320*/  IMAD R4, R4, R2, R5 ;  /* 0x0000000204047224 */ /* 0x000fc600078e0205 */
[----:B------:R-:W-:Y:S02]  /*0330*/  VIMNMX R11, R3, 0x8, PT ;  /* 0x00000008030b7848 */ /* 0x000fe40003fe0100 */
[----:B------:R-:W-:Y:S02]  /*0340*/  IABS R9, R4 ;  /* 0x0000000400097213 */ /* 0x000fe40000000000 */
[----:B------:R-:W-:-:S04]  /*0350*/  IABS R7, R11 ;  /* 0x0000000b00077213 */ /* 0x000fc80000000000 */
[----:B------:R-:W0:Y:S08]  /*0360*/  I2F.RP R0, R7 ;  /* 0x0000000700007306 */ /* 0x000e300000209400 */
[----:B0-----:R-:W0:Y:S02]  /*0370*/  MUFU.RCP R0, R0 ;  /* 0x0000000000007308 */ /* 0x001e240000001000 */
[----:B0-----:R-:W-:-:S06]  /*0380*/  VIADD R3, R0, 0xffffffe ;  /* 0x0ffffffe00037836 */ /* 0x001fcc0000000000 */
[----:B------:R-:W0:Y:S02]  /*0390*/  F2I.FTZ.U32.TRUNC.NTZ R3, R3 ;  /* 0x0000000300037305 */ /* 0x000e24000021f000 */
[----:B0-----:R-:W-:-:S04]  /*03a0*/  IMAD.MOV R8, RZ, RZ, -R3 ;  /* 0x000000ffff087224 */ /* 0x001fc800078e0a03 */
[----:B------:R-:W-:Y:S01]  /*03b0*/  IMAD.MOV.U32 R2, RZ, RZ, R8 ;  /* 0x000000ffff027224 */ /* 0x000fe200078e0008 */
[----:B------:R-:W-:-:S03]  /*03c0*/  IABS R8, R11 ;  /* 0x0000000b00087213 */ /* 0x000fc60000000000 */
[----:B------:R-:W-:Y:S02]  /*03d0*/  IMAD R5, R2, R7, RZ ;  /* 0x0000000702057224 */ /* 0x000fe400078e02ff */
[----:B------:R-:W-:Y:S02]  /*03e0*/  IMAD.MOV.U32 R2, RZ, RZ, RZ ;  /* 0x000000ffff027224 */ /* 0x000fe400078e00ff */
[----:B------:R-:W-:Y:S02]  /*03f0*/  IMAD.MOV R0, RZ, RZ, -R8 ;  /* 0x000000ffff007224 */ /* 0x000fe400078e0a08 */
[----:B------:R-:W-:Y:S01]  /*0400*/  IMAD.HI.U32 R2, R3, R5, R2 ;  /* 0x0000000503027227 */ /* 0x000fe200078e0002 */
[----:B--2---:R-:W-:Y:S01]  /*0410*/  LOP3.LUT R3, R10, 0x3f, RZ, 0xc0, !PT ;  /* 0x0000003f0a037812 */ /* 0x004fe200078ec0ff */
[----:B------:R-:W0:Y:S04]  /*0420*/  LDC R5, c[0x0][0x230] ;  /* 0x00008c00ff057b82 */ /* 0x000e280000000800 */
[----:B------:R-:W-:-:S04]  /*0430*/  IMAD.HI.U32 R2, R2, R9, RZ ;  /* 0x0000000902027227 */ /* 0x000fc800078e00ff */
[----:B------:R-:W-:-:S05]  /*0440*/  IMAD R0, R2, R0, R9 ;  /* 0x0000000002007224 */ /* 0x000fca00078e0209 */
[----:B------:R-:W-:Y:S01]  /*0450*/  ISETP.GT.U32.AND P1, PT, R7, R0, PT ;  /* 0x000000000700720c */ /* 0x000fe20003f24070 */
[----:B0-----:R-:W-:-:S12]  /*0460*/  VIADD R5, R5, 0x7f ;  /* 0x0000007f05057836 */ /* 0x001fd80000000000 */
[----:B------:R-:W-:Y:S02]  /*0470*/  @!P1 IMAD.IADD R0, R0, 0x1, -R7 ;  /* 0x0000000100009824 */ /* 0x000fe400078e0a07 */
[----:B------:R-:W-:Y:S01]  /*0480*/  @!P1 VIADD R2, R2, 0x1 ;  /* 0x0000000102029836 */ /* 0x000fe20000000000 */
[----:B------:R-:W-:Y:S02]  /*0490*/  ISETP.NE.AND P1, PT, R11, RZ, PT ;  /* 0x000000ff0b00720c */ /* 0x000fe40003f25270 */
[----:B------:R-:W-:Y:S02]  /*04a0*/  ISETP.GE.U32.AND P0, PT, R0, R7, PT ;  /* 0x000000070000720c */ /* 0x000fe40003f06070 */
[----:B------:R-:W-:-:S04]  /*04b0*/  LOP3.LUT R0, R4, R11, RZ, 0x3c, !PT ;  /* 0x0000000b04007212 */ /* 0x000fc800078e3cff */
[----:B------:R-:W-:-:S07]  /*04c0*/  ISETP.GE.AND P2, PT, R0, RZ, PT ;  /* 0x000000ff0000720c */ /* 0x000fce0003f46270 */
[----:B------:R-:W-:Y:S01]  /*04d0*/  @P0 VIADD R2, R2, 0x1 ;  /* 0x0000000102020836 */ /* 0x000fe20000000000 */
[----:B------:R-:W-:-:S05]  /*04e0*/  ISETP.GT.AND P0, PT, R5, 0x7f, PT ;  /* 0x0000007f0500780c */ /* 0x000fca0003f04270 */
[----:B------:R-:W-:Y:S01]  /*04f0*/  @!P2 IMAD.MOV R2, RZ, RZ, -R2 ;  /* 0x000000ffff02a224 */ /* 0x000fe200078e0a02 */
[----:B------:R-:W-:-:S05]  /*0500*/  @!P1 LOP3.LUT R2, RZ, R11, RZ, 0x33, !PT ;  /* 0x0000000bff029212 */ /* 0x000fca00078e33ff */
[----:B------:R-:W-:Y:S02]  /*0510*/  IMAD.MOV R0, RZ, RZ, -R2 ;  /* 0x000000ffff007224 */ /* 0x000fe400078e0a02 */
[----:B------:R-:W-:Y:S02]  /*0520*/  IMAD.SHL.U32 R12, R2, 0x200, RZ ;  /* 0x00000200020c7824 */ /* 0x000fe400078e00ff */
[----:B------:R-:W-:-:S04]  /*0530*/  IMAD R0, R11, R0, R4 ;  /* 0x000000000b007224 */ /* 0x000fc800078e0204 */
[----:B------:R-:W-:-:S04]  /*0540*/  IMAD.IADD R0, R6, 0x1, R0 ;  /* 0x0000000106007824 */ /* 0x000fc800078e0200 */
[----:B------:R-:W-:-:S05]  /*0550*/  IMAD R14, R0, 0x40, R3 ;  /* 0x00000040000e7824 */ /* 0x000fca00078e0203 */
[----:B------:R0:W-:Y:S04]  /*0560*/  STL [R1+0xb44], R14 ;  /* 0x000b440e01007387 */ /* 0x0001e80000100800 */
[----:B------:R0:W-:Y:S01]  /*0570*/  STL [R1+0xb48], R12 ;  /* 0x000b480c01007387 */ /* 0x0001e20000100800 */
[----:B------:R-:W-:Y:S05]  /*0580*/  @P0 BRA `(.L_x_0) ;  /* 0x0000000400180947 */ /* 0x000fea0003800000 */
[C---:B------:R-:W-:Y:S01]  /*0590*/  IMAD.SHL.U32 R0, R10.reuse, 0x10, RZ ;  /* 0x000000100a007824 */ /* 0x040fe200078e00ff */
[----:B------:R-:W-:Y:S01]  /*05a0*/  CS2R R24, SRZ ;  /* 0x0000000000187805 */ /* 0x000fe2000001ff00 */
[----:B------:R-:W-:Y:S01]  /*05b0*/  IMAD.SHL.U32 R2, R10, 0x80, RZ ;  /* 0x000000800a027824 */ /* 0x000fe200078e00ff */
[----:B------:R-:W-:Y:S02]  /*05c0*/  CS2R R26, SRZ ;  /* 0x00000000001a7805 */ /* 0x000fe4000001ff00 */
[----:B------:R-:W-:Y:S02]  /*05d0*/  CS2R R28, SRZ ;  /* 0x00000000001c7805 */ /* 0x000fe4000001ff00 */
[----:B------:R-:W-:Y:S02]  /*05e0*/  LOP3.LUT R0, R0, 0x70, RZ, 0xc0, !PT ;  /* 0x0000007000007812 */ /* 0x000fe400078ec0ff */
[----:B------:R-:W-:Y:S01]  /*05f0*/  CS2R R30, SRZ ;  /* 0x00000000001e7805 */ /* 0x000fe2000001ff00 */
[----:B------:R1:W-:Y:S01]  /*0600*/  STL [R1+0xb40], R2 ;  /* 0x000b400201007387 */ /* 0x0003e20000100800 */
[----:B------:R-:W-:-:S02]  /*0610*/  CS2R R32, SRZ ;  /* 0x0000000000207805 */ /* 0x000fc4000001ff00 */
[----:B------:R-:W-:Y:S02]  /*0620*/  CS2R R34, SRZ ;  /* 0x0000000000227805 */ /* 0x000fe4000001ff00 */
[----:B------:R-:W-:Y:S01]  /*0630*/  CS2R R36, SRZ ;  /* 0x0000000000247805 */ /* 0x000fe2000001ff00 */
[----:B------:R1:W-:Y:S01]  /*0640*/  STL [R1+0xb3c], R0 ;  /* 0x000b3c0001007387 */ /* 0x0003e20000100800 */
[----:B------:R-:W-:Y:S02]  /*0650*/  CS2R R38, SRZ ;  /* 0x0000000000267805 */ /* 0x000fe4000001ff00 */
[----:B------:R-:W-:Y:S02]  /*0660*/  CS2R R40, SRZ ;  /* 0x0000000000287805 */ /* 0x000fe4000001ff00 */
[----:B------:R-:W-:Y:S02]  /*0670*/  CS2R R42, SRZ ;  /* 0x00000000002a7805 */ /* 0x000fe4000001ff00 */
[----:B------:R-:W-:-:S02]  /*0680*/  CS2R R44, SRZ ;  /* 0x00000000002c7805 */ /* 0x000fc4000001ff00 */
[----:B------:R-:W-:Y:S02]  /*0690*/  CS2R R46, SRZ ;  /* 0x00000000002e7805 */ /* 0x000fe4000001ff00 */
[----:B------:R-:W-:Y:S02]  /*06a0*/  CS2R R48, SRZ ;  /* 0x0000000000307805 */ /* 0x000fe4000001ff00 */
        /* <DEDUP_REMOVED lines=50> */
[----:B------:R-:W-:Y:S01]  /*09d0*/  CS2R R150, SRZ ;  /* 0x0000000000967805 */ /* 0x000fe2000001ff00 */
[----:B-1----:R-:W-:Y:S06]  /*09e0*/  BRA `(.L_x_1) ;  /* 0x00000260006c7947 */ /* 0x002fec0003800000 */
.L_x_0:
[----:B------:R-:W-:Y:S01]  /*09f0*/  IABS R9, R124 ;  /* 0x0000007c00097213 */ /* 0x000fe20000000000 */
[----:B------:R-:W-:Y:S01]  /*0a00*/  ULDC UR17, c[0x0][0x238] ;  /* 0x00008e0000117ab9 */ /* 0x000fe20000000800 */
[----:B------:R-:W-:Y:S01]  /*0a10*/  IABS R4, R125 ;  /* 0x0000007d00047213 */ /* 0x000fe20000000000 */
[----:B------:R-:W-:Y:S01]  /*0a20*/  ULDC UR18, c[0x0][0x23c] ;  /* 0x00008f0000127ab9 */ /* 0x000fe20000000800 */
[----:B------:R-:W1:Y:S01]  /*0a30*/  I2F.RP R0, R9 ;  /* 0x0000000900007306 */ /* 0x000e620000209400 */
[----:B------:R-:W-:Y:S01]  /*0a40*/  ULDC.64 UR10, c[0x0][0x218] ;  /* 0x00008600000a7ab9 */ /* 0x000fe20000000a00 */
[----:B------:R-:W-:-:S06]  /*0a50*/  ULDC.64 UR8, c[0x0][0x210] ;  /* 0x0000840000087ab9 */ /* 0x000fcc0000000a00 */
[----:B------:R-:W2:Y:S08]  /*0a60*/  I2F.RP R8, R4 ;  /* 0x0000000400087306 */ /* 0x000eb00000209400 */
[----:B-1----:R-:W1:Y:S08]  /*0a70*/  MUFU.RCP R0, R0 ;  /* 0x0000000000007308 */ /* 0x002e700000001000 */
[----:B--2---:R-:W2:Y:S01]  /*0a80*/  MUFU.RCP R8, R8 ;  /* 0x0000000800087308 */ /* 0x004ea20000001000 */
[----:B-1----:R-:W-:-:S07]  /*0a90*/  VIADD R2, R0, 0xffffffe ;  /* 0x0ffffffe00027836 */ /* 0x002fce0000000000 */
[----:B------:R1:W3:Y:S01]  /*0aa0*/  F2I.FTZ.U32.TRUNC.NTZ R3, R2 ;  /* 0x0000000200037305 */ /* 0x0002e2000021f000 */
[----:B--2---:R-:W-:Y:S01]  /*0ab0*/  VIADD R6, R8, 0xffffffe ;  /* 0x0ffffffe08067836 */ /* 0x004fe20000000000 */
[----:B------:R-:W-:-:S06]  /*0ac0*/  IABS R8, R14 ;  /* 0x0000000e00087213 */ /* 0x000fcc0000000000 */
[----:B------:R2:W4:Y:S01]  /*0ad0*/  F2I.FTZ.U32.TRUNC.NTZ R7, R6 ;  /* 0x0000000600077305 */ /* 0x000522000021f000 */
[----:B-1----:R-:W-:Y:S02]  /*0ae0*/  IMAD.MOV.U32 R2, RZ, RZ, RZ ;  /* 0x000000ffff027224 */ /* 0x002fe400078e00ff */
[----:B---3--:R-:W-:Y:S02]  /*0af0*/  IMAD.MOV R10, RZ, RZ, -R3 ;  /* 0x000000ffff0a7224 */ /* 0x008fe400078e0a03 */
[----:B--2---:R-:W-:Y:S02]  /*0b00*/  IMAD.MOV.U32 R6, RZ, RZ, RZ ;  /* 0x000000ffff067224 */ /* 0x004fe400078e00ff */
[----:B------:R-:W-:-:S04]  /*0b10*/  IMAD R11, R10, R9, RZ ;  /* 0x000000090a0b7224 */ /* 0x000fc800078e02ff */
[----:B------:R-:W-:Y:S01]  /*0b20*/  IMAD.HI.U32 R0, R3, R11, R2 ;  /* 0x0000000b03007227 */ /* 0x000fe200078e0002 */
[----:B------:R-:W-:Y:S01]  /*0b30*/  LOP3.LUT R3, R12, UR4, RZ, 0xfc, !PT ;  /* 0x000000040c037c12 */ /* 0x000fe2000f8efcff */
[----:B------:R-:W-:Y:S02]  /*0b40*/  ULDC UR4, c[0x0][0x234] ;  /* 0x00008d0000047ab9 */ /* 0x000fe40000000800 */
[--C-:B----4-:R-:W-:Y:S01]  /*0b50*/  IMAD.MOV R11, RZ, RZ, -R7.reuse ;  /* 0x000000ffff0b7224 */ /* 0x110fe200078e0a07 */
[C---:B0-----:R-:W-:Y:S01]  /*0b60*/  LOP3.LUT R12, R3.reuse, 0xff, RZ, 0xfc, !PT ;  /* 0x000000ff030c7812 */ /* 0x041fe200078efcff */
[----:B------:R-:W-:Y:S01]  /*0b70*/  IMAD.HI.U32 R0, R0, R8, RZ ;  /* 0x0000000800007227 */ /* 0x000fe200078e00ff */
[----:B------:R-:W-:Y:S02]  /*0b80*/  LOP3.LUT R18, R3, 0xf8, RZ, 0xfc, !PT ;  /* 0x000000f803127812 */ /* 0x000fe400078efcff */
[----:B------:R-:W-:Y:S01]  /*0b90*/  IABS R10, R12 ;  /* 0x0000000c000a7213 */ /* 0x000fe20000000000 */
[----:B------:R-:W-:Y:S01]  /*0ba0*/  IMAD R11, R11, R4, RZ ;  /* 0x000000040b0b7224 */ /* 0x000fe200078e02ff */
[----:B------:R-:W-:Y:S01]  /*0bb0*/  ISETP.GE.AND P6, PT, R12, RZ, PT ;  /* 0x000000ff0c00720c */ /* 0x000fe20003fc6270 */
[----:B------:R-:W-:Y:S01]  /*0bc0*/  IMAD.MOV R0, RZ, RZ, -R0 ;  /* 0x000000ffff007224 */ /* 0x000fe200078e0a00 */
[----:B------:R-:W-:Y:S01]  /*0bd0*/  LOP3.LUT R16, R3, 0xf9, RZ, 0xfc, !PT ;  /* 0x000000f903107812 */ /* 0x000fe200078efcff */
[----:B------:R-:W-:Y:S01]  /*0be0*/  IMAD.HI.U32 R2, R7, R11, R6 ;  /* 0x0000000b07027227 */ /* 0x000fe200078e0006 */
[----:B------:R-:W-:-:S02]  /*0bf0*/  IABS R19, R18 ;  /* 0x0000001200137213 */ /* 0x000fc40000000000 */
[----:B------:R-:W-:Y:S01]  /*0c00*/  IABS R17, R16 ;  /* 0x0000001000117213 */ /* 0x000fe20000000000 */
[----:B------:R-:W-:Y:S01]  /*0c10*/  IMAD.MOV.U32 R7, RZ, RZ, R10 ;  /* 0x000000ffff077224 */ /* 0x000fe200078e000a */
[----:B------:R-:W-:Y:S01]  /*0c20*/  LOP3.LUT R22, R3, 0xf4, RZ, 0xfc, !PT ;  /* 0x000000f403167812 */ /* 0x000fe200078efcff */
[C---:B------:R-:W-:Y:S01]  /*0c30*/  IMAD R0, R9.reuse, R0, R8 ;  /* 0x0000000009007224 */ /* 0x040fe200078e0208 */
[----:B------:R-:W-:Y:S01]  /*0c40*/  SHF.R.S32.HI R8, RZ, 0x1f, R5 ;  /* 0x0000001fff087819 */ /* 0x000fe20000011405 */
[----:B------:R-:W-:Y:S01]  /*0c50*/  IMAD.HI.U32 R6, R2, R7, RZ ;  /* 0x0000000702067227 */ /* 0x000fe200078e00ff */
[----:B------:R-:W-:Y:S02]  /*0c60*/  IABS R21, R22 ;  /* 0x0000001600157213 */ /* 0x000fe40000000000 */
[----:B------:R-:W-:Y:S01]  /*0c70*/  ISETP.GT.U32.AND P0, PT, R9, R0, PT ;  /* 0x000000000900720c */ /* 0x000fe20003f04070 */
[----:B------:R-:W-:Y:S01]  /*0c80*/  IMAD.MOV R6, RZ, RZ, -R6 ;  /* 0x000000ffff067224 */ /* 0x000fe200078e0a06 */
[----:B------:R-:W-:Y:S01]  /*0c90*/  LEA.HI R8, R8, R5, RZ, 0x7 ;  /* 0x0000000508087211 */ /* 0x000fe200078f38ff */
[----:B------:R-:W-:Y:S01]  /*0ca0*/  IMAD.HI.U32 R12, R2, R19, RZ ;  /* 0x00000013020c7227 */ /* 0x000fe200078e00ff */
[----:B------:R-:W-:-:S02]  /*0cb0*/  LOP3.LUT R24, R3, 0xea, RZ, 0xfc, !PT ;  /* 0x000000ea03187812 */ /* 0x000fc400078efcff */
[C---:B------:R-:W-:Y:S01]  /*0cc0*/  LOP3.LUT R25, R3.reuse, 0xe9, RZ, 0xfc, !PT ;  /* 0x000000e903197812 */ /* 0x040fe200078efcff */
[----:B------:R-:W-:Y:S01]  /*0cd0*/  IMAD R5, R4, R6, R7 ;  /* 0x0000000604057224 */ /* 0x000fe200078e0207 */
[C---:B------:R-:W-:Y:S01]  /*0ce0*/  LOP3.LUT R7, R3.reuse, 0xfd, RZ, 0xfc, !PT ;  /* 0x000000fd03077812 */ /* 0x040fe200078efcff */
[----:B------:R0:W-:Y:S01]  /*0cf0*/  STL [R1+0xa5c], R8 ;  /* 0x000a5c0801007387 */ /* 0x0001e20000100800 */
[----:B------:R-:W-:Y:S01]  /*0d00*/  LOP3.LUT R6, R3, 0xfe, RZ, 0xfc, !PT ;  /* 0x000000fe03067812 */ /* 0x000fe200078efcff */
[----:B------:R-:W-:Y:S01]  /*0d10*/  IMAD.HI.U32 R10, R2, R17, RZ ;  /* 0x00000011020a7227 */ /* 0x000fe200078e00ff */
[----:B------:R-:W-:Y:S02]  /*0d20*/  ISETP.GT.U32.AND P4, PT, R4, R5, PT ;  /* 0x000000050400720c */ /* 0x000fe40003f84070 */
[----:B------:R-:W-:Y:S01]  /*0d30*/  IABS R13, R7 ;  /* 0x00000007000d7213 */ /* 0x000fe20000000000 */
[----:B------:R-:W-:Y:S01]  /*0d40*/  @!P0 IMAD.IADD R0, R0, 0x1, -R9 ;  /* 0x0000000100008824 */ /* 0x000fe200078e0a09 */
[----:B------:R-:W-:Y:S01]  /*0d50*/  ISETP.GE.AND P2, PT, R7, RZ, PT ;  /* 0x000000ff0700720c */ /* 0x000fe20003f46270 */
[----:B------:R-:W-:Y:S01]  /*0d60*/  IMAD.MOV R12, RZ, RZ, -R12 ;  /* 0x000000ffff0c7224 */ /* 0x000fe200078e0a0c */
[----:B------:R-:W-:Y:S01]  /*0d70*/  IABS R11, R6 ;  /* 0x00000006000b7213 */ /* 0x000fe20000000000 */
[----:B------:R-:W-:Y:S01]  /*0d80*/  IMAD.HI.U32 R7, R2, R13, RZ ;  /* 0x0000000d02077227 */ /* 0x000fe200078e00ff */
[----:B------:R-:W-:-:S02]  /*0d90*/  ISETP.GT.U32.AND P3, PT, R9, R0, PT ;  /* 0x000000000900720c */ /* 0x000fc40003f64070 */
[----:B------:R-:W-:Y:S01]  /*0da0*/  ISETP.GE.AND P1, PT, R6, RZ, PT ;  /* 0x000000ff0600720c */ /* 0x000fe20003f26270 */
[----:B------:R-:W-:Y:S01]  /*0db0*/  IMAD.HI.U32 R6, R2, R11, RZ ;  /* 0x0000000b02067227 */ /* 0x000fe200078e00ff */
[----:B------:R-:W-:Y:S02]  /*0dc0*/  ISETP.GE.AND P0, PT, R14, RZ, PT ;  /* 0x000000ff0e00720c */ /* 0x000fe40003f06270 */
[----:B0-----:R-:W-:Y:S01]  /*0dd0*/  LOP3.LUT R8, R3, 0xfc, RZ, 0xfc, !PT ;  /* 0x000000fc03087812 */ /* 0x001fe200078efcff */
[----:B------:R-:W-:Y:S01]  /*0de0*/  @!P4 IMAD.IADD R5, R5, 0x1, -R4 ;  /* 0x000000010505c824 */ /* 0x000fe200078e0a04 */
[C---:B------:R-:W-:Y:S01]  /*0df0*/  LOP3.LUT R14, R3.reuse, 0xfa, RZ, 0xfc, !PT ;  /* 0x000000fa030e7812 */ /* 0x040fe200078efcff */
[----:B------:R-:W-:Y:S01]  /*0e00*/  IMAD.MOV R6, RZ, RZ, -R6 ;  /* 0x000000ffff067224 */ /* 0x000fe200078e0a06 */
[----:B------:R-:W-:Y:S01]  /*0e10*/  IABS R15, R8 ;  /* 0x00000008000f7213 */ /* 0x000fe20000000000 */
[----:B------:R-:W-:Y:S01]  /*0e20*/  IMAD.MOV R10, RZ, RZ, -R10 ;  /* 0x000000ffff0a7224 */ /* 0x000fe200078e0a0a */
[----:B------:R-:W-:Y:S01]  /*0e30*/  ISETP.GT.U32.AND P4, PT, R4, R5, PT ;  /* 0x000000050400720c */ /* 0x000fe20003f84070 */
[----:B------:R-:W-:Y:S01]  /*0e40*/  @!P3 IMAD.IADD R0, R0, 0x1, -R9 ;  /* 0x000000010000b824 */ /* 0x000fe200078e0a09 */
[----:B------:R-:W-:Y:S01]  /*0e50*/  ISETP.NE.AND P3, PT, R124, RZ, PT ;  /* 0x000000ff7c00720c */ /* 0x000fe20003f65270 */
[----:B------:R-:W-:Y:S01]  /*0e60*/  IMAD.MOV R9, RZ, RZ, -R7 ;  /* 0x000000ffff097224 */ /* 0x000fe200078e0a07 */
[----:B------:R-:W-:Y:S01]  /*0e70*/  ISETP.GE.AND P5, PT, R8, RZ, PT ;  /* 0x000000ff0800720c */ /* 0x000fe20003fa6270 */
[C---:B------:R-:W-:Y:S01]  /*0e80*/  IMAD R7, R4.reuse, R6, R11 ;  /* 0x0000000604077224 */ /* 0x040fe200078e020b */
[C---:B------:R-:W-:Y:S01]  /*0e90*/  LOP3.LUT R6, R3.reuse, 0xfb, RZ, 0xfc, !PT ;  /* 0x000000fb03067812 */ /* 0x040fe200078efcff */
[----:B------:R-:W-:Y:S01]  /*0ea0*/  IMAD R9, R4, R9, R13 ;  /* 0x0000000904097224 */ /* 0x000fe200078e020d */
[----:B------:R-:W-:Y:S01]  /*0eb0*/  LOP3.LUT R26, R3, 0xe8, RZ, 0xfc, !PT ;  /* 0x000000e8031a7812 */ /* 0x000fe200078efcff */
[----:B------:R-:W-:Y:S01]  /*0ec0*/  IMAD.HI.U32 R8, R2, R15, RZ ;  /* 0x0000000f02087227 */ /* 0x000fe200078e00ff */
[----:B------:R-:W-:-:S02]  /*0ed0*/  IABS R13, R6 ;  /* 0x00000006000d7213 */ /* 0x000fc40000000000 */
[----:B------:R-:W-:Y:S01]  /*0ee0*/  LOP3.LUT R27, R3, 0xe7, RZ, 0xfc, !PT ;  /* 0x000000e7031b7812 */ /* 0x000fe200078efcff */
[----:B------:R-:W-:Y:S01]  /*0ef0*/  @!P4 IMAD.IADD R5, R5, 0x1, -R4 ;  /* 0x000000010505c824 */ /* 0x000fe200078e0a04 */
[C---:B------:R-:W-:Y:S01]  /*0f00*/  ISETP.GT.U32.AND P4, PT, R4.reuse, R9, PT ;  /* 0x000000090400720c */ /* 0x040fe20003f84070 */
[----:B------:R-:W-:Y:S01]  /*0f10*/  @!P0 IMAD.MOV R0, RZ, RZ, -R0 ;  /* 0x000000ffff008224 */ /* 0x000fe200078e0a00 */
[----:B------:R-:W-:Y:S01]  /*0f20*/  ISETP.GT.U32.AND P0, PT, R4, R7, PT ;  /* 0x000000070400720c */ /* 0x000fe20003f04070 */
[----:B------:R-:W-:Y:S01]  /*0f30*/  IMAD.MOV R8, RZ, RZ, -R8 ;  /* 0x000000ffff087224 */ /* 0x000fe200078e0a08 */
[----:B------:R-:W-:Y:S01]  /*0f40*/  @!P3 LOP3.LUT R0, RZ, R124, RZ, 0x33, !PT ;  /* 0x0000007cff00b212 */ /* 0x000fe200078e33ff */
[----:B------:R-:W-:Y:S01]  /*0f50*/  IMAD.MOV.U32 R20, RZ, RZ, R5 ;  /* 0x000000ffff147224 */ /* 0x000fe200078e0005 */
[----:B------:R-:W-:Y:S01]  /*0f60*/  ISETP.GE.AND P3, PT, R6, RZ, PT ;  /* 0x000000ff0600720c */ /* 0x000fe20003f66270 */
[----:B------:R-:W-:Y:S01]  /*0f70*/  IMAD R11, R4, R8, R15 ;  /* 0x00000008040b7224 */ /* 0x000fe200078e020f */
[----:B------:R-:W-:Y:S01]  /*0f80*/  IABS R15, R14 ;  /* 0x0000000e000f7213 */ /* 0x000fe20000000000 */
[----:B------:R-:W-:Y:S01]  /*0f90*/  @!P6 IMAD.MOV R20, RZ, RZ, -R20 ;  /* 0x000000ffff14e224 */ /* 0x000fe200078e0a14 */
[----:B------:R-:W-:Y:S01]  /*0fa0*/  STL [R1+0xbcc], R0 ;  /* 0x000bcc0001007387 */ /* 0x000fe20000100800 */
[----:B------:R-:W-:Y:S01]  /*0fb0*/  IMAD.HI.U32 R6, R2, R13, RZ ;  /* 0x0000000d02067227 */ /* 0x000fe200078e00ff */
[----:B------:R-:W-:-:S02]  /*0fc0*/  ISETP.GT.U32.AND P6, PT, R4, R11, PT ;  /* 0x0000000b0400720c */ /* 0x000fc40003fc4070 */
[----:B------:R0:W-:Y:S01]  /*0fd0*/  STL [R1+0x18], R20 ;  /* 0x0000181401007387 */ /* 0x0001e20000100800 */
[--C-:B------:R-:W-:Y:S01]  /*0fe0*/  @!P4 IMAD.IADD R9, R9, 0x1, -R4.reuse ;  /* 0x000000010909c824 */ /* 0x100fe200078e0a04 */
[C---:B------:R-:W-:Y:S01]  /*0ff0*/  LOP3.LUT R28, R3.reuse, 0xe6, RZ, 0xfc, !PT ;  /* 0x000000e6031c7812 */ /* 0x040fe200078efcff */
[----:B------:R-:W-:Y:S01]  /*1000*/  IMAD.HI.U32 R8, R2, R15, RZ ;  /* 0x0000000f02087227 */ /* 0x000fe200078e00ff */
[----:B------:R-:W-:Y:S02]  /*1010*/  LOP3.LUT R30, R3, 0xe4, RZ, 0xfc, !PT ;  /* 0x000000e4031e7812 */ /* 0x000fe400078efcff */
[C---:B------:R-:W-:Y:S01]  /*1020*/  ISETP.GT.U32.AND P4, PT, R4.reuse, R9, PT ;  /* 0x000000090400720c */ /* 0x040fe20003f84070 */
[----:B------:R-:W-:Y:S01]  /*1030*/  @!P0 IMAD.IADD R7, R7, 0x1, -R4 ;  /* 0x0000000107078824 */ /* 0x000fe200078e0a04 */
[C---:B------:R-:W-:Y:S01]  /*1040*/  LOP3.LUT R32, R3.reuse, 0xe2, RZ, 0xfc, !PT ;  /* 0x000000e203207812 */ /* 0x040fe200078efcff */
[----:B------:R-:W-:Y:S01]  /*1050*/  IMAD.MOV R6, RZ, RZ, -R6 ;  /* 0x000000ffff067224 */ /* 0x000fe200078e0a06 */
[C---:B0-----:R-:W-:Y:S01]  /*1060*/  LOP3.LUT R20, R3.reuse, 0xf5, RZ, 0xfc, !PT ;  /* 0x000000f503147812 */ /* 0x041fe200078efcff */
[----:B------:R-:W-:Y:S01]  /*1070*/  IMAD.MOV R8, RZ, RZ, -R8 ;  /* 0x000000ffff087224 */ /* 0x000fe200078e0a08 */
[C---:B------:R-:W-:Y:S01]  /*1080*/  ISETP.GT.U32.AND P0, PT, R4.reuse, R7, PT ;  /* 0x000000070400720c */ /* 0x040fe20003f04070 */
[C---:B------:R-:W-:Y:S01]  /*1090*/  IMAD R5, R4.reuse, R6, R13 ;  /* 0x0000000604057224 */ /* 0x040fe200078e020d */
[----:B------:R-:W-:Y:S01]  /*10a0*/  IABS R29, R32 ;  /* 0x00000020001d7213 */ /* 0x000fe20000000000 */
[C---:B------:R-:W-:Y:S01]  /*10b0*/  IMAD R13, R4.reuse, R8, R15 ;  /* 0x00000008040d7224 */ /* 0x040fe200078e020f */
[----:B------:R-:W-:Y:S01]  /*10c0*/  LOP3.LUT R31, R3, 0xe3, RZ, 0xfc, !PT ;  /* 0x000000e3031f7812 */ /* 0x000fe200078efcff */
[--C-:B------:R-:W-:Y:S01]  /*10d0*/  @!P6 IMAD.IADD R11, R11, 0x1, -R4.reuse ;  /* 0x000000010b0be824 */ /* 0x100fe200078e0a04 */
[----:B------:R-:W-:Y:S01]  /*10e0*/  LOP3.LUT R33, R3, 0xe1, RZ, 0xfc, !PT ;  /* 0x000000e103217812 */ /* 0x000fe200078efcff */
[--C-:B------:R-:W-:Y:S01]  /*10f0*/  @!P4 IMAD.IADD R9, R9, 0x1, -R4.reuse ;  /* 0x000000010909c824 */ /* 0x100fe200078e0a04 */
[C---:B------:R-:W-:Y:S01]  /*1100*/  ISETP.GT.U32.AND P4, PT, R4.reuse, R5, PT ;  /* 0x000000050400720c */ /* 0x040fe20003f84070 */
[C---:B------:R-:W-:Y:S01]  /*1110*/  IMAD R252, R4.reuse, R12, R19 ;  /* 0x0000000c04fc7224 */ /* 0x040fe200078e0213 */
[C---:B------:R-:W-:Y:S01]  /*1120*/  ISETP.GT.U32.AND P6, PT, R4.reuse, R13, PT ;  /* 0x0000000d0400720c */ /* 0x040fe20003fc4070 */
[----:B------:R-:W-:Y:S01]  /*1130*/  IMAD R15, R4, R10, R17 ;  /* 0x0000000a040f7224 */ /* 0x000fe200078e0211 */
[----:B------:R-:W-:Y:S01]  /*1140*/  LOP3.LUT R12, R3, 0xf7, RZ, 0xfc, !PT ;  /* 0x000000f7030c7812 */ /* 0x000fe200078efcff */
[----:B------:R-:W-:Y:S01]  /*1150*/  @!P0 IMAD.IADD R7, R7, 0x1, -R4 ;  /* 0x0000000107078824 */ /* 0x000fe200078e0a04 */
[----:B------:R-:W-:-:S02]  /*1160*/  ISETP.GE.AND P0, PT, R14, RZ, PT ;  /* 0x000000ff0e00720c */ /* 0x000fc40003f06270 */
[----:B------:R-:W-:Y:S01]  /*1170*/  LOP3.LUT R14, R3, 0xf6, RZ, 0xfc, !PT ;  /* 0x000000f6030e7812 */ /* 0x000fe200078efcff */
[----:B------:R-:W-:Y:S01]  /*1180*/  IMAD.MOV.U32 R0, RZ, RZ, R7 ;  /* 0x000000ffff007224 */ /* 0x000fe200078e0007 */
[----:B------:R-:W-:Y:S02]  /*1190*/  IABS R251, R12 ;  /* 0x0000000c00fb7213 */ /* 0x000fe40000000000 */
[----:B------:R-:W-:Y:S01]  /*11a0*/  IABS R17, R14 ;  /* 0x0000000e00117213 */ /* 0x000fe20000000000 */
[--C-:B------:R-:W-:Y:S01]  /*11b0*/  @!P4 IMAD.IADD R5, R5, 0x1, -R4.reuse ;  /* 0x000000010505c824 */ /* 0x100fe200078e0a04 */
[C---:B------:R-:W-:Y:S01]  /*11c0*/  ISETP.GT.U32.AND P4, PT, R4.reuse, R11, PT ;  /* 0x0000000b0400720c */ /* 0x040fe20003f84070 */
[----:B------:R-:W-:Y:S01]  /*11d0*/  @!P6 IMAD.IADD R13, R13, 0x1, -R4 ;  /* 0x000000010d0de824 */ /* 0x000fe200078e0a04 */
[----:B------:R-:W-:Y:S01]  /*11e0*/  IABS R19, R20 ;  /* 0x0000001400137213 */ /* 0x000fe20000000000 */
[----:B------:R-:W-:Y:S01]  /*11f0*/  @!P1 IMAD.MOV R0, RZ, RZ, -R0 ;  /* 0x000000ffff009224 */ /* 0x000fe200078e0a00 */
[----:B------:R-:W-:Y:S01]  /*1200*/  ISETP.GT.U32.AND P1, PT, R4, R5, PT ;  /* 0x000000050400720c */ /* 0x000fe20003f24070 */
[----:B------:R-:W-:Y:S01]  /*1210*/  IMAD.HI.U32 R6, R2, R251, RZ ;  /* 0x000000fb02067227 */ /* 0x000fe200078e00ff */
[----:B------:R-:W-:-:S02]  /*1220*/  ISETP.GT.U32.AND P6, PT, R4, R13, PT ;  /* 0x0000000d0400720c */ /* 0x000fc40003fc4070 */
[----:B------:R0:W-:Y:S01]  /*1230*/  STL [R1+0x14], R0 ;  /* 0x0000140001007387 */ /* 0x0001e20000100800 */
[----:B------:R-:W-:Y:S01]  /*1240*/  IMAD.HI.U32 R7, R2, R17, RZ ;  /* 0x0000001102077227 */ /* 0x000fe200078e00ff */
[C---:B------:R-:W-:Y:S02]  /*1250*/  LOP3.LUT R34, R3.reuse, 0xde, RZ, 0xfc, !PT ;  /* 0x000000de03227812 */ /* 0x040fe400078efcff */
[C---:B------:R-:W-:Y:S01]  /*1260*/  LOP3.LUT R35, R3.reuse, 0xdd, RZ, 0xfc, !PT ;  /* 0x000000dd03237812 */ /* 0x040fe200078efcff */
[----:B------:R-:W-:Y:S01]  /*1270*/  IMAD.MOV R6, RZ, RZ, -R6 ;  /* 0x000000ffff067224 */ /* 0x000fe200078e0a06 */
[C---:B------:R-:W-:Y:S01]  /*1280*/  LOP3.LUT R36, R3.reuse, 0xda, RZ, 0xfc, !PT ;  /* 0x000000da03247812 */ /* 0x040fe200078efcff */
[----:B------:R-:W-:Y:S01]  /*1290*/  IMAD.MOV R8, RZ, RZ, -R7 ;  /* 0x000000ffff087224 */ /* 0x000fe200078e0a07 */
[----:B------:R-:W-:Y:S01]  /*12a0*/  LOP3.LUT R38, R3, 0xd8, RZ, 0xfc, !PT ;  /* 0x000000d803267812 */ /* 0x000fe200078efcff */
[----:B------:R-:W-:Y:S01]  /*12b0*/  @!P4 IMAD.IADD R11, R11, 0x1, -R4 ;  /* 0x000000010b0bc824 */ /* 0x000fe200078e0a04 */
[C---:B------:R-:W-:Y:S01]  /*12c0*/  ISETP.GT.U32.AND P4, PT, R4.reuse, R252, PT ;  /* 0x000000fc0400720c */ /* 0x040fe20003f84070 */
[----:B0-----:R-:W-:Y:S01]  /*12d0*/  IMAD.MOV.U32 R0, RZ, RZ, R9 ;  /* 0x000000ffff007224 */ /* 0x001fe200078e0009 */
[----:B------:R-:W-:Y:S01]  /*12e0*/  IABS R37, R36 ;  /* 0x0000002400257213 */ /* 0x000fe20000000000 */
[C---:B------:R-:W-:Y:S01]  /*12f0*/  IMAD R251, R4.reuse, R6, R251 ;  /* 0x0000000604fb7224 */ /* 0x040fe200078e02fb */
[----:B------:R-:W-:Y:S01]  /*1300*/  IABS R39, R38 ;  /* 0x0000002600277213 */ /* 0x000fe20000000000 */
[----:B------:R-:W-:Y:S01]  /*1310*/  @!P2 IMAD.MOV R0, RZ, RZ, -R0 ;  /* 0x000000ffff00a224 */ /* 0x000fe200078e0a00 */
[C---:B------:R-:W-:Y:S01]  /*1320*/  ISETP.GT.U32.AND P2, PT, R4.reuse, R15, PT ;  /* 0x0000000f0400720c */ /* 0x040fe20003f44070 */
[C---:B------:R-:W-:Y:S01]  /*1330*/  IMAD R8, R4.reuse, R8, R17 ;  /* 0x0000000804087224 */ /* 0x040fe200078e0211 */
[----:B------:R-:W-:Y:S01]  /*1340*/  LOP3.LUT R17, R3, 0xf2, RZ, 0xfc, !PT ;  /* 0x000000f203117812 */ /* 0x000fe200078efcff */
[--C-:B------:R-:W-:Y:S01]  /*1350*/  @!P1 IMAD.IADD R5, R5, 0x1, -R4.reuse ;  /* 0x0000000105059824 */ /* 0x100fe200078e0a04 */
[C---:B------:R-:W-:Y:S01]  /*1360*/  ISETP.GT.U32.AND P1, PT, R4.reuse, R251, PT ;  /* 0x000000fb0400720c */ /* 0x040fe20003f24070 */
[--C-:B------:R-:W-:Y:S01]  /*1370*/  @!P6 IMAD.IADD R13, R13, 0x1, -R4.reuse ;  /* 0x000000010d0de824 */ /* 0x100fe200078e0a04 */
[----:B------:R-:W-:Y:S01]  /*1380*/  ISETP.GT.U32.AND P6, PT, R4, R8, PT ;  /* 0x000000080400720c */ /* 0x000fe20003fc4070 */
[----:B------:R-:W-:Y:S01]  /*1390*/  @!P4 IMAD.IADD R252, R252, 0x1, -R4 ;  /* 0x00000001fcfcc824 */ /* 0x000fe200078e0a04 */
[----:B------:R0:W-:Y:S01]  /*13a0*/  STL [R1+0x10], R0 ;  /* 0x0000100001007387 */ /* 0x0001e20000100800 */
[----:B------:R-:W-:Y:S01]  /*13b0*/  IMAD.MOV.U32 R23, RZ, RZ, R11 ;  /* 0x000000ffff177224 */ /* 0x000fe200078e000b */
[----:B------:R-:W-:Y:S01]  /*13c0*/  ISETP.GE.AND P4, PT, R18, RZ, PT ;  /* 0x000000ff1200720c */ /* 0x000fe20003f86270 */
[----:B------:R-:W-:Y:S01]  /*13d0*/  IMAD.HI.U32 R7, R2, R21, RZ ;  /* 0x0000001502077227 */ /* 0x000fe200078e00ff */
[----:B------:R-:W-:-:S02]  /*13e0*/  LOP3.LUT R42, R3, 0xd6, RZ, 0xfc, !PT ;  /* 0x000000d6032a7812 */ /* 0x000fc400078efcff */
[----:B------:R-:W-:Y:S01]  /*13f0*/  LOP3.LUT R40, R3, 0xd7, RZ, 0xfc, !PT ;  /* 0x000000d703287812 */ /* 0x000fe200078efcff */
[--C-:B------:R-:W-:Y:S01]  /*1400*/  @!P2 IMAD.IADD R15, R15, 0x1, -R4.reuse ;  /* 0x000000010f0fa824 */ /* 0x100fe200078e0a04 */
[----:B------:R-:W-:Y:S01]  /*1410*/  ISETP.GE.AND P2, PT, R16, RZ, PT ;  /* 0x000000ff1000720c */ /* 0x000fe20003f46270 */
[--C-:B------:R-:W-:Y:S01]  /*1420*/  @!P1 IMAD.IADD R251, R251, 0x1, -R4.reuse ;  /* 0x00000001fbfb9824 */ /* 0x100fe200078e0a04 */
[----:B------:R-:W-:Y:S01]  /*1430*/  LOP3.LUT R16, R3, 0xf3, RZ, 0xfc, !PT ;  /* 0x000000f303107812 */ /* 0x000fe200078efcff */
[----:B------:R-:W-:Y:S01]  /*1440*/  @!P6 IMAD.IADD R8, R8, 0x1, -R4 ;  /* 0x000000010808e824 */ /* 0x000fe200078e0a04 */
[C---:B------:R-:W-:Y:S01]  /*1450*/  ISETP.GT.U32.AND P1, PT, R4.reuse, R15, PT ;  /* 0x0000000f0400720c */ /* 0x040fe20003f24070 */
[----:B------:R-:W-:Y:S01]  /*1460*/  @!P5 IMAD.MOV R23, RZ, RZ, -R23 ;  /* 0x000000ffff17d224 */ /* 0x000fe200078e0a17 */
[C---:B------:R-:W-:Y:S01]  /*1470*/  ISETP.GT.U32.AND P6, PT, R4.reuse, R252, PT ;  /* 0x000000fc0400720c */ /* 0x040fe20003fc4070 */
[----:B------:R-:W-:Y:S01]  /*1480*/  IMAD.MOV R7, RZ, RZ, -R7 ;  /* 0x000000ffff077224 */ /* 0x000fe200078e0a07 */
[----:B------:R-:W-:Y:S01]  /*1490*/  ISETP.GT.U32.AND P5, PT, R4, R251, PT ;  /* 0x000000fb0400720c */ /* 0x000fe20003fa4070 */
[----:B0-----:R-:W-:Y:S01]  /*14a0*/  IMAD.MOV.U32 R0, RZ, RZ, R5 ;  /* 0x000000ffff007224 */ /* 0x001fe200078e0005 */
[----:B------:R-:W-:Y:S01]  /*14b0*/  IABS R11, R16 ;  /* 0x00000010000b7213 */ /* 0x000fe20000000000 */
[----:B------:R-:W-:Y:S01]  /*14c0*/  IMAD.HI.U32 R6, R2, R19, RZ ;  /* 0x0000001302067227 */ /* 0x000fe200078e00ff */
[----:B------:R0:W-:Y:S01]  /*14d0*/  STL [R1+0xc], R23 ;  /* 0x00000c1701007387 */ /* 0x0001e20000100800 */
[----:B------:R-:W-:-:S02]  /*14e0*/  IABS R43, R42 ;  /* 0x0000002a002b7213 */ /* 0x000fc40000000000 */
[C---:B------:R-:W-:Y:S01]  /*14f0*/  IMAD R10, R4.reuse, R7, R21 ;  /* 0x00000007040a7224 */ /* 0x040fe200078e0215 */
[----:B------:R-:W-:Y:S01]  /*1500*/  IABS R7, R17 ;  /* 0x0000001100077213 */ /* 0x000fe20000000000 */
[----:B------:R-:W-:Y:S01]  /*1510*/  @!P3 IMAD.MOV R0, RZ, RZ, -R0 ;  /* 0x000000ffff00b224 */ /* 0x000fe200078e0a00 */
[----:B------:R-:W-:Y:S01]  /*1520*/  ISETP.GT.U32.AND P3, PT, R4, R8, PT ;  /* 0x000000080400720c */ /* 0x000fe20003f64070 */
[----:B------:R-:W-:Y:S01]  /*1530*/  IMAD.MOV R6, RZ, RZ, -R6 ;  /* 0x000000ffff067224 */ /* 0x000fe200078e0a06 */
[----:B------:R-:W-:Y:S01]  /*1540*/  IABS R41, R40 ;  /* 0x0000002800297213 */ /* 0x000fe20000000000 */
[--C-:B------:R-:W-:Y:S01]  /*1550*/  @!P1 IMAD.IADD R15, R15, 0x1, -R4.reuse ;  /* 0x000000010f0f9824 */ /* 0x100fe200078e0a04 */
[----:B------:R-:W-:Y:S01]  /*1560*/  ISETP.GE.AND P1, PT, R12, RZ, PT ;  /* 0x000000ff0c00720c */ /* 0x000fe20003f26270 */
[----:B------:R-:W-:Y:S01]  /*1570*/  @!P6 IMAD.IADD R252, R252, 0x1, -R4 ;  /* 0x00000001fcfce824 */ /* 0x000fe200078e0a04 */
[----:B------:R-:W-:Y:S01]  /*1580*/  ISETP.GT.U32.AND P6, PT, R4, R10, PT ;  /* 0x0000000a0400720c */ /* 0x000fe20003fc4070 */
[----:B------:R-:W-:Y:S01]  /*1590*/  IMAD.HI.U32 R5, R2, R11, RZ ;  /* 0x0000000b02057227 */ /* 0x000fe200078e00ff */
[----:B------:R1:W-:Y:S01]  /*15a0*/  STL [R1+0x8], R0 ;  /* 0x0000080001007387 */ /* 0x0003e20000100800 */
[----:B0-----:R-:W-:-:S02]  /*15b0*/  IABS R23, R26 ;  /* 0x0000001a00177213 */ /* 0x001fc40000000000 */
[----:B------:R-:W-:Y:S01]  /*15c0*/  IMAD R9, R4, R6, R19 ;  /* 0x0000000604097224 */ /* 0x000fe200078e0213 */
[----:B------:R-:W-:Y:S01]  /*15d0*/  LOP3.LUT R44, R3, 0xd5, RZ, 0xfc, !PT ;  /* 0x000000d5032c7812 */ /* 0x000fe200078efcff */
[----:B------:R-:W-:Y:S01]  /*15e0*/  @!P5 IMAD.IADD R251, R251, 0x1, -R4 ;  /* 0x00000001fbfbd824 */ /* 0x000fe200078e0a04 */
[----:B------:R-:W-:Y:S01]  /*15f0*/  ISETP.GE.AND P5, PT, R14, RZ, PT ;  /* 0x000000ff0e00720c */ /* 0x000fe20003fa6270 */
[----:B------:R-:W-:Y:S01]  /*1600*/  IMAD.HI.U32 R6, R2, R7, RZ ;  /* 0x0000000702067227 */ /* 0x000fe200078e00ff */
[C---:B------:R-:W-:Y:S02]  /*1610*/  LOP3.LUT R45, R3.reuse, 0xd4, RZ, 0xfc, !PT ;  /* 0x000000d4032d7812 */ /* 0x040fe400078efcff */
[C---:B------:R-:W-:Y:S01]  /*1620*/  LOP3.LUT R46, R3.reuse, 0xd3, RZ, 0xfc, !PT ;  /* 0x000000d3032e7812 */ /* 0x040fe200078efcff */
[----:B-1----:R-:W-:Y:S01]  /*1630*/  IMAD.MOV.U32 R0, RZ, RZ, R13 ;  /* 0x000000ffff007224 */ /* 0x002fe200078e000d */
[C---:B------:R-:W-:Y:S01]  /*1640*/  LOP3.LUT R48, R3.reuse, 0xcf, RZ, 0xfc, !PT ;  /* 0x000000cf03307812 */ /* 0x040fe200078efcff */
[----:B------:R-:W-:Y:S01]  /*1650*/  IMAD.MOV R5, RZ, RZ, -R5 ;  /* 0x000000ffff057224 */ /* 0x000fe200078e0a05 */
[C---:B------:R-:W-:Y:S01]  /*1660*/  LOP3.LUT R54, R3.reuse, 0xce, RZ, 0xfc, !PT ;  /* 0x000000ce03367812 */ /* 0x040fe200078efcff */
[----:B------:R-:W-:Y:S01]  /*1670*/  @!P0 IMAD.MOV R0, RZ, RZ, -R0 ;  /* 0x000000ffff008224 */ /* 0x000fe200078e0a00 */
[C---:B------:R-:W-:Y:S01]  /*1680*/  ISETP.GT.U32.AND P0, PT, R4.reuse, R9, PT ;  /* 0x000000090400720c */ /* 0x040fe20003f04070 */
[----:B------:R-:W-:Y:S01]  /*1690*/  IMAD.MOV R6, RZ, RZ, -R6 ;  /* 0x000000ffff067224 */ /* 0x000fe200078e0a06 */
[----:B------:R-:W-:Y:S01]  /*16a0*/  IABS R49, R48 ;  /* 0x0000003000317213 */ /* 0x000fe20000000000 */
[----:B------:R-:W-:Y:S01]  /*16b0*/  IMAD R11, R4, R5, R11 ;  /* 0x00000005040b7224 */ /* 0x000fe200078e020b */
[----:B------:R0:W-:Y:S01]  /*16c0*/  STL [R1+0x4], R0 ;  /* 0x0000040001007387 */ /* 0x0001e20000100800 */
[--C-:B------:R-:W-:Y:S01]  /*16d0*/  @!P3 IMAD.IADD R8, R8, 0x1, -R4.reuse ;  /* 0x000000010808b824 */ /* 0x100fe200078e0a04 */
[----:B------:R-:W-:Y:S01]  /*16e0*/  LOP3.LUT R5, R3, 0xf1, RZ, 0xfc, !PT ;  /* 0x000000f103057812 */ /* 0x000fe200078efcff */
[----:B------:R-:W-:Y:S01]  /*16f0*/  @!P6 IMAD.IADD R10, R10, 0x1, -R4 ;  /* 0x000000010a0ae824 */ /* 0x000fe200078e0a04 */
[----:B------:R-:W-:Y:S01]  /*1700*/  ISETP.GE.AND P3, PT, R20, RZ, PT ;  /* 0x000000ff1400720c */ /* 0x000fe20003f66270 */
[C---:B------:R-:W-:Y:S01]  /*1710*/  IMAD R12, R4.reuse, R6, R7 ;  /* 0x00000006040c7224 */ /* 0x040fe200078e0207 */
[----:B------:R-:W-:Y:S01]  /*1720*/  IABS R13, R5 ;  /* 0x00000005000d7213 */ /* 0x000fe20000000000 */
[----:B------:R-:W-:Y:S01]  /*1730*/  @!P1 IMAD.MOV R251, RZ, RZ, -R251 ;  /* 0x000000fffffb9224 */ /* 0x000fe200078e0afb */
[C---:B------:R-:W-:Y:S01]  /*1740*/  ISETP.GT.U32.AND P1, PT, R4.reuse, R11, PT ;  /* 0x0000000b0400720c */ /* 0x040fe20003f24070 */
[----:B------:R-:W-:Y:S01]  /*1750*/  @!P4 IMAD.MOV R252, RZ, RZ, -R252 ;  /* 0x000000fffffcc224 */ /* 0x000fe200078e0afc */
[C---:B------:R-:W-:Y:S01]  /*1760*/  ISETP.GT.U32.AND P4, PT, R4.reuse, R10, PT ;  /* 0x0000000a0400720c */ /* 0x040fe20003f84070 */
[----:B------:R-:W-:Y:S01]  /*1770*/  @!P5 IMAD.MOV R8, RZ, RZ, -R8 ;  /* 0x000000ffff08d224 */ /* 0x000fe200078e0a08 */
[----:B------:R-:W-:Y:S01]  /*1780*/  ISETP.GT.U32.AND P5, PT, R4, R12, PT ;  /* 0x0000000c0400720c */ /* 0x000fe20003fa4070 */
[----:B------:R-:W-:Y:S01]  /*1790*/  @!P0 IMAD.IADD R9, R9, 0x1, -R4 ;  /* 0x0000000109098824 */ /* 0x000fe200078e0a04 */
[----:B------:R-:W-:Y:S01]  /*17a0*/  LOP3.LUT R6, R3, 0xf0, RZ, 0xfc, !PT ;  /* 0x000000f003067812 */ /* 0x000fe200078efcff */
[----:B0-----:R-:W-:Y:S01]  /*17b0*/  IMAD.MOV.U32 R0, RZ, RZ, R15 ;  /* 0x000000ffff007224 */ /* 0x001fe200078e000f */
[----:B------:R-:W-:-:S02]  /*17c0*/  ISETP.GE.AND P0, PT, R22, RZ, PT ;  /* 0x000000ff1600720c */ /* 0x000fc40003f06270 */
[----:B------:R-:W-:Y:S01]  /*17d0*/  IABS R15, R6 ;  /* 0x00000006000f7213 */ /* 0x000fe20000000000 */
[----:B------:R-:W-:Y:S01]  /*17e0*/  @!P2 IMAD.MOV R0, RZ, RZ, -R0 ;  /* 0x000000ffff00a224 */ /* 0x000fe200078e0a00 */
[----:B------:R-:W-:Y:S01]  /*17f0*/  ISETP.GT.U32.AND P2, PT, R4, R9, PT ;  /* 0x000000090400720c */ /* 0x000fe20003f44070 */
[--C-:B------:R-:W-:Y:S01]  /*1800*/  @!P1 IMAD.IADD R11, R11, 0x1, -R4.reuse ;  /* 0x000000010b0b9824 */ /* 0x100fe200078e0a04 */
[----:B------:R-:W-:Y:S01]  /*1810*/  ISETP.GE.AND P6, PT, R16, RZ, PT ;  /* 0x000000ff1000720c */ /* 0x000fe20003fc6270 */
[--C-:B------:R-:W-:Y:S01]  /*1820*/  @!P4 IMAD.IADD R10, R10, 0x1, -R4.reuse ;  /* 0x000000010a0ac824 */ /* 0x100fe200078e0a04 */
[----:B------:R-:W-:Y:S01]  /*1830*/  ISETP.GE.AND P4, PT, R5, RZ, PT ;  /* 0x000000ff0500720c */ /* 0x000fe20003f86270 */
[--C-:B------:R-:W-:Y:S01]  /*1840*/  @!P5 IMAD.IADD R12, R12, 0x1, -R4.reuse ;  /* 0x000000010c0cd824 */ /* 0x100fe200078e0a04 */
[----:B------:R-:W-:Y:S01]  /*1850*/  ISETP.GT.U32.AND P5, PT, R4, R11, PT ;  /* 0x0000000b0400720c */ /* 0x000fe20003fa4070 */
[----:B------:R-:W-:Y:S01]  /*1860*/  IMAD.HI.U32 R5, R2, R13, RZ ;  /* 0x0000000d02057227 */ /* 0x000fe200078e00ff */
[----:B------:R-:W-:Y:S01]  /*1870*/  ISETP.GE.AND P1, PT, R6, RZ, PT ;  /* 0x000000ff0600720c */ /* 0x000fe20003f26270 */
[----:B------:R-:W-:Y:S01]  /*1880*/  STL [R1+0xbd0], R0 ;  /* 0x000bd00001007387 */ /* 0x000fe20000100800 */
[C---:B------:R-:W-:Y:S01]  /*1890*/  LOP3.LUT R7, R3.reuse, 0xef, RZ, 0xfc, !PT ;  /* 0x000000ef03077812 */ /* 0x040fe200078efcff */
[----:B------:R-:W-:Y:S01]  /*18a0*/  IMAD.MOV R5, RZ, RZ, -R5 ;  /* 0x000000ffff057224 */ /* 0x000fe200078e0a05 */
[----:B------:R-:W-:Y:S01]  /*18b0*/  LOP3.LUT R20, R3, 0xec, RZ, 0xfc, !PT ;  /* 0x000000ec03147812 */ /* 0x000fe200078efcff */
[----:B------:R-:W-:Y:S01]  /*18c0*/  @!P2 IMAD.IADD R9, R9, 0x1, -R4 ;  /* 0x000000010909a824 */ /* 0x000fe200078e0a04 */
[----:B------:R-:W-:Y:S01]  /*18d0*/  ISETP.GE.AND P2, PT, R17, RZ, PT ;  /* 0x000000ff1100720c */ /* 0x000fe20003f46270 */
[----:B------:R-:W-:Y:S01]  /*18e0*/  IMAD.HI.U32 R6, R2, R15, RZ ;  /* 0x0000000f02067227 */ /* 0x000fe200078e00ff */
[----:B------:R-:W-:Y:S01]  /*18f0*/  IABS R19, R20 ;  /* 0x0000001400137213 */ /* 0x000fe20000000000 */
[----:B------:R-:W-:Y:S01]  /*1900*/  STL [R1+0xbd4], R252 ;  /* 0x000bd4fc01007387 */ /* 0x000fe20000100800 */
[C---:B------:R-:W-:Y:S01]  /*1910*/  LOP3.LUT R22, R3.reuse, 0xeb, RZ, 0xfc, !PT ;  /* 0x000000eb03167812 */ /* 0x040fe200078efcff */
[C---:B------:R-:W-:Y:S01]  /*1920*/  IMAD R13, R4.reuse, R5, R13 ;  /* 0x00000005040d7224 */ /* 0x040fe200078e020d */
[----:B------:R-:W-:Y:S01]  /*1930*/  LOP3.LUT R5, R3, 0xee, RZ, 0xfc, !PT ;  /* 0x000000ee03057812 */ /* 0x000fe200078efcff */
[----:B------:R-:W-:Y:S01]  /*1940*/  @!P3 IMAD.MOV R9, RZ, RZ, -R9 ;  /* 0x000000ffff09b224 */ /* 0x000fe200078e0a09 */
[C---:B------:R-:W-:Y:S01]  /*1950*/  ISETP.GT.U32.AND P3, PT, R4.reuse, R12, PT ;  /* 0x0000000c0400720c */ /* 0x040fe20003f64070 */
[----:B------:R-:W-:Y:S01]  /*1960*/  IMAD.MOV R6, RZ, RZ, -R6 ;  /* 0x000000ffff067224 */ /* 0x000fe200078e0a06 */
[----:B------:R-:W-:Y:S01]  /*1970*/  IABS R17, R5 ;  /* 0x0000000500117213 */ /* 0x000fe20000000000 */
[----:B------:R-:W-:Y:S01]  /*1980*/  @!P5 IMAD.IADD R11, R11, 0x1, -R4 ;  /* 0x000000010b0bd824 */ /* 0x000fe200078e0a04 */
[C---:B------:R-:W-:Y:S01]  /*1990*/  ISETP.GT.U32.AND P5, PT, R4.reuse, R13, PT ;  /* 0x0000000d0400720c */ /* 0x040fe20003fa4070 */
[----:B------:R-:W-:Y:S01]  /*19a0*/  @!P0 IMAD.MOV R10, RZ, RZ, -R10 ;  /* 0x000000ffff0a8224 */ /* 0x000fe200078e0a0a */
[----:B------:R-:W-:Y:S01]  /*19b0*/  ISETP.GE.AND P0, PT, R7, RZ, PT ;  /* 0x000000ff0700720c */ /* 0x000fe20003f06270 */
[C---:B------:R-:W-:Y:S01]  /*19c0*/  IMAD R14, R4.reuse, R6, R15 ;  /* 0x00000006040e7224 */ /* 0x040fe200078e020f */
[----:B------:R-:W-:Y:S01]  /*19d0*/  IABS R7, R7 ;  /* 0x0000000700077213 */ /* 0x000fe20000000000 */
[----:B------:R-:W-:Y:S01]  /*19e0*/  @!P6 IMAD.MOV R11, RZ, RZ, -R11 ;  /* 0x000000ffff0be224 */ /* 0x000fe200078e0a0b */
[----:B------:R-:W-:Y:S01]  /*19f0*/  LOP3.LUT R6, R3, 0xed, RZ, 0xfc, !PT ;  /* 0x000000ed03067812 */ /* 0x000fe200078efcff */
[----:B------:R-:W-:Y:S01]  /*1a00*/  STL [R1+0xbd8], R251 ;  /* 0x000bd8fb01007387 */ /* 0x000fe20000100800 */
[----:B------:R-:W-:Y:S01]  /*1a10*/  ISETP.GT.U32.AND P6, PT, R4, R14, PT ;  /* 0x0000000e0400720c */ /* 0x000fe20003fc4070 */
[----:B------:R-:W-:Y:S01]  /*1a20*/  IMAD.MOV.U32 R15, RZ, RZ, R7 ;  /* 0x000000ffff0f7224 */ /* 0x000fe200078e0007 */
[----:B------:R-:W-:Y:S01]  /*1a30*/  IABS R21, R22 ;  /* 0x0000001600157213 */ /* 0x000fe20000000000 */
[--C-:B------:R-:W-:Y:S01]  /*1a40*/  @!P3 IMAD.IADD R12, R12, 0x1, -R4.reuse ;  /* 0x000000010c0cb824 */ /* 0x100fe200078e0a04 */
[----:B------:R-:W-:Y:S01]  /*1a50*/  ISETP.GE.AND P3, PT, R5, RZ, PT ;  /* 0x000000ff0500720c */ /* 0x000fe20003f66270 */
[----:B------:R-:W-:Y:S01]  /*1a60*/  IMAD.HI.U32 R5, R2, R15, RZ ;  /* 0x0000000f02057227 */ /* 0x000fe200078e00ff */
[C---:B------:R-:W-:Y:S01]  /*1a70*/  LOP3.LUT R56, R3.reuse, 0xcd, RZ, 0xfc, !PT ;  /* 0x000000cd03387812 */ /* 0x040fe200078efcff */
[----:B------:R-:W-:Y:S01]  /*1a80*/  STL [R1+0xbdc], R8 ;  /* 0x000bdc0801007387 */ /* 0x000fe20000100800 */
[----:B------:R-:W-:Y:S01]  /*1a90*/  LOP3.LUT R57, R3, 0xcc, RZ, 0xfc, !PT ;  /* 0x000000cc03397812 */ /* 0x000fe200078efcff */
[----:B------:R-:W-:Y:S01]  /*1aa0*/  @!P5 IMAD.IADD R13, R13, 0x1, -R4 ;  /* 0x000000010d0dd824 */ /* 0x000fe200078e0a04 */
[C---:B------:R-:W-:Y:S01]  /*1ab0*/  LOP3.LUT R58, R3.reuse, 0xcb, RZ, 0xfc, !PT ;  /* 0x000000cb033a7812 */ /* 0x040fe200078efcff */
[----:B------:R-:W-:Y:S01]  /*1ac0*/  @!P2 IMAD.MOV R12, RZ, RZ, -R12 ;  /* 0x000000ffff0ca224 */ /* 0x000fe200078e0a0c */
[----:B------:R-:W-:Y:S01]  /*1ad0*/  ISETP.GE.AND P2, PT, R6, RZ, PT ;  /* 0x000000ff0600720c */ /* 0x000fe20003f46270 */
[----:B------:R-:W-:Y:S01]  /*1ae0*/  IMAD.MOV R7, RZ, RZ, -R5 ;  /* 0x000000ffff077224 */ /* 0x000fe200078e0a05 */
[----:B------:R-:W-:Y:S01]  /*1af0*/  IABS R6, R6 ;  /* 0x0000000600067213 */ /* 0x000fe20000000000 */
[----:B------:R-:W-:Y:S01]  /*1b00*/  IMAD.HI.U32 R5, R2, R17, RZ ;  /* 0x0000001102057227 */ /* 0x000fe200078e00ff */
[----:B------:R-:W-:Y:S01]  /*1b10*/  ISETP.GT.U32.AND P5, PT, R4, R13, PT ;  /* 0x0000000d0400720c */ /* 0x000fe20003fa4070 */
[----:B------:R-:W-:Y:S01]  /*1b20*/  STL [R1+0xbe0], R9 ;  /* 0x000be00901007387 */ /* 0x000fe20000100800 */
[----:B------:R-:W-:Y:S01]  /*1b30*/  IABS R51, R57 ;  /* 0x0000003900337213 */ /* 0x000fe20000000000 */
[----:B------:R-:W-:Y:S01]  /*1b40*/  @!P6 IMAD.IADD R14, R14, 0x1, -R4 ;  /* 0x000000010e0ee824 */ /* 0x000fe200078e0a04 */
[----:B------:R-:W-:Y:S01]  /*1b50*/  IABS R53, R58 ;  /* 0x0000003a00357213 */ /* 0x000fe20000000000 */
[C---:B------:R-:W-:Y:S01]  /*1b60*/  IMAD R15, R4.reuse, R7, R15 ;  /* 0x00000007040f7224 */ /* 0x040fe200078e020f */
[C---:B------:R-:W-:Y:S01]  /*1b70*/  LOP3.LUT R59, R3.reuse, 0xca, RZ, 0xfc, !PT ;  /* 0x000000ca033b7812 */ /* 0x040fe200078efcff */
[----:B------:R-:W-:Y:S01]  /*1b80*/  IMAD.MOV R5, RZ, RZ, -R5 ;  /* 0x000000ffff057224 */ /* 0x000fe200078e0a05 */
[C---:B------:R-:W-:Y:S01]  /*1b90*/  ISETP.GT.U32.AND P6, PT, R4.reuse, R14, PT ;  /* 0x0000000e0400720c */ /* 0x040fe20003fc4070 */
[----:B------:R-:W-:Y:S01]  /*1ba0*/  IMAD.MOV.U32 R7, RZ, RZ, R6 ;  /* 0x000000ffff077224 */ /* 0x000fe200078e0006 */
[----:B------:R-:W-:Y:S01]  /*1bb0*/  IABS R55, R59 ;  /* 0x0000003b00377213 */ /* 0x000fe20000000000 */
[----:B------:R-:W-:Y:S01]  /*1bc0*/  IMAD R16, R4, R5, R17 ;  /* 0x0000000504107224 */ /* 0x000fe200078e0211 */
[C---:B------:R-:W-:Y:S01]  /*1bd0*/  LOP3.LUT R61, R3.reuse, 0xc8, RZ, 0xfc, !PT ;  /* 0x000000c8033d7812 */ /* 0x040fe200078efcff */
[----:B------:R-:W-:Y:S01]  /*1be0*/  IMAD.HI.U32 R5, R2, R7, RZ ;  /* 0x0000000702057227 */ /* 0x000fe200078e00ff */
[C---:B------:R-:W-:Y:S01]  /*1bf0*/  LOP3.LUT R60, R3.reuse, 0xc9, RZ, 0xfc, !PT ;  /* 0x000000c9033c7812 */ /* 0x040fe200078efcff */
[----:B------:R-:W-:Y:S01]  /*1c00*/  STL [R1+0xbe4], R10 ;  /* 0x000be40a01007387 */ /* 0x000fe20000100800 */
[----:B------:R-:W-:Y:S01]  /*1c10*/  LOP3.LUT R64, R3, 0xc0, RZ, 0xfc, !PT ;  /* 0x000000c003407812 */ /* 0x000fe200078efcff */
[----:B------:R-:W-:Y:S01]  /*1c20*/  @!P5 IMAD.IADD R13, R13, 0x1, -R4 ;  /* 0x000000010d0dd824 */ /* 0x000fe200078e0a04 */
[----:B------:R-:W-:Y:S01]  /*1c30*/  ISETP.GT.U32.AND P5, PT, R4, R15, PT ;  /* 0x0000000f0400720c */ /* 0x000fe20003fa4070 */
[----:B------:R-:W-:Y:S01]  /*1c40*/  IMAD.MOV R5, RZ, RZ, -R5 ;  /* 0x000000ffff057224 */ /* 0x000fe200078e0a05 */
[C---:B------:R-:W-:Y:S01]  /*1c50*/  LOP3.LUT R62, R3.reuse, 0xc1, RZ, 0xfc, !PT ;  /* 0x000000c1033e7812 */ /* 0x040fe200078efcff */
[----:B------:R-:W-:Y:S01]  /*1c60*/  IMAD.HI.U32 R6, R2, R19, RZ ;  /* 0x0000001302067227 */ /* 0x000fe200078e00ff */
[C---:B------:R-:W-:Y:S01]  /*1c70*/  LOP3.LUT R66, R3.reuse, 0xbf, RZ, 0xfc, !PT ;  /* 0x000000bf03427812 */ /* 0x040fe200078efcff */
[----:B------:R-:W-:Y:S01]  /*1c80*/  STL [R1+0xbe8], R11 ;  /* 0x000be80b01007387 */ /* 0x000fe20000100800 */
[----:B------:R-:W-:Y:S01]  /*1c90*/  IABS R63, R64 ;  /* 0x00000040003f7213 */ /* 0x000fe20000000000 */
[C---:B------:R-:W-:Y:S01]  /*1ca0*/  IMAD R17, R4.reuse, R5, R7 ;  /* 0x0000000504117224 */ /* 0x040fe200078e0207 */
[----:B------:R-:W-:Y:S01]  /*1cb0*/  IABS R7, R24 ;  /* 0x0000001800077213 */ /* 0x000fe20000000000 */
[----:B------:R-:W-:Y:S01]  /*1cc0*/  @!P4 IMAD.MOV R13, RZ, RZ, -R13 ;  /* 0x000000ffff0dc224 */ /* 0x000fe200078e0a0d */
[----:B------:R-:W-:Y:S01]  /*1cd0*/  ISETP.GT.U32.AND P4, PT, R4, R16, PT ;  /* 0x000000100400720c */ /* 0x000fe20003f84070 */
[----:B------:R-:W-:Y:S01]  /*1ce0*/  IMAD.MOV R6, RZ, RZ, -R6 ;  /* 0x000000ffff067224 */ /* 0x000fe200078e0a06 */
[----:B------:R-:W-:Y:S01]  /*1cf0*/  IABS R65, R66 ;  /* 0x0000004200417213 */ /* 0x000fe20000000000 */
[--C-:B------:R-:W-:Y:S01]  /*1d00*/  @!P6 IMAD.IADD R14, R14, 0x1, -R4.reuse ;  /* 0x000000010e0ee824 */ /* 0x100fe200078e0a04 */
[C---:B------:R-:W-:Y:S01]  /*1d10*/  ISETP.GT.U32.AND P6, PT, R4.reuse, R17, PT ;  /* 0x000000110400720c */ /* 0x040fe20003fc4070 */
[----:B------:R-:W-:Y:S01]  /*1d20*/  IMAD R18, R4, R6, R19 ;  /* 0x0000000604127224 */ /* 0x000fe200078e0213 */
[----:B------:R-:W-:Y:S01]  /*1d30*/  LOP3.LUT R68, R3, 0xbd, RZ, 0xfc, !PT ;  /* 0x000000bd03447812 */ /* 0x000fe200078efcff */
[--C-:B------:R-:W-:Y:S01]  /*1d40*/  @!P5 IMAD.IADD R15, R15, 0x1, -R4.reuse ;  /* 0x000000010f0fd824 */ /* 0x100fe200078e0a04 */
[C---:B------:R-:W-:Y:S01]  /*1d50*/  LOP3.LUT R70, R3.reuse, 0xbb, RZ, 0xfc, !PT ;  /* 0x000000bb03467812 */ /* 0x040fe200078efcff */
[----:B------:R-:W-:Y:S01]  /*1d60*/  IMAD.HI.U32 R5, R2, R21, RZ ;  /* 0x0000001502057227 */ /* 0x000fe200078e00ff */
[----:B------:R-:W-:Y:S01]  /*1d70*/  ISETP.GT.U32.AND P5, PT, R4, R18, PT ;  /* 0x000000120400720c */ /* 0x000fe20003fa4070 */
[----:B------:R0:W-:Y:S01]  /*1d80*/  STL [R1+0xbec], R12 ;  /* 0x000bec0c01007387 */ /* 0x0001e20000100800 */
[----:B------:R-:W-:Y:S01]  /*1d90*/  LOP3.LUT R72, R3, 0xba, RZ, 0xfc, !PT ;  /* 0x000000ba03487812 */ /* 0x000fe200078efcff */
[--C-:B------:R-:W-:Y:S01]  /*1da0*/  @!P4 IMAD.IADD R16, R16, 0x1, -R4.reuse ;  /* 0x000000011010c824 */ /* 0x100fe200078e0a04 */
[C---:B------:R-:W-:Y:S01]  /*1db0*/  ISETP.GT.U32.AND P4, PT, R4.reuse, R15, PT ;  /* 0x0000000f0400720c */ /* 0x040fe20003f84070 */
[----:B------:R-:W-:Y:S01]  /*1dc0*/  IMAD.MOV R5, RZ, RZ, -R5 ;  /* 0x000000ffff057224 */ /* 0x000fe200078e0a05 */
[----:B------:R-:W-:Y:S01]  /*1dd0*/  IABS R69, R70 ;  /* 0x0000004600457213 */ /* 0x000fe20000000000 */
[--C-:B------:R-:W-:Y:S01]  /*1de0*/  @!P6 IMAD.IADD R17, R17, 0x1, -R4.reuse ;  /* 0x000000011111e824 */ /* 0x100fe200078e0a04 */
[C---:B------:R-:W-:Y:S01]  /*1df0*/  ISETP.GT.U32.AND P6, PT, R4.reuse, R16, PT ;  /* 0x000000100400720c */ /* 0x040fe20003fc4070 */
[----:B------:R-:W-:Y:S01]  /*1e00*/  IMAD R19, R4, R5, R21 ;  /* 0x0000000504137224 */ /* 0x000fe200078e0215 */
[----:B------:R-:W-:Y:S01]  /*1e10*/  IABS R21, R25 ;  /* 0x0000001900157213 */ /* 0x000fe20000000000 */
[----:B------:R-:W-:Y:S01]  /*1e20*/  IMAD.HI.U32 R5, R2, R7, RZ ;  /* 0x0000000702057227 */ /* 0x000fe200078e00ff */
[----:B------:R-:W-:Y:S01]  /*1e30*/  IABS R71, R72 ;  /* 0x0000004800477213 */ /* 0x000fe20000000000 */
[----:B------:R-:W-:Y:S01]  /*1e40*/  STL [R1+0xbf0], R13 ;  /* 0x000bf00d01007387 */ /* 0x000fe20000100800 */
[C---:B------:R-:W-:Y:S01]  /*1e50*/  LOP3.LUT R73, R3.reuse, 0xb9, RZ, 0xfc, !PT ;  /* 0x000000b903497812 */ /* 0x040fe200078efcff */
[--C-:B------:R-:W-:Y:S01]  /*1e60*/  @!P5 IMAD.IADD R18, R18, 0x1, -R4.reuse ;  /* 0x000000011212d824 */ /* 0x100fe200078e0a04 */
[C---:B------:R-:W-:Y:S01]  /*1e70*/  ISETP.GT.U32.AND P5, PT, R4.reuse, R17, PT ;  /* 0x000000110400720c */ /* 0x040fe20003fa4070 */
[----:B------:R-:W-:Y:S01]  /*1e80*/  IMAD.MOV R5, RZ, RZ, -R5 ;  /* 0x000000ffff057224 */ /* 0x000fe200078e0a05 */
[----:B------:R-:W-:Y:S01]  /*1e90*/  LOP3.LUT R74, R3, 0xb8, RZ, 0xfc, !PT ;  /* 0x000000b8034a7812 */ /* 0x000fe200078efcff */
[--C-:B------:R-:W-:Y:S01]  /*1ea0*/  @!P4 IMAD.IADD R15, R15, 0x1, -R4.reuse ;  /* 0x000000010f0fc824 */ /* 0x100fe200078e0a04 */
[----:B------:R-:W-:Y:S01]  /*1eb0*/  ISETP.GT.U32.AND P4, PT, R4, R19, PT ;  /* 0x000000130400720c */ /* 0x000fe20003f84070 */
[----:B------:R-:W-:Y:S01]  /*1ec0*/  @!P6 IMAD.IADD R16, R16, 0x1, -R4 ;  /* 0x000000011010e824 */ /* 0x000fe200078e0a04 */
[----:B------:R-:W-:Y:S01]  /*1ed0*/  ISETP.GE.AND P6, PT, R20, RZ, PT ;  /* 0x000000ff1400720c */ /* 0x000fe20003fc6270 */
[C---:B------:R-:W-:Y:S01]  /*1ee0*/  IMAD R20, R4.reuse, R5, R7 ;  /* 0x0000000504147224 */ /* 0x040fe200078e0207 */
[----:B------:R-:W-:Y:S01]  /*1ef0*/  IABS R7, R27 ;  /* 0x0000001b00077213 */ /* 0x000fe20000000000 */
[----:B------:R-:W-:Y:S01]  /*1f00*/  @!P1 IMAD.MOV R14, RZ, RZ, -R14 ;  /* 0x000000ffff0e9224 */ /* 0x000fe200078e0a0e */
[----:B------:R-:W-:Y:S01]  /*1f10*/  ISETP.GT.U32.AND P1, PT, R4, R18, PT ;  /* 0x000000120400720c */ /* 0x000fe20003f24070 */
[----:B------:R-:W-:Y:S01]  /*1f20*/  IMAD.HI.U32 R5, R2, R21, RZ ;  /* 0x0000001502057227 */ /* 0x000fe200078e00ff */
[----:B------:R-:W-:-:S02]  /*1f30*/  LOP3.LUT R75, R3, 0xb7, RZ, 0xfc, !PT ;  /* 0x000000b7034b7812 */ /* 0x000fc400078efcff */
        /* <DEDUP_REMOVED lines=8> */
[C---:B------:R-:W-:Y:S01]  /*1fc0*/  LOP3.LUT R80, R3.reuse, 0xb1, RZ, 0xfc, !PT ;  /* 0x000000b103507812 */ /* 0x040fe200078efcff */
[----:B------:R-:W-:Y:S01]  /*1fd0*/  IMAD R21, R4, R5, R21 ;  /* 0x0000000504157224 */ /* 0x000fe200078e0215 */
[----:B------:R-:W-:Y:S01]  /*1fe0*/  LOP3.LUT R82, R3, 0xaf, RZ, 0xfc, !PT ;  /* 0x000000af03527812 */ /* 0x000fe200078efcff */
[----:B------:R-:W-:Y:S01]  /*1ff0*/  IMAD.HI.U32 R5, R2, R7, RZ ;  /* 0x0000000702057227 */ /* 0x000fe200078e00ff */
[----:B------:R-:W-:-:S02]  /*2000*/  IABS R79, R80 ;  /* 0x00000050004f7213 */ /* 0x000fc40000000000 */
[C---:B------:R-:W-:Y:S01]  /*2010*/  LOP3.LUT R84, R3.reuse, 0xae, RZ, 0xfc, !PT ;  /* 0x000000ae03547812 */ /* 0x040fe200078efcff */
[----:B------:R-:W-:Y:S01]  /*2020*/  @!P5 IMAD.IADD R20, R20, 0x1, -R4 ;  /* 0x000000011414d824 */ /* 0x000fe200078e0a04 */
[----:B------:R-:W-:Y:S01]  /*2030*/  LOP3.LUT R85, R3, 0xad, RZ, 0xfc, !PT ;  /* 0x000000ad03557812 */ /* 0x000fe200078efcff */
[----:B------:R-:W-:Y:S01]  /*2040*/  IMAD.MOV R6, RZ, RZ, -R6 ;  /* 0x000000ffff067224 */ /* 0x000fe200078e0a06 */
[----:B------:R-:W-:Y:S01]  /*2050*/  IABS R81, R84 ;  /* 0x0000005400517213 */ /* 0x000fe20000000000 */
[--C-:B------:R-:W-:Y:S01]  /*2060*/  @!P4 IMAD.IADD R19, R19, 0x1, -R4.reuse ;  /* 0x000000011313c824 */ /* 0x100fe200078e0a04 */
[----:B------:R-:W-:Y:S01]  /*2070*/  ISETP.GT.U32.AND P5, PT, R4, R20, PT ;  /* 0x000000140400720c */ /* 0x000fe20003fa4070 */
[----:B------:R-:W-:Y:S01]  /*2080*/  IMAD.MOV R5, RZ, RZ, -R5 ;  /* 0x000000ffff057224 */ /* 0x000fe200078e0a05 */
[----:B------:R-:W-:Y:S01]  /*2090*/  ISETP.GE.AND P4, PT, R24, RZ, PT ;  /* 0x000000ff1800720c */ /* 0x000fe20003f86270 */
[----:B------:R-:W-:Y:S01]  /*20a0*/  @!P1 IMAD.IADD R18, R18, 0x1, -R4 ;  /* 0x0000000112129824 */ /* 0x000fe200078e0a04 */
[----:B------:R-:W-:Y:S01]  /*20b0*/  ISETP.GE.AND P1, PT, R22, RZ, PT ;  /* 0x000000ff1600720c */ /* 0x000fe20003f26270 */
[C---:B------:R-:W-:Y:S01]  /*20c0*/  IMAD R22, R4.reuse, R6, R23 ;  /* 0x0000000604167224 */ /* 0x040fe200078e0217 */
[----:B------:R-:W-:Y:S01]  /*20d0*/  IABS R6, R30 ;  /* 0x0000001e00067213 */ /* 0x000fe20000000000 */
[----:B------:R-:W-:Y:S01]  /*20e0*/  @!P0 IMAD.MOV R15, RZ, RZ, -R15 ;  /* 0x000000ffff0f8224 */ /* 0x000fe200078e0a0f */
[C---:B------:R-:W-:Y:S01]  /*20f0*/  ISETP.GT.U32.AND P0, PT, R4.reuse, R19, PT ;  /* 0x000000130400720c */ /* 0x040fe20003f04070 */
[C---:B------:R-:W-:Y:S01]  /*2100*/  IMAD R23, R4.reuse, R5, R7 ;  /* 0x0000000504177224 */ /* 0x040fe200078e0207 */
[----:B------:R-:W-:Y:S01]  /*2110*/  IABS R7, R28 ;  /* 0x0000001c00077213 */ /* 0x000fe20000000000 */
[----:B------:R-:W-:Y:S01]  /*2120*/  @!P3 IMAD.MOV R16, RZ, RZ, -R16 ;  /* 0x000000ffff10b224 */ /* 0x000fe200078e0a10 */
[----:B------:R-:W-:Y:S01]  /*2130*/  ISETP.GT.U32.AND P3, PT, R4, R21, PT ;  /* 0x000000150400720c */ /* 0x000fe20003f64070 */
[----:B------:R-:W-:Y:S01]  /*2140*/  @!P5 IMAD.IADD R20, R20, 0x1, -R4 ;  /* 0x000000011414d824 */ /* 0x000fe200078e0a04 */
[C---:B------:R-:W-:Y:S01]  /*2150*/  ISETP.GT.U32.AND P5, PT, R4.reuse, R23, PT ;  /* 0x000000170400720c */ /* 0x040fe20003fa4070 */
[----:B------:R-:W-:Y:S01]  /*2160*/  @!P6 IMAD.MOV R18, RZ, RZ, -R18 ;  /* 0x000000ffff12e224 */ /* 0x000fe200078e0a12 */
[----:B------:R-:W-:Y:S01]  /*2170*/  ISETP.GT.U32.AND P6, PT, R4, R22, PT ;  /* 0x000000160400720c */ /* 0x000fe20003fc4070 */
[----:B------:R-:W-:Y:S01]  /*2180*/  @!P2 IMAD.MOV R17, RZ, RZ, -R17 ;  /* 0x000000ffff11a224 */ /* 0x000fe200078e0a11 */
[----:B------:R-:W-:Y:S01]  /*2190*/  ISETP.GE.AND P2, PT, R25, RZ, PT ;  /* 0x000000ff1900720c */ /* 0x000fe20003f46270 */
[----:B------:R-:W-:Y:S01]  /*21a0*/  IMAD.HI.U32 R5, R2, R7, RZ ;  /* 0x0000000702057227 */ /* 0x000fe200078e00ff */
[----:B------:R-:W-:Y:S01]  /*21b0*/  IABS R83, R85 ;  /* 0x0000005500537213 */ /* 0x000fe20000000000 */
[----:B------:R1:W-:Y:S01]  /*21c0*/  STL [R1+0xbf8], R15 ;  /* 0x000bf80f01007387 */ /* 0x0003e20000100800 */
[----:B------:R-:W-:Y:S01]  /*21d0*/  LOP3.LUT R86, R3, 0xac, RZ, 0xfc, !PT ;  /* 0x000000ac03567812 */ /* 0x000fe200078efcff */
[--C-:B------:R-:W-:Y:S01]  /*21e0*/  @!P0 IMAD.IADD R19, R19, 0x1, -R4.reuse ;  /* 0x0000000113138824 */ /* 0x100fe200078e0a04 */
[----:B------:R-:W-:Y:S01]  /*21f0*/  ISETP.GE.AND P0, PT, R26, RZ, PT ;  /* 0x000000ff1a00720c */ /* 0x000fe20003f06270 */
[--C-:B------:R-:W-:Y:S01]  /*2200*/  @!P3 IMAD.IADD R21, R21, 0x1, -R4.reuse ;  /* 0x000000011515b824 */ /* 0x100fe200078e0a04 */
[----:B------:R-:W-:Y:S01]  /*2210*/  LOP3.LUT R26, R3, 0xe5, RZ, 0xfc, !PT ;  /* 0x000000e5031a7812 */ /* 0x000fe200078efcff */
[--C-:B------:R-:W-:Y:S01]  /*2220*/  @!P5 IMAD.IADD R23, R23, 0x1, -R4.reuse ;  /* 0x000000011717d824 */ /* 0x100fe200078e0a04 */
[----:B------:R-:W-:Y:S01]  /*2230*/  ISETP.GE.AND P3, PT, R27, RZ, PT ;  /* 0x000000ff1b00720c */ /* 0x000fe20003f66270 */
[----:B------:R-:W-:Y:S01]  /*2240*/  IMAD.MOV R24, RZ, RZ, -R5 ;  /* 0x000000ffff187224 */ /* 0x000fe200078e0a05 */
[----:B------:R-:W-:Y:S01]  /*2250*/  IABS R25, R26 ;  /* 0x0000001a00197213 */ /* 0x000fe20000000000 */
[----:B------:R-:W-:Y:S01]  /*2260*/  @!P6 IMAD.IADD R22, R22, 0x1, -R4 ;  /* 0x000000011616e824 */ /* 0x000fe200078e0a04 */
[C---:B------:R-:W-:Y:S01]  /*2270*/  ISETP.GT.U32.AND P5, PT, R4.reuse, R23, PT ;  /* 0x000000170400720c */ /* 0x040fe20003fa4070 */
[C---:B------:R-:W-:Y:S01]  /*2280*/  IMAD R24, R4.reuse, R24, R7 ;  /* 0x0000001804187224 */ /* 0x040fe200078e0207 */
[----:B------:R-:W-:Y:S01]  /*2290*/  ISETP.GT.U32.AND P6, PT, R4, R21, PT ;  /* 0x000000150400720c */ /* 0x000fe20003fc4070 */
[----:B------:R-:W-:Y:S01]  /*22a0*/  IMAD.HI.U32 R5, R2, R25, RZ ;  /* 0x0000001902057227 */ /* 0x000fe200078e00ff */
[----:B------:R-:W-:Y:S01]  /*22b0*/  IABS R27, R31 ;  /* 0x0000001f001b7213 */ /* 0x000fe20000000000 */
[----:B------:R2:W-:Y:S01]  /*22c0*/  STL [R1+0xbfc], R16 ;  /* 0x000bfc1001007387 */ /* 0x0005e20000100800 */
[C---:B------:R-:W-:Y:S01]  /*22d0*/  LOP3.LUT R94, R3.reuse, 0xa5, RZ, 0xfc, !PT ;  /* 0x000000a5035e7812 */ /* 0x040fe200078efcff */
[----:B------:R-:W-:Y:S01]  /*22e0*/  IMAD.MOV R5, RZ, RZ, -R5 ;  /* 0x000000ffff057224 */ /* 0x000fe200078e0a05 */
[C---:B------:R-:W-:Y:S01]  /*22f0*/  LOP3.LUT R92, R3.reuse, 0xa6, RZ, 0xfc, !PT ;  /* 0x000000a6035c7812 */ /* 0x040fe200078efcff */
[----:B------:R-:W-:Y:S01]  /*2300*/  IMAD.MOV.U32 R7, RZ, RZ, R6 ;  /* 0x000000ffff077224 */ /* 0x000fe200078e0006 */
[C---:B------:R-:W-:Y:S01]  /*2310*/  LOP3.LUT R95, R3.reuse, 0xa4, RZ, 0xfc, !PT ;  /* 0x000000a4035f7812 */ /* 0x040fe200078efcff */
[C---:B------:R-:W-:Y:S01]  /*2320*/  IMAD R25, R4.reuse, R5, R25 ;  /* 0x0000000504197224 */ /* 0x040fe200078e0219 */
[----:B------:R-:W-:Y:S01]  /*2330*/  LOP3.LUT R97, R3, 0xa2, RZ, 0xfc, !PT ;  /* 0x000000a203617812 */ /* 0x000fe200078efcff */
[--C-:B------:R-:W-:Y:S01]  /*2340*/  @!P5 IMAD.IADD R23, R23, 0x1, -R4.reuse ;  /* 0x000000011717d824 */ /* 0x100fe200078e0a04 */
[----:B------:R-:W-:Y:S01]  /*2350*/  IABS R90, R95 ;  /* 0x0000005f005a7213 */ /* 0x000fe20000000000 */
[----:B------:R-:W-:Y:S01]  /*2360*/  @!P6 IMAD.IADD R21, R21, 0x1, -R4 ;  /* 0x000000011515e824 */ /* 0x000fe200078e0a04 */
[----:B------:R-:W-:Y:S01]  /*2370*/  ISETP.GT.U32.AND P5, PT, R4, R25, PT ;  /* 0x000000190400720c */ /* 0x000fe20003fa4070 */
[----:B------:R-:W-:Y:S01]  /*2380*/  IMAD.HI.U32 R5, R2, R7, RZ ;  /* 0x0000000702057227 */ /* 0x000fe200078e00ff */
[----:B------:R-:W-:-:S02]  /*2390*/  ISETP.GT.U32.AND P6, PT, R4, R24, PT ;  /* 0x000000180400720c */ /* 0x000fc40003fc4070 */
[C---:B------:R-:W-:Y:S01]  /*23a0*/  LOP3.LUT R96, R3.reuse, 0xa3, RZ, 0xfc, !PT ;  /* 0x000000a303607812 */ /* 0x040fe200078efcff */
[----:B------:R-:W-:Y:S01]  /*23b0*/  @!P1 IMAD.MOV R19, RZ, RZ, -R19 ;  /* 0x000000ffff139224 */ /* 0x000fe200078e0a13 */
[----:B------:R-:W-:Y:S01]  /*23c0*/  ISETP.GT.U32.AND P1, PT, R4, R22, PT ;  /* 0x000000160400720c */ /* 0x000fe20003f24070 */
[----:B------:R-:W-:Y:S01]  /*23d0*/  IMAD.MOV R5, RZ, RZ, -R5 ;  /* 0x000000ffff057224 */ /* 0x000fe200078e0a05 */
[----:B------:R-:W-:Y:S01]  /*23e0*/  IABS R93, R97 ;  /* 0x00000061005d7213 */ /* 0x000fe20000000000 */
[----:B------:R-:W-:Y:S01]  /*23f0*/  IMAD.HI.U32 R6, R2, R27, RZ ;  /* 0x0000001b02067227 */ /* 0x000fe200078e00ff */
[----:B------:R-:W-:Y:S02]  /*2400*/  IABS R91, R96 ;  /* 0x00000060005b7213 */ /* 0x000fe40000000000 */
[----:B------:R-:W-:Y:S01]  /*2410*/  LOP3.LUT R98, R3, 0xa1, RZ, 0xfc, !PT ;  /* 0x000000a103627812 */ /* 0x000fe200078efcff */
[--C-:B------:R-:W-:Y:S01]  /*2420*/  @!P5 IMAD.IADD R25, R25, 0x1, -R4.reuse ;  /* 0x000000011919d824 */ /* 0x100fe200078e0a04 */
[C---:B------:R-:W-:Y:S01]  /*2430*/  LOP3.LUT R99, R3.reuse, 0x9f, RZ, 0xfc, !PT ;  /* 0x0000009f03637812 */ /* 0x040fe200078efcff */
[----:B------:R-:W-:Y:S01]  /*2440*/  @!P6 IMAD.IADD R24, R24, 0x1, -R4 ;  /* 0x000000011818e824 */ /* 0x000fe200078e0a04 */
[----:B------:R-:W-:Y:S01]  /*2450*/  ISETP.GE.AND P6, PT, R26, RZ, PT ;  /* 0x000000ff1a00720c */ /* 0x000fe20003fc6270 */
[C---:B------:R-:W-:Y:S01]  /*2460*/  IMAD R26, R4.reuse, R5, R7 ;  /* 0x00000005041a7224 */ /* 0x040fe200078e0207 */
[----:B------:R-:W-:Y:S01]  /*2470*/  ISETP.GT.U32.AND P5, PT, R4, R25, PT ;  /* 0x000000190400720c */ /* 0x000fe20003fa4070 */
[----:B------:R-:W-:Y:S01]  /*2480*/  IMAD.HI.U32 R5, R2, R29, RZ ;  /* 0x0000001d02057227 */ /* 0x000fe200078e00ff */
[----:B------:R-:W-:-:S02]  /*2490*/  LOP3.LUT R100, R3, 0x9e, RZ, 0xfc, !PT ;  /* 0x0000009e03647812 */ /* 0x000fc400078efcff */
[C---:B------:R-:W-:Y:S01]  /*24a0*/  LOP3.LUT R101, R3.reuse, 0x9c, RZ, 0xfc, !PT ;  /* 0x0000009c03657812 */ /* 0x040fe200078efcff */
[----:B------:R-:W-:Y:S01]  /*24b0*/  IMAD.MOV R5, RZ, RZ, -R5 ;  /* 0x000000ffff057224 */ /* 0x000fe200078e0a05 */
[C---:B------:R-:W-:Y:S01]  /*24c0*/  LOP3.LUT R102, R3.reuse, 0x99, RZ, 0xfc, !PT ;  /* 0x0000009903667812 */ /* 0x040fe200078efcff */
[----:B------:R-:W-:Y:S01]  /*24d0*/  @!P1 IMAD.IADD R22, R22, 0x1, -R4 ;  /* 0x0000000116169824 */ /* 0x000fe200078e0a04 */
[----:B------:R-:W-:Y:S01]  /*24e0*/  ISETP.GE.AND P1, PT, R28, RZ, PT ;  /* 0x000000ff1c00720c */ /* 0x000fe20003f26270 */
[C---:B------:R-:W-:Y:S01]  /*24f0*/  IMAD R28, R4.reuse, R5, R29 ;  /* 0x00000005041c7224 */ /* 0x040fe200078e021d */
[C---:B------:R-:W-:Y:S01]  /*2500*/  LOP3.LUT R106, R3.reuse, 0x98, RZ, 0xfc, !PT ;  /* 0x00000098036a7812 */ /* 0x040fe200078efcff */
[----:B------:R-:W-:Y:S01]  /*2510*/  IMAD.MOV R6, RZ, RZ, -R6 ;  /* 0x000000ffff067224 */ /* 0x000fe200078e0a06 */
[----:B------:R-:W-:Y:S01]  /*2520*/  LOP3.LUT R108, R3, 0x96, RZ, 0xfc, !PT ;  /* 0x00000096036c7812 */ /* 0x000fe200078efcff */
[----:B------:R-:W-:Y:S01]  /*2530*/  @!P5 IMAD.IADD R25, R25, 0x1, -R4 ;  /* 0x000000011919d824 */ /* 0x000fe200078e0a04 */
[C---:B------:R-:W-:Y:S01]  /*2540*/  ISETP.GT.U32.AND P5, PT, R4.reuse, R28, PT ;  /* 0x0000001c0400720c */ /* 0x040fe20003fa4070 */
[C---:B------:R-:W-:Y:S01]  /*2550*/  IMAD R27, R4.reuse, R6, R27 ;  /* 0x00000006041b7224 */ /* 0x040fe200078e021b */
[----:B------:R-:W-:Y:S01]  /*2560*/  IABS R6, R33 ;  /* 0x0000002100067213 */ /* 0x000fe20000000000 */
[----:B------:R-:W-:Y:S01]  /*2570*/  @!P2 IMAD.MOV R21, RZ, RZ, -R21 ;  /* 0x000000ffff15a224 */ /* 0x000fe200078e0a15 */
[C---:B------:R-:W-:Y:S01]  /*2580*/  ISETP.GT.U32.AND P2, PT, R4.reuse, R26, PT ;  /* 0x0000001a0400720c */ /* 0x040fe20003f44070 */
[----:B------:R-:W-:Y:S01]  /*2590*/  @!P3 IMAD.MOV R23, RZ, RZ, -R23 ;  /* 0x000000ffff17b224 */ /* 0x000fe200078e0a17 */
[C---:B------:R-:W-:Y:S01]  /*25a0*/  ISETP.GT.U32.AND P3, PT, R4.reuse, R27, PT ;  /* 0x0000001b0400720c */ /* 0x040fe20003f64070 */
[----:B------:R-:W-:Y:S01]  /*25b0*/  IMAD.MOV.U32 R29, RZ, RZ, R6 ;  /* 0x000000ffff1d7224 */ /* 0x000fe200078e0006 */
[----:B------:R-:W-:Y:S01]  /*25c0*/  LOP3.LUT R6, R3, 0xe0, RZ, 0xfc, !PT ;  /* 0x000000e003067812 */ /* 0x000fe200078efcff */
[----:B------:R-:W-:Y:S01]  /*25d0*/  @!P4 IMAD.MOV R20, RZ, RZ, -R20 ;  /* 0x000000ffff14c224 */ /* 0x000fe200078e0a14 */
[----:B------:R-:W-:Y:S01]  /*25e0*/  ISETP.GT.U32.AND P4, PT, R4, R24, PT ;  /* 0x000000180400720c */ /* 0x000fe20003f84070 */
[----:B------:R-:W-:Y:S01]  /*25f0*/  IMAD.HI.U32 R5, R2, R29, RZ ;  /* 0x0000001d02057227 */ /* 0x000fe200078e00ff */
[----:B------:R-:W-:-:S02]  /*2600*/  IABS R7, R6 ;  /* 0x0000000600077213 */ /* 0x000fc40000000000 */
[C---:B------:R-:W-:Y:S01]  /*2610*/  LOP3.LUT R107, R3.reuse, 0x97, RZ, 0xfc, !PT ;  /* 0x00000097036b7812 */ /* 0x040fe200078efcff */
[--C-:B------:R-:W-:Y:S01]  /*2620*/  @!P5 IMAD.IADD R28, R28, 0x1, -R4.reuse ;  /* 0x000000011c1cd824 */ /* 0x100fe200078e0a04 */
[----:B------:R-:W-:Y:S01]  /*2630*/  IABS R104, R108 ;  /* 0x0000006c00687213 */ /* 0x000fe20000000000 */
[----:B------:R-:W-:Y:S01]  /*2640*/  IMAD.MOV R5, RZ, RZ, -R5 ;  /* 0x000000ffff057224 */ /* 0x000fe200078e0a05 */
[----:B------:R-:W-:Y:S01]  /*2650*/  IABS R103, R107 ;  /* 0x0000006b00677213 */ /* 0x000fe20000000000 */
[----:B------:R-:W-:Y:S01]  /*2660*/  @!P2 IMAD.IADD R26, R26, 0x1, -R4 ;  /* 0x000000011a1aa824 */ /* 0x000fe200078e0a04 */
[C---:B------:R-:W-:Y:S01]  /*2670*/  ISETP.GT.U32.AND P5, PT, R4.reuse, R28, PT ;  /* 0x0000001c0400720c */ /* 0x040fe20003fa4070 */
[----:B------:R-:W-:Y:S01]  /*2680*/  IMAD R29, R4, R5, R29 ;  /* 0x00000005041d7224 */ /* 0x000fe200078e021d */
[----:B------:R-:W-:Y:S01]  /*2690*/  ISETP.GE.AND P2, PT, R32, RZ, PT ;  /* 0x000000ff2000720c */ /* 0x000fe20003f46270 */
[----:B------:R-:W-:Y:S01]  /*26a0*/  IMAD.HI.U32 R5, R2, R7, RZ ;  /* 0x0000000702057227 */ /* 0x000fe200078e00ff */
[----:B------:R-:W-:-:S02]  /*26b0*/  LOP3.LUT R32, R3, 0xdf, RZ, 0xfc, !PT ;  /* 0x000000df03207812 */ /* 0x000fc400078efcff */
[----:B------:R-:W-:Y:S01]  /*26c0*/  LOP3.LUT R110, R3, 0x95, RZ, 0xfc, !PT ;  /* 0x00000095036e7812 */ /* 0x000fe200078efcff */
[----:B------:R-:W-:Y:S01]  /*26d0*/  @!P3 IMAD.IADD R27, R27, 0x1, -R4 ;  /* 0x000000011b1bb824 */ /* 0x000fe200078e0a04 */
[----:B------:R-:W-:Y:S01]  /*26e0*/  ISETP.GT.U32.AND P3, PT, R4, R26, PT ;  /* 0x0000001a0400720c */ /* 0x000fe20003f64070 */
[----:B------:R-:W-:Y:S01]  /*26f0*/  IMAD.MOV R5, RZ, RZ, -R5 ;  /* 0x000000ffff057224 */ /* 0x000fe200078e0a05 */
[----:B------:R-:W-:Y:S01]  /*2700*/  IABS R105, R110 ;  /* 0x0000006e00697213 */ /* 0x000fe20000000000 */
[----:B------:R-:W-:Y:S01]  /*2710*/  @!P0 IMAD.MOV R22, RZ, RZ, -R22 ;  /* 0x000000ffff168224 */ /* 0x000fe200078e0a16 */
[----:B------:R-:W-:Y:S01]  /*2720*/  ISETP.GE.AND P0, PT, R30, RZ, PT ;  /* 0x000000ff1e00720c */ /* 0x000fe20003f06270 */
[----:B------:R-:W-:Y:S01]  /*2730*/  IMAD R30, R4, R5, R7 ;  /* 0x00000005041e7224 */ /* 0x000fe200078e0207 */
[----:B------:R-:W-:Y:S01]  /*2740*/  IABS R7, R34 ;  /* 0x0000002200077213 */ /* 0x000fe20000000000 */
[--C-:B------:R-:W-:Y:S01]  /*2750*/  @!P5 IMAD.IADD R28, R28, 0x1, -R4.reuse ;  /* 0x000000011c1cd824 */ /* 0x100fe200078e0a04 */
[----:B------:R-:W-:Y:S01]  /*2760*/  LOP3.LUT R113, R3, 0x92, RZ, 0xfc, !PT ;  /* 0x0000009203717812 */ /* 0x000fe200078efcff */
[--C-:B------:R-:W-:Y:S01]  /*2770*/  @!P4 IMAD.IADD R24, R24, 0x1, -R4.reuse ;  /* 0x000000011818c824 */ /* 0x100fe200078e0a04 */
[----:B------:R-:W-:Y:S01]  /*2780*/  ISETP.GT.U32.AND P5, PT, R4, R30, PT ;  /* 0x0000001e0400720c */ /* 0x000fe20003fa4070 */
[----:B------:R-:W-:Y:S01]  /*2790*/  @!P6 IMAD.MOV R25, RZ, RZ, -R25 ;  /* 0x000000ffff19e224 */ /* 0x000fe200078e0a19 */
[----:B------:R-:W-:Y:S01]  /*27a0*/  ISETP.GE.AND P4, PT, R31, RZ, PT ;  /* 0x000000ff1f00720c */ /* 0x000fe20003f86270 */
[----:B------:R-:W-:Y:S01]  /*27b0*/  @!P3 IMAD.IADD R26, R26, 0x1, -R4 ;  /* 0x000000011a1ab824 */ /* 0x000fe200078e0a04 */
[C---:B------:R-:W-:Y:S01]  /*27c0*/  ISETP.GT.U32.AND P3, PT, R4.reuse, R29, PT ;  /* 0x0000001d0400720c */ /* 0x040fe20003f64070 */
[----:B------:R-:W-:Y:S01]  /*27d0*/  @!P1 IMAD.MOV R24, RZ, RZ, -R24 ;  /* 0x000000ffff189224 */ /* 0x000fe200078e0a18 */
[----:B------:R-:W-:Y:S01]  /*27e0*/  IABS R31, R32 ;  /* 0x00000020001f7213 */ /* 0x000fe20000000000 */
[----:B------:R-:W-:Y:S01]  /*27f0*/  @!P0 IMAD.MOV R26, RZ, RZ, -R26 ;  /* 0x000000ffff1a8224 */ /* 0x000fe200078e0a1a */
[----:B------:R-:W-:Y:S01]  /*2800*/  ISETP.GT.U32.AND P1, PT, R4, R27, PT ;  /* 0x0000001b0400720c */ /* 0x000fe20003f24070 */
[----:B------:R-:W-:Y:S01]  /*2810*/  @!P2 IMAD.MOV R28, RZ, RZ, -R28 ;  /* 0x000000ffff1ca224 */ /* 0x000fe200078e0a1c */
[----:B------:R-:W-:Y:S01]  /*2820*/  ISETP.GE.AND P6, PT, R33, RZ, PT ;  /* 0x000000ff2100720c */ /* 0x000fe20003fc6270 */
[----:B------:R-:W-:Y:S01]  /*2830*/  IMAD.HI.U32 R5, R2, R31, RZ ;  /* 0x0000001f02057227 */ /* 0x000fe200078e00ff */
[----:B------:R-:W-:-:S02]  /*2840*/  IABS R33, R35 ;  /* 0x0000002300217213 */ /* 0x000fc40000000000 */
[----:B------:R-:W-:Y:S01]  /*2850*/  ISETP.GE.AND P2, PT, R34, RZ, PT ;  /* 0x000000ff2200720c */ /* 0x000fe20003f46270 */
[--C-:B------:R-:W-:Y:S01]  /*2860*/  @!P5 IMAD.IADD R30, R30, 0x1, -R4.reuse ;  /* 0x000000011e1ed824 */ /* 0x100fe200078e0a04 */
[C---:B------:R-:W-:Y:S01]  /*2870*/  LOP3.LUT R34, R3.reuse, 0xdc, RZ, 0xfc, !PT ;  /* 0x000000dc03227812 */ /* 0x040fe200078efcff */
[----:B------:R-:W-:Y:S01]  /*2880*/  IMAD.MOV R5, RZ, RZ, -R5 ;  /* 0x000000ffff057224 */ /* 0x000fe200078e0a05 */
[----:B------:R-:W-:Y:S01]  /*2890*/  LOP3.LUT R112, R3, 0x93, RZ, 0xfc, !PT ;  /* 0x0000009303707812 */ /* 0x000fe200078efcff */
[----:B------:R-:W-:Y:S01]  /*28a0*/  @!P3 IMAD.IADD R29, R29, 0x1, -R4 ;  /* 0x000000011d1db824 */ /* 0x000fe200078e0a04 */
[C---:B------:R-:W-:Y:S01]  /*28b0*/  ISETP.GT.U32.AND P5, PT, R4.reuse, R30, PT ;  /* 0x0000001e0400720c */ /* 0x040fe20003fa4070 */
[----:B------:R-:W-:Y:S01]  /*28c0*/  IMAD R31, R4, R5, R31 ;  /* 0x00000005041f7224 */ /* 0x000fe200078e021f */
[----:B------:R-:W-:Y:S01]  /*28d0*/  ISETP.GE.AND P3, PT, R32, RZ, PT ;  /* 0x000000ff2000720c */ /* 0x000fe20003f66270 */
[----:B------:R-:W-:Y:S01]  /*28e0*/  IMAD.HI.U32 R5, R2, R7, RZ ;  /* 0x0000000702057227 */ /* 0x000fe200078e00ff */
[----:B------:R-:W-:-:S02]  /*28f0*/  ISETP.GT.U32.AND P0, PT, R4, R29, PT ;  /* 0x0000001d0400720c */ /* 0x000fc40003f04070 */
[----:B------:R-:W-:Y:S01]  /*2900*/  LOP3.LUT R114, R3, 0x91, RZ, 0xfc, !PT ;  /* 0x0000009103727812 */ /* 0x000fe200078efcff */
[----:B------:R-:W-:Y:S01]  /*2910*/  IMAD.MOV R5, RZ, RZ, -R5 ;  /* 0x000000ffff057224 */ /* 0x000fe200078e0a05 */
[----:B------:R-:W-:Y:S01]  /*2920*/  IABS R109, R113 ;  /* 0x00000071006d7213 */ /* 0x000fe20000000000 */
[----:B------:R-:W-:Y:S01]  /*2930*/  @!P1 IMAD.IADD R27, R27, 0x1, -R4 ;  /* 0x000000011b1b9824 */ /* 0x000fe200078e0a04 */
[----:B------:R-:W-:Y:S01]  /*2940*/  ISETP.GE.AND P1, PT, R6, RZ, PT ;  /* 0x000000ff0600720c */ /* 0x000fe20003f26270 */
[----:B------:R-:W-:Y:S01]  /*2950*/  IMAD.HI.U32 R6, R2, R33, RZ ;  /* 0x0000002102067227 */ /* 0x000fe200078e00ff */
[----:B------:R-:W-:Y:S02]  /*2960*/  IABS R111, R114 ;  /* 0x00000072006f7213 */ /* 0x000fe40000000000 */
[C---:B------:R-:W-:Y:S01]  /*2970*/  LOP3.LUT R115, R3.reuse, 0x8f, RZ, 0xfc, !PT ;  /* 0x0000008f03737812 */ /* 0x040fe200078efcff */
[C---:B------:R-:W-:Y:S01]  /*2980*/  IMAD R32, R4.reuse, R5, R7 ;  /* 0x0000000504207224 */ /* 0x040fe200078e0207 */
[----:B------:R-:W-:Y:S01]  /*2990*/  IABS R7, R34 ;  /* 0x0000002200077213 */ /* 0x000fe20000000000 */
[----:B------:R-:W-:Y:S01]  /*29a0*/  @!P4 IMAD.MOV R27, RZ, RZ, -R27 ;  /* 0x000000ffff1bc224 */ /* 0x000fe200078e0a1b */
[----:B------:R-:W-:Y:S01]  /*29b0*/  ISETP.GT.U32.AND P4, PT, R4, R31, PT ;  /* 0x0000001f0400720c */ /* 0x000fe20003f84070 */
[----:B------:R-:W-:Y:S01]  /*29c0*/  IMAD.MOV R6, RZ, RZ, -R6 ;  /* 0x000000ffff067224 */ /* 0x000fe200078e0a06 */
[----:B------:R-:W-:Y:S01]  /*29d0*/  LOP3.LUT R116, R3, 0x8c, RZ, 0xfc, !PT ;  /* 0x0000008c03747812 */ /* 0x000fe200078efcff */
[--C-:B------:R-:W-:Y:S01]  /*29e0*/  @!P5 IMAD.IADD R30, R30, 0x1, -R4.reuse ;  /* 0x000000011e1ed824 */ /* 0x100fe200078e0a04 */
[C---:B------:R-:W-:Y:S01]  /*29f0*/  ISETP.GT.U32.AND P5, PT, R4.reuse, R32, PT ;  /* 0x000000200400720c */ /* 0x040fe20003fa4070 */
[----:B------:R-:W-:Y:S01]  /*2a00*/  @!P0 IMAD.IADD R29, R29, 0x1, -R4 ;  /* 0x000000011d1d8824 */ /* 0x000fe200078e0a04 */
[----:B------:R-:W-:Y:S01]  /*2a10*/  ISETP.GE.AND P0, PT, R35, RZ, PT ;  /* 0x000000ff2300720c */ /* 0x000fe20003f06270 */
[----:B------:R-:W-:Y:S01]  /*2a20*/  IMAD R33, R4, R6, R33 ;  /* 0x0000000604217224 */ /* 0x000fe200078e0221 */
[C---:B------:R-:W-:Y:S01]  /*2a30*/  LOP3.LUT R6, R3.reuse, 0xdb, RZ, 0xfc, !PT ;  /* 0x000000db03067812 */ /* 0x040fe200078efcff */
[----:B------:R-:W-:Y:S01]  /*2a40*/  @!P6 IMAD.MOV R29, RZ, RZ, -R29 ;  /* 0x000000ffff1de224 */ /* 0x000fe200078e0a1d */
[----:B------:R-:W-:Y:S01]  /*2a50*/  LOP3.LUT R118, R3, 0x89, RZ, 0xfc, !PT ;  /* 0x0000008903767812 */ /* 0x000fe200078efcff */
[----:B------:R-:W-:Y:S01]  /*2a60*/  IMAD.HI.U32 R5, R2, R7, RZ ;  /* 0x0000000702057227 */ /* 0x000fe200078e00ff */
[----:B------:R-:W-:-:S02]  /*2a70*/  ISETP.GT.U32.AND P6, PT, R4, R33, PT ;  /* 0x000000210400720c */ /* 0x000fc40003fc4070 */
[----:B------:R-:W-:Y:S01]  /*2a80*/  IABS R35, R6 ;  /* 0x0000000600237213 */ /* 0x000fe20000000000 */
[--C-:B------:R-:W-:Y:S01]  /*2a90*/  @!P4 IMAD.IADD R31, R31, 0x1, -R4.reuse ;  /* 0x000000011f1fc824 */ /* 0x100fe200078e0a04 */
[----:B------:R-:W-:Y:S01]  /*2aa0*/  IABS R119, R118 ;  /* 0x0000007600777213 */ /* 0x000fe20000000000 */
[----:B------:R-:W-:Y:S01]  /*2ab0*/  @!P5 IMAD.IADD R32, R32, 0x1, -R4 ;  /* 0x000000012020d824 */ /* 0x000fe200078e0a04 */
[----:B------:R-:W-:Y:S01]  /*2ac0*/  LOP3.LUT R120, R3, 0x87, RZ, 0xfc, !PT ;  /* 0x0000008703787812 */ /* 0x000fe200078efcff */
[----:B------:R-:W-:Y:S01]  /*2ad0*/  @!P1 IMAD.MOV R30, RZ, RZ, -R30 ;  /* 0x000000ffff1e9224 */ /* 0x000fe200078e0a1e */
[C---:B------:R-:W-:Y:S02]  /*2ae0*/  ISETP.GT.U32.AND P4, PT, R4.reuse, R31, PT ;  /* 0x0000001f0400720c */ /* 0x040fe40003f84070 */
[----:B------:R-:W-:Y:S02]  /*2af0*/  ISETP.GT.U32.AND P5, PT, R4, R32, PT ;  /* 0x000000200400720c */ /* 0x000fe40003fa4070 */
[----:B------:R-:W-:Y:S01]  /*2b00*/  ISETP.GE.AND P1, PT, R34, RZ, PT ;  /* 0x000000ff2200720c */ /* 0x000fe20003f26270 */
[----:B------:R-:W-:Y:S01]  /*2b10*/  @!P6 IMAD.IADD R33, R33, 0x1, -R4 ;  /* 0x000000012121e824 */ /* 0x000fe200078e0a04 */
[----:B------:R-:W-:Y:S01]  /*2b20*/  LOP3.LUT R128, R3, 0x85, RZ, 0xfc, !PT ;  /* 0x0000008503807812 */ /* 0x000fe200078efcff */
[----:B------:R-:W-:Y:S01]  /*2b30*/  IMAD.MOV R34, RZ, RZ, -R5 ;  /* 0x000000ffff227224 */ /* 0x000fe200078e0a05 */
[----:B------:R-:W-:Y:S01]  /*2b40*/  IABS R121, R120 ;  /* 0x0000007800797213 */ /* 0x000fe20000000000 */
[----:B------:R-:W-:Y:S01]  /*2b50*/  IMAD.HI.U32 R5, R2, R35, RZ ;  /* 0x0000002302057227 */ /* 0x000fe200078e00ff */
[----:B------:R-:W-:-:S02]  /*2b60*/  ISETP.GT.U32.AND P6, PT, R4, R33, PT ;  /* 0x000000210400720c */ /* 0x000fc40003fc4070 */
[----:B------:R-:W-:Y:S01]  /*2b70*/  IABS R127, R128 ;  /* 0x00000080007f7213 */ /* 0x000fe20000000000 */
[----:B------:R-:W-:Y:S01]  /*2b80*/  IMAD R34, R4, R34, R7 ;  /* 0x0000002204227224 */ /* 0x000fe200078e0207 */
[----:B------:R-:W-:Y:S01]  /*2b90*/  LOP3.LUT R126, R3, 0x86, RZ, 0xfc, !PT ;  /* 0x00000086037e7812 */ /* 0x000fe200078efcff */
[--C-:B------:R-:W-:Y:S01]  /*2ba0*/  @!P4 IMAD.IADD R31, R31, 0x1, -R4.reuse ;  /* 0x000000011f1fc824 */ /* 0x100fe200078e0a04 */
[----:B------:R-:W-:Y:S01]  /*2bb0*/  ISETP.GE.AND P4, PT, R6, RZ, PT ;  /* 0x000000ff0600720c */ /* 0x000fe20003f86270 */
[----:B------:R-:W-:Y:S01]  /*2bc0*/  IMAD.MOV R5, RZ, RZ, -R5 ;  /* 0x000000ffff057224 */ /* 0x000fe200078e0a05 */
[----:B------:R-:W-:Y:S01]  /*2bd0*/  IABS R123, R126 ;  /* 0x0000007e007b7213 */ /* 0x000fe20000000000 */
[----:B------:R-:W-:Y:S01]  /*2be0*/  IMAD.HI.U32 R6, R2, R37, RZ ;  /* 0x0000002502067227 */ /* 0x000fe200078e00ff */
[C---:B------:R-:W-:Y:S02]  /*2bf0*/  LOP3.LUT R131, R3.reuse, 0x83, RZ, 0xfc, !PT ;  /* 0x0000008303837812 */ /* 0x040fe400078efcff */
[C---:B------:R-:W-:Y:S01]  /*2c00*/  LOP3.LUT R130, R3.reuse, 0x84, RZ, 0xfc, !PT ;  /* 0x0000008403827812 */ /* 0x040fe200078efcff */
[----:B------:R-:W-:Y:S01]  /*2c10*/  @!P5 IMAD.IADD R32, R32, 0x1, -R4 ;  /* 0x000000012020d824 */ /* 0x000fe200078e0a04 */
[C---:B------:R-:W-:Y:S01]  /*2c20*/  ISETP.GT.U32.AND P5, PT, R4.reuse, R34, PT ;  /* 0x000000220400720c */ /* 0x040fe20003fa4070 */
[----:B------:R-:W-:Y:S01]  /*2c30*/  IMAD R35, R4, R5, R35 ;  /* 0x0000000504237224 */ /* 0x000fe200078e0223 */
[C---:B------:R-:W-:Y:S01]  /*2c40*/  LOP3.LUT R5, R3.reuse, 0xd9, RZ, 0xfc, !PT ;  /* 0x000000d903057812 */ /* 0x040fe200078efcff */
[----:B------:R-:W-:Y:S01]  /*2c50*/  IMAD.MOV R6, RZ, RZ, -R6 ;  /* 0x000000ffff067224 */ /* 0x000fe200078e0a06 */
[----:B------:R-:W-:Y:S01]  /*2c60*/  LOP3.LUT R132, R3, 0x82, RZ, 0xfc, !PT ;  /* 0x0000008203847812 */ /* 0x000fe200078efcff */
[----:B------:R-:W-:Y:S01]  /*2c70*/  @!P3 IMAD.MOV R31, RZ, RZ, -R31 ;  /* 0x000000ffff1fb224 */ /* 0x000fe200078e0a1f */
[----:B------:R-:W-:Y:S01]  /*2c80*/  ISETP.GE.AND P3, PT, R36, RZ, PT ;  /* 0x000000ff2400720c */ /* 0x000fe20003f66270 */
[----:B------:R-:W-:Y:S01]  /*2c90*/  @!P2 IMAD.MOV R32, RZ, RZ, -R32 ;  /* 0x000000ffff20a224 */ /* 0x000fe200078e0a20 */
[C---:B------:R-:W-:Y:S01]  /*2ca0*/  ISETP.GT.U32.AND P2, PT, R4.reuse, R35, PT ;  /* 0x000000230400720c */ /* 0x040fe20003f44070 */
[----:B------:R-:W-:Y:S01]  /*2cb0*/  IMAD R36, R4, R6, R37 ;  /* 0x0000000604247224 */ /* 0x000fe200078e0225 */
[----:B------:R-:W-:Y:S01]  /*2cc0*/  IABS R37, R5 ;  /* 0x0000000500257213 */ /* 0x000fe20000000000 */
[--C-:B------:R-:W-:Y:S01]  /*2cd0*/  @!P6 IMAD.IADD R33, R33, 0x1, -R4.reuse ;  /* 0x000000012121e824 */ /* 0x100fe200078e0a04 */
[----:B------:R-:W-:Y:S01]  /*2ce0*/  ISETP.GE.AND P6, PT, R5, RZ, PT ;  /* 0x000000ff0500720c */ /* 0x000fe20003fc6270 */
[----:B------:R-:W-:Y:S01]  /*2cf0*/  @!P5 IMAD.IADD R34, R34, 0x1, -R4 ;  /* 0x000000012222d824 */ /* 0x000fe200078e0a04 */
[----:B------:R-:W-:Y:S01]  /*2d00*/  LOP3.LUT R133, R3, 0x81, RZ, 0xfc, !PT ;  /* 0x0000008103857812 */ /* 0x000fe200078efcff */
[----:B------:R-:W-:Y:S01]  /*2d10*/  @!P0 IMAD.MOV R33, RZ, RZ, -R33 ;  /* 0x000000ffff218224 */ /* 0x000fe200078e0a21 */
[----:B------:R-:W-:Y:S01]  /*2d20*/  ISETP.GT.U32.AND P0, PT, R4, R36, PT ;  /* 0x000000240400720c */ /* 0x000fe20003f04070 */
[----:B------:R-:W-:Y:S01]  /*2d30*/  IMAD.HI.U32 R6, R2, R39, RZ ;  /* 0x0000002702067227 */ /* 0x000fe200078e00ff */
[----:B------:R-:W-:-:S02]  /*2d40*/  ISETP.GT.U32.AND P5, PT, R4, R34, PT ;  /* 0x000000220400720c */ /* 0x000fc40003fa4070 */
[----:B------:R-:W-:Y:S01]  /*2d50*/  IABS R129, R133 ;  /* 0x0000008500817213 */ /* 0x000fe20000000000 */
[----:B------:R-:W-:Y:S01]  /*2d60*/  @!P2 IMAD.IADD R35, R35, 0x1, -R4 ;  /* 0x000000012323a824 */ /* 0x000fe200078e0a04 */
[C---:B------:R-:W-:Y:S01]  /*2d70*/  LOP3.LUT R136, R3.reuse, 0x79, RZ, 0xfc, !PT ;  /* 0x0000007903887812 */ /* 0x040fe200078efcff */
[----:B------:R-:W-:Y:S01]  /*2d80*/  IMAD.HI.U32 R5, R2, R37, RZ ;  /* 0x0000002502057227 */ /* 0x000fe200078e00ff */
[C---:B------:R-:W-:Y:S02]  /*2d90*/  LOP3.LUT R138, R3.reuse, 0x78, RZ, 0xfc, !PT ;  /* 0x00000078038a7812 */ /* 0x040fe400078efcff */
[----:B------:R-:W-:Y:S01]  /*2da0*/  ISETP.GT.U32.AND P2, PT, R4, R35, PT ;  /* 0x000000230400720c */ /* 0x000fe20003f44070 */
[----:B------:R-:W-:Y:S01]  /*2db0*/  IMAD.MOV R6, RZ, RZ, -R6 ;  /* 0x000000ffff067224 */ /* 0x000fe200078e0a06 */
[----:B------:R-:W-:Y:S01]  /*2dc0*/  IABS R135, R136 ;  /* 0x0000008800877213 */ /* 0x000fe20000000000 */
[--C-:B------:R-:W-:Y:S01]  /*2dd0*/  @!P0 IMAD.IADD R36, R36, 0x1, -R4.reuse ;  /* 0x0000000124248824 */ /* 0x100fe200078e0a04 */
[----:B------:R-:W-:Y:S01]  /*2de0*/  IABS R137, R138 ;  /* 0x0000008a00897213 */ /* 0x000fe20000000000 */
[----:B------:R-:W-:Y:S01]  /*2df0*/  @!P5 IMAD.IADD R34, R34, 0x1, -R4 ;  /* 0x000000012222d824 */ /* 0x000fe200078e0a04 */
[----:B------:R-:W-:Y:S01]  /*2e00*/  ISETP.GE.AND P5, PT, R38, RZ, PT ;  /* 0x000000ff2600720c */ /* 0x000fe20003fa6270 */
[----:B------:R-:W-:Y:S01]  /*2e10*/  IMAD.MOV R7, RZ, RZ, -R5 ;  /* 0x000000ffff077224 */ /* 0x000fe200078e0a05 */
[C---:B------:R-:W-:Y:S01]  /*2e20*/  ISETP.GT.U32.AND P0, PT, R4.reuse, R36, PT ;  /* 0x000000240400720c */ /* 0x040fe20003f04070 */
[----:B------:R-:W-:Y:S01]  /*2e30*/  IMAD R38, R4, R6, R39 ;  /* 0x0000000604267224 */ /* 0x000fe200078e0227 */
[C---:B------:R-:W-:Y:S01]  /*2e40*/  LOP3.LUT R140, R3.reuse, 0x77, RZ, 0xfc, !PT ;  /* 0x00000077038c7812 */ /* 0x040fe200078efcff */
[----:B------:R-:W-:Y:S01]  /*2e50*/  IMAD.HI.U32 R6, R2, R43, RZ ;  /* 0x0000002b02067227 */ /* 0x000fe200078e00ff */
[----:B------:R-:W-:-:S02]  /*2e60*/  LOP3.LUT R141, R3, 0x76, RZ, 0xfc, !PT ;  /* 0x00000076038d7812 */ /* 0x000fc400078efcff */
[----:B------:R-:W-:Y:S01]  /*2e70*/  LOP3.LUT R142, R3, 0x75, RZ, 0xfc, !PT ;  /* 0x00000075038e7812 */ /* 0x000fe200078efcff */
[C---:B------:R-:W-:Y:S01]  /*2e80*/  IMAD R37, R4.reuse, R7, R37 ;  /* 0x0000000704257224 */ /* 0x040fe200078e0225 */
[----:B------:R-:W-:Y:S01]  /*2e90*/  IABS R7, R45 ;  /* 0x0000002d00077213 */ /* 0x000fe20000000000 */
[----:B------:R-:W-:Y:S01]  /*2ea0*/  @!P2 IMAD.IADD R35, R35, 0x1, -R4 ;  /* 0x000000012323a824 */ /* 0x000fe200078e0a04 */
[C---:B------:R-:W-:Y:S01]  /*2eb0*/  LOP3.LUT R143, R3.reuse, 0x74, RZ, 0xfc, !PT ;  /* 0x00000074038f7812 */ /* 0x040fe200078efcff */
[----:B------:R-:W-:Y:S01]  /*2ec0*/  IMAD.MOV R6, RZ, RZ, -R6 ;  /* 0x000000ffff067224 */ /* 0x000fe200078e0a06 */
[----:B------:R-:W-:Y:S01]  /*2ed0*/  ISETP.GT.U32.AND P2, PT, R4, R37, PT ;  /* 0x000000250400720c */ /* 0x000fe20003f44070 */
[----:B------:R-:W-:Y:S01]  /*2ee0*/  @!P4 IMAD.MOV R35, RZ, RZ, -R35 ;  /* 0x000000ffff23c224 */ /* 0x000fe200078e0a23 */
[----:B------:R-:W-:Y:S01]  /*2ef0*/  ISETP.GE.AND P4, PT, R40, RZ, PT ;  /* 0x000000ff2800720c */ /* 0x000fe20003f86270 */
[----:B------:R-:W-:Y:S01]  /*2f00*/  IMAD R40, R4, R6, R43 ;  /* 0x0000000604287224 */ /* 0x000fe200078e022b */
[----:B------:R-:W-:Y:S01]  /*2f10*/  IABS R43, R46 ;  /* 0x0000002e002b7213 */ /* 0x000fe20000000000 */
[----:B------:R-:W-:Y:S01]  /*2f20*/  @!P0 IMAD.IADD R36, R36, 0x1, -R4 ;  /* 0x0000000124248824 */ /* 0x000fe200078e0a04 */
[----:B------:R-:W-:Y:S01]  /*2f30*/  IABS R139, R142 ;  /* 0x0000008e008b7213 */ /* 0x000fe20000000000 */
[----:B------:R-:W-:Y:S01]  /*2f40*/  IMAD.HI.U32 R5, R2, R41, RZ ;  /* 0x0000002902057227 */ /* 0x000fe200078e00ff */
[----:B------:R-:W-:-:S02]  /*2f50*/  LOP3.LUT R144, R3, 0x73, RZ, 0xfc, !PT ;  /* 0x0000007303907812 */ /* 0x000fc400078efcff */
[C---:B------:R-:W-:Y:S01]  /*2f60*/  LOP3.LUT R146, R3.reuse, 0x71, RZ, 0xfc, !PT ;  /* 0x0000007103927812 */ /* 0x040fe200078efcff */
[----:B------:R-:W-:Y:S01]  /*2f70*/  @!P3 IMAD.MOV R36, RZ, RZ, -R36 ;  /* 0x000000ffff24b224 */ /* 0x000fe200078e0a24 */
[C---:B------:R-:W-:Y:S01]  /*2f80*/  ISETP.GT.U32.AND P3, PT, R4.reuse, R40, PT ;  /* 0x000000280400720c */ /* 0x040fe20003f64070 */
[----:B------:R-:W-:Y:S01]  /*2f90*/  IMAD.MOV R5, RZ, RZ, -R5 ;  /* 0x000000ffff057224 */ /* 0x000fe200078e0a05 */
[----:B------:R-:W-:Y:S01]  /*2fa0*/  LOP3.LUT R148, R3, 0x6f, RZ, 0xfc, !PT ;  /* 0x0000006f03947812 */ /* 0x000fe200078efcff */
[----:B------:R-:W-:Y:S01]  /*2fb0*/  @!P1 IMAD.MOV R34, RZ, RZ, -R34 ;  /* 0x000000ffff229224 */ /* 0x000fe200078e0a22 */
[C---:B------:R-:W-:Y:S01]  /*2fc0*/  ISETP.GT.U32.AND P1, PT, R4.reuse, R38, PT ;  /* 0x000000260400720c */ /* 0x040fe20003f24070 */
[----:B------:R-:W-:Y:S01]  /*2fd0*/  IMAD R39, R4, R5, R41 ;  /* 0x0000000504277224 */ /* 0x000fe200078e0229 */
[----:B------:R-:W-:Y:S01]  /*2fe0*/  IABS R41, R44 ;  /* 0x0000002c00297213 */ /* 0x000fe20000000000 */
[----:B------:R-:W-:Y:S01]  /*2ff0*/  @!P2 IMAD.IADD R37, R37, 0x1, -R4 ;  /* 0x000000012525a824 */ /* 0x000fe200078e0a04 */
[----:B------:R-:W-:Y:S01]  /*3000*/  IABS R145, R148 ;  /* 0x0000009400917213 */ /* 0x000fe20000000000 */
[----:B------:R-:W-:Y:S01]  /*3010*/  IMAD.HI.U32 R6, R2, R43, RZ ;  /* 0x0000002b02067227 */ /* 0x000fe200078e00ff */
[----:B------:R-:W-:-:S02]  /*3020*/  ISETP.GT.U32.AND P0, PT, R4, R39, PT ;  /* 0x000000270400720c */ /* 0x000fc40003f04070 */
[----:B------:R-:W-:Y:S01]  /*3030*/  ISETP.GT.U32.AND P2, PT, R4, R37, PT ;  /* 0x000000250400720c */ /* 0x000fe20003f44070 */
[----:B------:R-:W-:Y:S01]  /*3040*/  IMAD.HI.U32 R5, R2, R41, RZ ;  /* 0x0000002902057227 */ /* 0x000fe200078e00ff */
[C---:B------:R-:W-:Y:S02]  /*3050*/  LOP3.LUT R147, R3.reuse, 0x70, RZ, 0xfc, !PT ;  /* 0x0000007003937812 */ /* 0x040fe400078efcff */
[C---:B------:R-:W-:Y:S01]  /*3060*/  LOP3.LUT R149, R3.reuse, 0x6e, RZ, 0xfc, !PT ;  /* 0x0000006e03957812 */ /* 0x040fe200078efcff */
[--C-:B------:R-:W-:Y:S01]  /*3070*/  @!P3 IMAD.IADD R40, R40, 0x1, -R4.reuse ;  /* 0x000000012828b824 */ /* 0x100fe200078e0a04 */
[C---:B------:R-:W-:Y:S01]  /*3080*/  LOP3.LUT R150, R3.reuse, 0x6b, RZ, 0xfc, !PT ;  /* 0x0000006b03967812 */ /* 0x040fe200078efcff */
[----:B------:R-:W-:Y:S01]  /*3090*/  IMAD.MOV R5, RZ, RZ, -R5 ;  /* 0x000000ffff057224 */ /* 0x000fe200078e0a05 */
[C---:B------:R-:W-:Y:S01]  /*30a0*/  LOP3.LUT R151, R3.reuse, 0x6a, RZ, 0xfc, !PT ;  /* 0x0000006a03977812 */ /* 0x040fe200078efcff */
[----:B------:R-:W-:Y:S01]  /*30b0*/  @!P1 IMAD.IADD R38, R38, 0x1, -R4 ;  /* 0x0000000126269824 */ /* 0x000fe200078e0a04 */
[C---:B------:R-:W-:Y:S01]  /*30c0*/  ISETP.GT.U32.AND P3, PT, R4.reuse, R40, PT ;  /* 0x000000280400720c */ /* 0x040fe20003f64070 */
[----:B------:R-:W-:Y:S01]  /*30d0*/  IMAD R41, R4, R5, R41 ;  /* 0x0000000504297224 */ /* 0x000fe200078e0229 */
[----:B------:R-:W-:Y:S01]  /*30e0*/  LOP3.LUT R152, R3, 0x67, RZ, 0xfc, !PT ;  /* 0x0000006703987812 */ /* 0x000fe200078efcff */
[----:B------:R-:W-:Y:S01]  /*30f0*/  IMAD.HI.U32 R5, R2, R7, RZ ;  /* 0x0000000702057227 */ /* 0x000fe200078e00ff */
[----:B------:R-:W-:-:S02]  /*3100*/  ISETP.GT.U32.AND P1, PT, R4, R38, PT ;  /* 0x000000260400720c */ /* 0x000fc40003f24070 */
[----:B------:R-:W-:Y:S01]  /*3110*/  IABS R153, R152 ;  /* 0x0000009800997213 */ /* 0x000fe20000000000 */
[----:B------:R-:W-:Y:S01]  /*3120*/  IMAD.MOV R5, RZ, RZ, -R5 ;  /* 0x000000ffff057224 */ /* 0x000fe200078e0a05 */
[----:B------:R-:W-:Y:S01]  /*3130*/  LOP3.LUT R154, R3, 0x65, RZ, 0xfc, !PT ;  /* 0x00000065039a7812 */ /* 0x000fe200078efcff */
[--C-:B------:R-:W-:Y:S01]  /*3140*/  @!P2 IMAD.IADD R37, R37, 0x1, -R4.reuse ;  /* 0x000000012525a824 */ /* 0x100fe200078e0a04 */
[----:B------:R-:W-:Y:S01]  /*3150*/  ISETP.GE.AND P2, PT, R42, RZ, PT ;  /* 0x000000ff2a00720c */ /* 0x000fe20003f46270 */
[--C-:B------:R-:W-:Y:S01]  /*3160*/  @!P0 IMAD.IADD R39, R39, 0x1, -R4.reuse ;  /* 0x0000000127278824 */ /* 0x100fe200078e0a04 */
[----:B------:R-:W-:Y:S01]  /*3170*/  IABS R155, R154 ;  /* 0x0000009a009b7213 */ /* 0x000fe20000000000 */
[----:B------:R-:W-:Y:S01]  /*3180*/  IMAD R42, R4, R5, R7 ;  /* 0x00000005042a7224 */ /* 0x000fe200078e0207 */
[C---:B------:R-:W-:Y:S01]  /*3190*/  LOP3.LUT R5, R3.reuse, 0xd2, RZ, 0xfc, !PT ;  /* 0x000000d203057812 */ /* 0x040fe200078efcff */
[--C-:B------:R-:W-:Y:S01]  /*31a0*/  @!P3 IMAD.IADD R40, R40, 0x1, -R4.reuse ;  /* 0x000000012828b824 */ /* 0x100fe200078e0a04 */
[----:B------:R-:W-:Y:S01]  /*31b0*/  ISETP.GT.U32.AND P0, PT, R4, R39, PT ;  /* 0x000000270400720c */ /* 0x000fe20003f04070 */
[----:B------:R-:W-:Y:S01]  /*31c0*/  @!P1 IMAD.IADD R38, R38, 0x1, -R4 ;  /* 0x0000000126269824 */ /* 0x000fe200078e0a04 */
[C---:B------:R-:W-:Y:S01]  /*31d0*/  ISETP.GT.U32.AND P3, PT, R4.reuse, R42, PT ;  /* 0x0000002a0400720c */ /* 0x040fe20003f64070 */
[----:B------:R-:W-:Y:S01]  /*31e0*/  IMAD.MOV R6, RZ, RZ, -R6 ;  /* 0x000000ffff067224 */ /* 0x000fe200078e0a06 */
[C---:B------:R-:W-:Y:S01]  /*31f0*/  ISETP.GT.U32.AND P1, PT, R4.reuse, R41, PT ;  /* 0x000000290400720c */ /* 0x040fe20003f24070 */
[----:B------:R-:W-:Y:S01]  /*3200*/  @!P6 IMAD.MOV R37, RZ, RZ, -R37 ;  /* 0x000000ffff25e224 */ /* 0x000fe200078e0a25 */
[----:B------:R-:W-:Y:S01]  /*3210*/  IABS R7, R5 ;  /* 0x0000000500077213 */ /* 0x000fe20000000000 */
[----:B------:R-:W-:Y:S01]  /*3220*/  IMAD R43, R4, R6, R43 ;  /* 0x00000006042b7224 */ /* 0x000fe200078e022b */
[----:B------:R-:W-:Y:S01]  /*3230*/  ISETP.GE.AND P6, PT, R44, RZ, PT ;  /* 0x000000ff2c00720c */ /* 0x000fe20003fc6270 */
[----:B------:R-:W-:Y:S01]  /*3240*/  @!P5 IMAD.MOV R38, RZ, RZ, -R38 ;  /* 0x000000ffff26d224 */ /* 0x000fe200078e0a26 */
[----:B------:R-:W-:Y:S01]  /*3250*/  LOP3.LUT R6, R3, 0xd1, RZ, 0xfc, !PT ;  /* 0x000000d103067812 */ /* 0x000fe200078efcff */
[----:B------:R-:W-:Y:S01]  /*3260*/  @!P2 IMAD.MOV R40, RZ, RZ, -R40 ;  /* 0x000000ffff28a224 */ /* 0x000fe200078e0a28 */
[----:B------:R-:W-:Y:S01]  /*3270*/  ISETP.GE.AND P5, PT, R45, RZ, PT ;  /* 0x000000ff2d00720c */ /* 0x000fe20003fa6270 */
[--C-:B------:R-:W-:Y:S01]  /*3280*/  @!P0 IMAD.IADD R39, R39, 0x1, -R4.reuse ;  /* 0x0000000127278824 */ /* 0x100fe200078e0a04 */
[----:B------:R-:W-:Y:S01]  /*3290*/  IABS R45, R6 ;  /* 0x00000006002d7213 */ /* 0x000fe20000000000 */
[--C-:B------:R-:W-:Y:S01]  /*32a0*/  @!P3 IMAD.IADD R42, R42, 0x1, -R4.reuse ;  /* 0x000000012a2ab824 */ /* 0x100fe200078e0a04 */
[----:B------:R-:W-:Y:S01]  /*32b0*/  ISETP.GE.AND P2, PT, R6, RZ, PT ;  /* 0x000000ff0600720c */ /* 0x000fe20003f46270 */
[----:B------:R-:W-:Y:S01]  /*32c0*/  @!P1 IMAD.IADD R41, R41, 0x1, -R4 ;  /* 0x0000000129299824 */ /* 0x000fe200078e0a04 */
[----:B------:R-:W-:Y:S01]  /*32d0*/  ISETP.GE.AND P0, PT, R46, RZ, PT ;  /* 0x000000ff2e00720c */ /* 0x000fe20003f06270 */
[----:B------:R-:W-:Y:S01]  /*32e0*/  @!P4 IMAD.MOV R39, RZ, RZ, -R39 ;  /* 0x000000ffff27c224 */ /* 0x000fe200078e0a27 */
[----:B------:R-:W-:Y:S01]  /*32f0*/  ISETP.GE.AND P4, PT, R5, RZ, PT ;  /* 0x000000ff0500720c */ /* 0x000fe20003f86270 */
[----:B------:R-:W-:Y:S01]  /*3300*/  IMAD.HI.U32 R5, R2, R7, RZ ;  /* 0x0000000702057227 */ /* 0x000fe200078e00ff */
[----:B------:R-:W-:-:S02]  /*3310*/  ISETP.GT.U32.AND P3, PT, R4, R42, PT ;  /* 0x0000002a0400720c */ /* 0x000fc40003f64070 */
[----:B------:R-:W-:Y:S01]  /*3320*/  ISETP.GT.U32.AND P1, PT, R4, R41, PT ;  /* 0x000000290400720c */ /* 0x000fe20003f24070 */
[----:B------:R-:W-:Y:S01]  /*3330*/  IMAD.MOV R5, RZ, RZ, -R5 ;  /* 0x000000ffff057224 */ /* 0x000fe200078e0a05 */
[C---:B------:R-:W-:Y:S01]  /*3340*/  LOP3.LUT R46, R3.reuse, 0xd0, RZ, 0xfc, !PT ;  /* 0x000000d0032e7812 */ /* 0x040fe200078efcff */
[----:B------:R-:W-:Y:S01]  /*3350*/  IMAD.HI.U32 R6, R2, R45, RZ ;  /* 0x0000002d02067227 */ /* 0x000fe200078e00ff */
[----:B------:R-:W-:Y:S02]  /*3360*/  LOP3.LUT R158, R3, 0x63, RZ, 0xfc, !PT ;  /* 0x00000063039e7812 */ /* 0x000fe400078efcff */
[----:B------:R-:W-:Y:S01]  /*3370*/  IABS R47, R46 ;  /* 0x0000002e002f7213 */ /* 0x000fe20000000000 */
[----:B------:R-:W-:Y:S01]  /*3380*/  IMAD R44, R4, R5, R7 ;  /* 0x00000005042c7224 */ /* 0x000fe200078e0207 */
[----:B------:R-:W-:Y:S01]  /*3390*/  IABS R7, R54 ;  /* 0x0000003600077213 */ /* 0x000fe20000000000 */
[----:B------:R-:W-:Y:S01]  /*33a0*/  IMAD.MOV R6, RZ, RZ, -R6 ;  /* 0x000000ffff067224 */ /* 0x000fe200078e0a06 */
[----:B------:R-:W-:Y:S01]  /*33b0*/  IABS R159, R158 ;  /* 0x0000009e009f7213 */ /* 0x000fe20000000000 */
[--C-:B------:R-:W-:Y:S01]  /*33c0*/  @!P3 IMAD.IADD R42, R42, 0x1, -R4.reuse ;  /* 0x000000012a2ab824 */ /* 0x100fe200078e0a04 */
[C---:B------:R-:W-:Y:S01]  /*33d0*/  ISETP.GT.U32.AND P3, PT, R4.reuse, R44, PT ;  /* 0x0000002c0400720c */ /* 0x040fe20003f64070 */
[----:B------:R-:W-:Y:S01]  /*33e0*/  @!P1 IMAD.IADD R41, R41, 0x1, -R4 ;  /* 0x0000000129299824 */ /* 0x000fe200078e0a04 */
[C---:B------:R-:W-:Y:S01]  /*33f0*/  ISETP.GT.U32.AND P1, PT, R4.reuse, R43, PT ;  /* 0x0000002b0400720c */ /* 0x040fe20003f24070 */
[----:B------:R-:W-:Y:S01]  /*3400*/  IMAD R45, R4, R6, R45 ;  /* 0x00000006042d7224 */ /* 0x000fe200078e022d */
[C---:B------:R-:W-:Y:S01]  /*3410*/  LOP3.LUT R156, R3.reuse, 0x64, RZ, 0xfc, !PT ;  /* 0x00000064039c7812 */ /* 0x040fe200078efcff */
[----:B------:R-:W-:Y:S01]  /*3420*/  @!P6 IMAD.MOV R41, RZ, RZ, -R41 ;  /* 0x000000ffff29e224 */ /* 0x000fe200078e0a29 */
[----:B------:R-:W-:Y:S01]  /*3430*/  LOP3.LUT R160, R3, 0x62, RZ, 0xfc, !PT ;  /* 0x0000006203a07812 */ /* 0x000fe200078efcff */
[----:B------:R-:W-:Y:S01]  /*3440*/  IMAD.HI.U32 R5, R2, R47, RZ ;  /* 0x0000002f02057227 */ /* 0x000fe200078e00ff */
[----:B------:R-:W-:-:S02]  /*3450*/  ISETP.GT.U32.AND P6, PT, R4, R45, PT ;  /* 0x0000002d0400720c */ /* 0x000fc40003fc4070 */
[----:B------:R-:W-:Y:S01]  /*3460*/  IABS R157, R156 ;  /* 0x0000009c009d7213 */ /* 0x000fe20000000000 */
[----:B------:R-:W-:Y:S01]  /*3470*/  IMAD.MOV R5, RZ, RZ, -R5 ;  /* 0x000000ffff057224 */ /* 0x000fe200078e0a05 */
[C---:B------:R-:W-:Y:S01]  /*3480*/  LOP3.LUT R161, R3.reuse, 0x61, RZ, 0xfc, !PT ;  /* 0x0000006103a17812 */ /* 0x040fe200078efcff */
[--C-:B------:R-:W-:Y:S01]  /*3490*/  @!P3 IMAD.IADD R44, R44, 0x1, -R4.reuse ;  /* 0x000000012c2cb824 */ /* 0x100fe200078e0a04 */
[----:B------:R-:W-:Y:S01]  /*34a0*/  LOP3.LUT R162, R3, 0x60, RZ, 0xfc, !PT ;  /* 0x0000006003a27812 */ /* 0x000fe200078efcff */
[----:B------:R-:W-:Y:S01]  /*34b0*/  @!P1 IMAD.IADD R43, R43, 0x1, -R4 ;  /* 0x000000012b2b9824 */ /* 0x000fe200078e0a04 */
[----:B------:R-:W-:Y:S01]  /*34c0*/  LOP3.LUT R170, R3, 0x5b, RZ, 0xfc, !PT ;  /* 0x0000005b03aa7812 */ /* 0x000fe200078efcff */
[----:B------:R-:W-:Y:S01]  /*34d0*/  @!P5 IMAD.MOV R42, RZ, RZ, -R42 ;  /* 0x000000ffff2ad224 */ /* 0x000fe200078e0a2a */
[----:B------:R-:W-:Y:S01]  /*34e0*/  ISETP.GT.U32.AND P3, PT, R4, R44, PT ;  /* 0x0000002c0400720c */ /* 0x000fe20003f64070 */
[----:B------:R-:W-:Y:S01]  /*34f0*/  IMAD.HI.U32 R6, R2, R49, RZ ;  /* 0x0000003102067227 */ /* 0x000fe200078e00ff */
[----:B------:R-:W-:-:S02]  /*3500*/  ISETP.GT.U32.AND P1, PT, R4, R43, PT ;  /* 0x0000002b0400720c */ /* 0x000fc40003f24070 */
[----:B------:R-:W-:Y:S01]  /*3510*/  ISETP.GE.AND P5, PT, R46, RZ, PT ;  /* 0x000000ff2e00720c */ /* 0x000fe20003fa6270 */
[----:B------:R-:W-:Y:S01]  /*3520*/  IMAD R46, R4, R5, R47 ;  /* 0x00000005042e7224 */ /* 0x000fe200078e022f */
[----:B------:R-:W-:Y:S01]  /*3530*/  LOP3.LUT R164, R3, 0x5c, RZ, 0xfc, !PT ;  /* 0x0000005c03a47812 */ /* 0x000fe200078efcff */
[--C-:B------:R-:W-:Y:S01]  /*3540*/  @!P6 IMAD.IADD R45, R45, 0x1, -R4.reuse ;  /* 0x000000012d2de824 */ /* 0x100fe200078e0a04 */
[----:B------:R-:W-:Y:S01]  /*3550*/  LOP3.LUT R172, R3, 0x5a, RZ, 0xfc, !PT ;  /* 0x0000005a03ac7812 */ /* 0x000fe200078efcff */
[----:B------:R-:W-:Y:S01]  /*3560*/  IMAD.HI.U32 R5, R2, R7, RZ ;  /* 0x0000000702057227 */ /* 0x000fe200078e00ff */
[----:B------:R-:W-:Y:S02]  /*3570*/  IABS R165, R164 ;  /* 0x000000a400a57213 */ /* 0x000fe40000000000 */
[----:B------:R-:W-:Y:S01]  /*3580*/  ISETP.GT.U32.AND P6, PT, R4, R45, PT ;  /* 0x0000002d0400720c */ /* 0x000fe20003fc4070 */
[--C-:B------:R-:W-:Y:S01]  /*3590*/  @!P3 IMAD.IADD R44, R44, 0x1, -R4.reuse ;  /* 0x000000012c2cb824 */ /* 0x100fe200078e0a04 */
[----:B------:R-:W-:Y:S01]  /*35a0*/  ISETP.GT.U32.AND P3, PT, R4, R46, PT ;  /* 0x0000002e0400720c */ /* 0x000fe20003f64070 */
[----:B------:R-:W-:Y:S01]  /*35b0*/  @!P1 IMAD.IADD R43, R43, 0x1, -R4 ;  /* 0x000000012b2b9824 */ /* 0x000fe200078e0a04 */
[----:B------:R-:W-:Y:S01]  /*35c0*/  ISETP.GE.AND P1, PT, R48, RZ, PT ;  /* 0x000000ff3000720c */ /* 0x000fe20003f26270 */
[----:B------:R-:W-:Y:S01]  /*35d0*/  IMAD.MOV R6, RZ, RZ, -R6 ;  /* 0x000000ffff067224 */ /* 0x000fe200078e0a06 */
[C---:B------:R-:W-:Y:S01]  /*35e0*/  LOP3.LUT R173, R3.reuse, 0x59, RZ, 0xfc, !PT ;  /* 0x0000005903ad7812 */ /* 0x040fe200078efcff */
[----:B------:R-:W-:Y:S01]  /*35f0*/  IMAD.MOV R48, RZ, RZ, -R5 ;  /* 0x000000ffff307224 */ /* 0x000fe200078e0a05 */
[----:B------:R-:W-:Y:S01]  /*3600*/  LOP3.LUT R175, R3, 0x57, RZ, 0xfc, !PT ;  /* 0x0000005703af7812 */ /* 0x000fe200078efcff */
[C---:B------:R-:W-:Y:S01]  /*3610*/  IMAD R47, R4.reuse, R6, R49 ;  /* 0x00000006042f7224 */ /* 0x040fe200078e0231 */
[----:B------:R-:W-:Y:S01]  /*3620*/  IABS R49, R56 ;  /* 0x0000003800317213 */ /* 0x000fe20000000000 */
[C---:B------:R-:W-:Y:S01]  /*3630*/  IMAD R48, R4.reuse, R48, R7 ;  /* 0x0000003004307224 */ /* 0x040fe200078e0207 */
[----:B------:R-:W-:Y:S01]  /*3640*/  IABS R167, R173 ;  /* 0x000000ad00a77213 */ /* 0x000fe20000000000 */
[--C-:B------:R-:W-:Y:S01]  /*3650*/  @!P6 IMAD.IADD R45, R45, 0x1, -R4.reuse ;  /* 0x000000012d2de824 */ /* 0x100fe200078e0a04 */
[----:B------:R-:W-:Y:S01]  /*3660*/  ISETP.GT.U32.AND P6, PT, R4, R47, PT ;  /* 0x0000002f0400720c */ /* 0x000fe20003fc4070 */
[----:B------:R-:W-:Y:S01]  /*3670*/  @!P3 IMAD.IADD R46, R46, 0x1, -R4 ;  /* 0x000000012e2eb824 */ /* 0x000fe200078e0a04 */
[----:B------:R-:W-:Y:S01]  /*3680*/  ISETP.GT.U32.AND P3, PT, R4, R48, PT ;  /* 0x000000300400720c */ /* 0x000fe20003f64070 */
[----:B------:R-:W-:Y:S01]  /*3690*/  IMAD.HI.U32 R5, R2, R49, RZ ;  /* 0x0000003102057227 */ /* 0x000fe200078e00ff */
[----:B------:R-:W-:-:S02]  /*36a0*/  IABS R171, R175 ;  /* 0x000000af00ab7213 */ /* 0x000fc40000000000 */
[C---:B------:R-:W-:Y:S01]  /*36b0*/  LOP3.LUT R174, R3.reuse, 0x58, RZ, 0xfc, !PT ;  /* 0x0000005803ae7812 */ /* 0x040fe200078efcff */
[----:B------:R-:W-:Y:S01]  /*36c0*/  IMAD.HI.U32 R6, R2, R51, RZ ;  /* 0x0000003302067227 */ /* 0x000fe200078e00ff */
[C---:B------:R-:W-:Y:S02]  /*36d0*/  LOP3.LUT R177, R3.reuse, 0x55, RZ, 0xfc, !PT ;  /* 0x0000005503b17812 */ /* 0x040fe400078efcff */
[----:B------:R-:W-:Y:S01]  /*36e0*/  IABS R169, R174 ;  /* 0x000000ae00a97213 */ /* 0x000fe20000000000 */
[----:B------:R-:W-:Y:S01]  /*36f0*/  IMAD.MOV R50, RZ, RZ, -R5 ;  /* 0x000000ffff327224 */ /* 0x000fe200078e0a05 */
[C---:B------:R-:W-:Y:S01]  /*3700*/  LOP3.LUT R176, R3.reuse, 0x56, RZ, 0xfc, !PT ;  /* 0x0000005603b07812 */ /* 0x040fe200078efcff */
[----:B------:R-:W-:Y:S01]  /*3710*/  IMAD.MOV R6, RZ, RZ, -R6 ;  /* 0x000000ffff067224 */ /* 0x000fe200078e0a06 */
[C---:B------:R-:W-:Y:S01]  /*3720*/  LOP3.LUT R178, R3.reuse, 0x4e, RZ, 0xfc, !PT ;  /* 0x0000004e03b27812 */ /* 0x040fe200078efcff */
[C---:B------:R-:W-:Y:S01]  /*3730*/  IMAD R49, R4.reuse, R50, R49 ;  /* 0x0000003204317224 */ /* 0x040fe200078e0231 */
[C---:B------:R-:W-:Y:S01]  /*3740*/  LOP3.LUT R180, R3.reuse, 0x4d, RZ, 0xfc, !PT ;  /* 0x0000004d03b47812 */ /* 0x040fe200078efcff */
[----:B------:R-:W-:Y:S01]  /*3750*/  IMAD R50, R4, R6, R51 ;  /* 0x0000000604327224 */ /* 0x000fe200078e0233 */
[----:B------:R-:W-:Y:S01]  /*3760*/  LOP3.LUT R182, R3, 0x4c, RZ, 0xfc, !PT ;  /* 0x0000004c03b67812 */ /* 0x000fe200078efcff */
[--C-:B------:R-:W-:Y:S01]  /*3770*/  @!P3 IMAD.IADD R48, R48, 0x1, -R4.reuse ;  /* 0x000000013030b824 */ /* 0x100fe200078e0a04 */
[C---:B------:R-:W-:Y:S01]  /*3780*/  ISETP.GT.U32.AND P3, PT, R4.reuse, R46, PT ;  /* 0x0000002e0400720c */ /* 0x040fe20003f64070 */
[----:B------:R-:W-:Y:S01]  /*3790*/  @!P2 IMAD.MOV R45, RZ, RZ, -R45 ;  /* 0x000000ffff2da224 */ /* 0x000fe200078e0a2d */
[C---:B------:R-:W-:Y:S01]  /*37a0*/  ISETP.GT.U32.AND P2, PT, R4.reuse, R50, PT ;  /* 0x000000320400720c */ /* 0x040fe20003f44070 */
[----:B------:R-:W-:Y:S01]  /*37b0*/  @!P6 IMAD.IADD R47, R47, 0x1, -R4 ;  /* 0x000000012f2fe824 */ /* 0x000fe200078e0a04 */
[----:B------:R-:W-:Y:S01]  /*37c0*/  ISETP.GT.U32.AND P6, PT, R4, R49, PT ;  /* 0x000000310400720c */ /* 0x000fe20003fc4070 */
[----:B------:R-:W-:Y:S01]  /*37d0*/  IMAD.HI.U32 R7, R2, R53, RZ ;  /* 0x0000003502077227 */ /* 0x000fe200078e00ff */
[----:B------:R-:W-:-:S02]  /*37e0*/  IABS R179, R180 ;  /* 0x000000b400b37213 */ /* 0x000fc40000000000 */
[----:B------:R-:W-:Y:S01]  /*37f0*/  IABS R181, R182 ;  /* 0x000000b600b57213 */ /* 0x000fe20000000000 */
[----:B------:R-:W-:Y:S01]  /*3800*/  @!P0 IMAD.MOV R43, RZ, RZ, -R43 ;  /* 0x000000ffff2b8224 */ /* 0x000fe200078e0a2b */
[----:B------:R-:W-:Y:S01]  /*3810*/  ISETP.GT.U32.AND P0, PT, R4, R47, PT ;  /* 0x0000002f0400720c */ /* 0x000fe20003f04070 */
[----:B------:R-:W-:Y:S01]  /*3820*/  IMAD.MOV R7, RZ, RZ, -R7 ;  /* 0x000000ffff077224 */ /* 0x000fe200078e0a07 */
[C---:B------:R-:W-:Y:S01]  /*3830*/  LOP3.LUT R184, R3.reuse, 0x4a, RZ, 0xfc, !PT ;  /* 0x0000004a03b87812 */ /* 0x040fe200078efcff */
[--C-:B------:R-:W-:Y:S01]  /*3840*/  @!P3 IMAD.IADD R46, R46, 0x1, -R4.reuse ;  /* 0x000000012e2eb824 */ /* 0x100fe200078e0a04 */
[----:B------:R-:W-:Y:S01]  /*3850*/  LOP3.LUT R186, R3, 0x48, RZ, 0xfc, !PT ;  /* 0x0000004803ba7812 */ /* 0x000fe200078efcff */
[----:B------:R-:W-:Y:S01]  /*3860*/  IMAD R51, R4, R7, R53 ;  /* 0x0000000704337224 */ /* 0x000fe200078e0235 */
[----:B------:R-:W-:Y:S01]  /*3870*/  IABS R7, R61 ;  /* 0x0000003d00077213 */ /* 0x000fe20000000000 */
[----:B------:R-:W-:Y:S01]  /*3880*/  @!P2 IMAD.IADD R50, R50, 0x1, -R4 ;  /* 0x000000013232a824 */ /* 0x000fe200078e0a04 */
[----:B------:R-:W-:Y:S01]  /*3890*/  IABS R53, R60 ;  /* 0x0000003c00357213 */ /* 0x000fe20000000000 */
[----:B------:R-:W-:Y:S01]  /*38a0*/  IMAD.HI.U32 R5, R2, R55, RZ ;  /* 0x0000003702057227 */ /* 0x000fe200078e00ff */
[----:B------:R-:W-:-:S02]  /*38b0*/  ISETP.GT.U32.AND P3, PT, R4, R51, PT ;  /* 0x000000330400720c */ /* 0x000fc40003f64070 */
[----:B------:R-:W-:Y:S01]  /*38c0*/  ISETP.GE.AND P2, PT, R57, RZ, PT ;  /* 0x000000ff3900720c */ /* 0x000fe20003f46270 */
[----:B------:R-:W-:Y:S01]  /*38d0*/  @!P6 IMAD.IADD R49, R49, 0x1, -R4 ;  /* 0x000000013131e824 */ /* 0x000fe200078e0a04 */
[C---:B------:R-:W-:Y:S01]  /*38e0*/  ISETP.GT.U32.AND P6, PT, R4.reuse, R48, PT ;  /* 0x000000300400720c */ /* 0x040fe20003fc4070 */
[----:B------:R-:W-:Y:S01]  /*38f0*/  @!P5 IMAD.MOV R46, RZ, RZ, -R46 ;  /* 0x000000ffff2ed224 */ /* 0x000fe200078e0a2e */
[----:B------:R-:W-:Y:S01]  /*3900*/  ISETP.GT.U32.AND P5, PT, R4, R50, PT ;  /* 0x000000320400720c */ /* 0x000fe20003fa4070 */
[----:B------:R-:W-:Y:S01]  /*3910*/  IMAD.MOV R5, RZ, RZ, -R5 ;  /* 0x000000ffff057224 */ /* 0x000fe200078e0a05 */
[----:B------:R-:W-:Y:S01]  /*3920*/  IABS R185, R186 ;  /* 0x000000ba00b97213 */ /* 0x000fe20000000000 */
[----:B------:R-:W-:Y:S01]  /*3930*/  IMAD.HI.U32 R6, R2, R7, RZ ;  /* 0x0000000702067227 */ /* 0x000fe200078e00ff */
[C---:B------:R-:W-:Y:S02]  /*3940*/  LOP3.LUT R188, R3.reuse, 0x47, RZ, 0xfc, !PT ;  /* 0x0000004703bc7812 */ /* 0x040fe400078efcff */
[----:B------:R-:W-:Y:S01]  /*3950*/  LOP3.LUT R189, R3, 0x46, RZ, 0xfc, !PT ;  /* 0x0000004603bd7812 */ /* 0x000fe200078efcff */
        /* <DEDUP_REMOVED lines=8> */
[C---:B------:R-:W-:Y:S01]  /*39e0*/  LOP3.LUT R191, R3.reuse, 0x44, RZ, 0xfc, !PT ;  /* 0x0000004403bf7812 */ /* 0x040fe200078efcff */
[----:B------:R-:W-:Y:S01]  /*39f0*/  IMAD.MOV R6, RZ, RZ, -R6 ;  /* 0x000000ffff067224 */ /* 0x000fe200078e0a06 */
[C---:B------:R-:W-:Y:S01]  /*3a00*/  LOP3.LUT R192, R3.reuse, 0x43, RZ, 0xfc, !PT ;  /* 0x0000004303c07812 */ /* 0x040fe200078efcff */
[----:B------:R-:W-:Y:S01]  /*3a10*/  IMAD.MOV R5, RZ, RZ, -R5 ;  /* 0x000000ffff057224 */ /* 0x000fe200078e0a05 */
[C---:B------:R-:W-:Y:S01]  /*3a20*/  LOP3.LUT R193, R3.reuse, 0x42, RZ, 0xfc, !PT ;  /* 0x0000004203c17812 */ /* 0x040fe200078efcff */
[----:B------:R-:W-:Y:S01]  /*3a30*/  IMAD R54, R4, R6, R7 ;  /* 0x0000000604367224 */ /* 0x000fe200078e0207 */
[----:B------:R-:W-:Y:S01]  /*3a40*/  LOP3.LUT R6, R3, 0xc7, RZ, 0xfc, !PT ;  /* 0x000000c703067812 */ /* 0x000fe200078efcff */
[--C-:B------:R-:W-:Y:S01]  /*3a50*/  @!P6 IMAD.IADD R48, R48, 0x1, -R4.reuse ;  /* 0x000000013030e824 */ /* 0x100fe200078e0a04 */
[C---:B------:R-:W-:Y:S01]  /*3a60*/  ISETP.GT.U32.AND P6, PT, R4.reuse, R52, PT ;  /* 0x000000340400720c */ /* 0x040fe20003fc4070 */
[----:B------:R-:W-:Y:S01]  /*3a70*/  IMAD R53, R4, R5, R53 ;  /* 0x0000000504357224 */ /* 0x000fe200078e0235 */
[----:B------:R-:W-:Y:S01]  /*3a80*/  IABS R55, R6 ;  /* 0x0000000600377213 */ /* 0x000fe20000000000 */
[--C-:B------:R-:W-:Y:S01]  /*3a90*/  @!P5 IMAD.IADD R50, R50, 0x1, -R4.reuse ;  /* 0x000000013232d824 */ /* 0x100fe200078e0a04 */
[----:B------:R-:W-:Y:S01]  /*3aa0*/  ISETP.GT.U32.AND P5, PT, R4, R54, PT ;  /* 0x000000360400720c */ /* 0x000fe20003fa4070 */
[----:B------:R-:W-:Y:S01]  /*3ab0*/  @!P3 IMAD.IADD R51, R51, 0x1, -R4 ;  /* 0x000000013333b824 */ /* 0x000fe200078e0a04 */
[----:B------:R-:W-:Y:S01]  /*3ac0*/  ISETP.GE.AND P3, PT, R58, RZ, PT ;  /* 0x000000ff3a00720c */ /* 0x000fe20003f66270 */
[----:B------:R-:W-:Y:S01]  /*3ad0*/  @!P0 IMAD.MOV R48, RZ, RZ, -R48 ;  /* 0x000000ffff308224 */ /* 0x000fe200078e0a30 */
[----:B------:R-:W-:Y:S01]  /*3ae0*/  ISETP.GT.U32.AND P0, PT, R4, R53, PT ;  /* 0x000000350400720c */ /* 0x000fe20003f04070 */
[--C-:B------:R-:W-:Y:S01]  /*3af0*/  @!P4 IMAD.IADD R49, R49, 0x1, -R4.reuse ;  /* 0x000000013131c824 */ /* 0x100fe200078e0a04 */
[----:B------:R-:W-:Y:S01]  /*3b00*/  ISETP.GE.AND P4, PT, R56, RZ, PT ;  /* 0x000000ff3800720c */ /* 0x000fe20003f86270 */
[----:B------:R-:W-:Y:S01]  /*3b10*/  @!P1 IMAD.MOV R47, RZ, RZ, -R47 ;  /* 0x000000ffff2f9224 */ /* 0x000fe200078e0a2f */
[----:B------:R-:W-:Y:S01]  /*3b20*/  ISETP.GT.U32.AND P1, PT, R4, R51, PT ;  /* 0x000000330400720c */ /* 0x000fe20003f24070 */
[----:B------:R-:W-:Y:S01]  /*3b30*/  @!P6 IMAD.IADD R52, R52, 0x1, -R4 ;  /* 0x000000013434e824 */ /* 0x000fe200078e0a04 */
[C---:B------:R-:W-:Y:S01]  /*3b40*/  LOP3.LUT R56, R3.reuse, 0xc6, RZ, 0xfc, !PT ;  /* 0x000000c603387812 */ /* 0x040fe200078efcff */
[----:B------:R-:W-:Y:S01]  /*3b50*/  IMAD.HI.U32 R5, R2, R55, RZ ;  /* 0x0000003702057227 */ /* 0x000fe200078e00ff */
[----:B------:R-:W-:-:S02]  /*3b60*/  LOP3.LUT R58, R3, 0xc3, RZ, 0xfc, !PT ;  /* 0x000000c3033a7812 */ /* 0x000fc400078efcff */
[----:B------:R-:W-:Y:S01]  /*3b70*/  IABS R7, R56 ;  /* 0x0000003800077213 */ /* 0x000fe20000000000 */
[--C-:B------:R-:W-:Y:S01]  /*3b80*/  @!P5 IMAD.IADD R54, R54, 0x1, -R4.reuse ;  /* 0x000000013636d824 */ /* 0x100fe200078e0a04 */
[----:B------:R-:W-:Y:S01]  /*3b90*/  ISETP.GT.U32.AND P6, PT, R4, R52, PT ;  /* 0x000000340400720c */ /* 0x000fe20003fc4070 */
[--C-:B------:R-:W-:Y:S01]  /*3ba0*/  @!P0 IMAD.IADD R53, R53, 0x1, -R4.reuse ;  /* 0x0000000135358824 */ /* 0x100fe200078e0a04 */
[----:B------:R-:W-:Y:S01]  /*3bb0*/  ISETP.GE.AND P0, PT, R6, RZ, PT ;  /* 0x000000ff0600720c */ /* 0x000fe20003f06270 */
[----:B------:R-:W-:Y:S01]  /*3bc0*/  @!P4 IMAD.MOV R49, RZ, RZ, -R49 ;  /* 0x000000ffff31c224 */ /* 0x000fe200078e0a31 */
[----:B------:R-:W-:Y:S01]  /*3bd0*/  ISETP.GT.U32.AND P5, PT, R4, R54, PT ;  /* 0x000000360400720c */ /* 0x000fe20003fa4070 */
[----:B------:R-:W-:Y:S01]  /*3be0*/  IMAD.HI.U32 R6, R2, R7, RZ ;  /* 0x0000000702067227 */ /* 0x000fe200078e00ff */
[----:B------:R-:W-:Y:S02]  /*3bf0*/  ISETP.GE.AND P4, PT, R59, RZ, PT ;  /* 0x000000ff3b00720c */ /* 0x000fe40003f86270 */
[----:B------:R-:W-:Y:S01]  /*3c00*/  LOP3.LUT R194, R3, 0x3f, RZ, 0xfc, !PT ;  /* 0x0000003f03c27812 */ /* 0x000fe200078efcff */
[----:B------:R-:W-:Y:S01]  /*3c10*/  @!P1 IMAD.IADD R51, R51, 0x1, -R4 ;  /* 0x0000000133339824 */ /* 0x000fe200078e0a04 */
[----:B------:R-:W-:Y:S01]  /*3c20*/  ISETP.GE.AND P1, PT, R60, RZ, PT ;  /* 0x000000ff3c00720c */ /* 0x000fe20003f26270 */
[----:B------:R-:W-:Y:S01]  /*3c30*/  IMAD.MOV R6, RZ, RZ, -R6 ;  /* 0x000000ffff067224 */ /* 0x000fe200078e0a06 */
[C---:B------:R-:W-:Y:S01]  /*3c40*/  LOP3.LUT R196, R3.reuse, 0x3e, RZ, 0xfc, !PT ;  /* 0x0000003e03c47812 */ /* 0x040fe200078efcff */
[----:B------:R-:W-:Y:S01]  /*3c50*/  IMAD.MOV R5, RZ, RZ, -R5 ;  /* 0x000000ffff057224 */ /* 0x000fe200078e0a05 */
[C---:B------:R-:W-:Y:S01]  /*3c60*/  LOP3.LUT R198, R3.reuse, 0x3c, RZ, 0xfc, !PT ;  /* 0x0000003c03c67812 */ /* 0x040fe200078efcff */
[----:B------:R-:W-:Y:S01]  /*3c70*/  @!P3 IMAD.MOV R51, RZ, RZ, -R51 ;  /* 0x000000ffff33b224 */ /* 0x000fe200078e0a33 */
[----:B------:R-:W-:Y:S01]  /*3c80*/  ISETP.GE.AND P3, PT, R56, RZ, PT ;  /* 0x000000ff3800720c */ /* 0x000fe20003f66270 */
[----:B------:R-:W-:Y:S01]  /*3c90*/  IMAD R56, R4, R6, R7 ;  /* 0x0000000604387224 */ /* 0x000fe200078e0207 */
[----:B------:R-:W-:Y:S01]  /*3ca0*/  LOP3.LUT R6, R3, 0xc4, RZ, 0xfc, !PT ;  /* 0x000000c403067812 */ /* 0x000fe200078efcff */
[----:B------:R-:W-:Y:S01]  /*3cb0*/  @!P6 IMAD.IADD R52, R52, 0x1, -R4 ;  /* 0x000000013434e824 */ /* 0x000fe200078e0a04 */
[----:B------:R-:W-:Y:S01]  /*3cc0*/  ISETP.GE.AND P6, PT, R61, RZ, PT ;  /* 0x000000ff3d00720c */ /* 0x000fe20003fc6270 */
[C---:B------:R-:W-:Y:S01]  /*3cd0*/  IMAD R55, R4.reuse, R5, R55 ;  /* 0x0000000504377224 */ /* 0x040fe200078e0237 */
[----:B------:R-:W-:Y:S01]  /*3ce0*/  IABS R59, R6 ;  /* 0x00000006003b7213 */ /* 0x000fe20000000000 */
[----:B------:R-:W-:Y:S01]  /*3cf0*/  @!P2 IMAD.MOV R50, RZ, RZ, -R50 ;  /* 0x000000ffff32a224 */ /* 0x000fe200078e0a32 */
[----:B------:R-:W-:Y:S01]  /*3d00*/  ISETP.GT.U32.AND P2, PT, R4, R53, PT ;  /* 0x000000350400720c */ /* 0x000fe20003f44070 */
[----:B------:R-:W-:Y:S01]  /*3d10*/  @!P5 IMAD.IADD R54, R54, 0x1, -R4 ;  /* 0x000000013636d824 */ /* 0x000fe200078e0a04 */
[C---:B------:R-:W-:Y:S01]  /*3d20*/  ISETP.GT.U32.AND P5, PT, R4.reuse, R56, PT ;  /* 0x000000380400720c */ /* 0x040fe20003fa4070 */
[----:B------:R-:W-:Y:S01]  /*3d30*/  @!P4 IMAD.MOV R52, RZ, RZ, -R52 ;  /* 0x000000ffff34c224 */ /* 0x000fe200078e0a34 */
[----:B------:R-:W-:-:S02]  /*3d40*/  ISETP.GT.U32.AND P4, PT, R4, R55, PT ;  /* 0x000000370400720c */ /* 0x000fc40003f84070 */
[----:B------:R-:W-:Y:S02]  /*3d50*/  LOP3.LUT R5, R3, 0xc5, RZ, 0xfc, !PT ;  /* 0x000000c503057812 */ /* 0x000fe400078efcff */
[----:B------:R-:W-:Y:S01]  /*3d60*/  IABS R61, R58 ;  /* 0x0000003a003d7213 */ /* 0x000fe20000000000 */
[----:B------:R-:W-:Y:S01]  /*3d70*/  @!P6 IMAD.MOV R54, RZ, RZ, -R54 ;  /* 0x000000ffff36e224 */ /* 0x000fe200078e0a36 */
[----:B------:R-:W-:Y:S02]  /*3d80*/  IABS R57, R5 ;  /* 0x0000000500397213 */ /* 0x000fe40000000000 */
[----:B------:R-:W-:Y:S01]  /*3d90*/  ISETP.GE.AND P6, PT, R58, RZ, PT ;  /* 0x000000ff3a00720c */ /* 0x000fe20003fc6270 */
[--C-:B------:R-:W-:Y:S01]  /*3da0*/  @!P2 IMAD.IADD R53, R53, 0x1, -R4.reuse ;  /* 0x000000013535a824 */ /* 0x100fe200078e0a04 */
[----:B------:R-:W-:Y:S01]  /*3db0*/  ISETP.GE.AND P2, PT, R5, RZ, PT ;  /* 0x000000ff0500720c */ /* 0x000fe20003f46270 */
[--C-:B------:R-:W-:Y:S01]  /*3dc0*/  @!P5 IMAD.IADD R56, R56, 0x1, -R4.reuse ;  /* 0x000000013838d824 */ /* 0x100fe200078e0a04 */
[----:B------:R-:W-:Y:S01]  /*3dd0*/  IABS R195, R196 ;  /* 0x000000c400c37213 */ /* 0x000fe20000000000 */
[----:B------:R-:W-:Y:S01]  /*3de0*/  @!P4 IMAD.IADD R55, R55, 0x1, -R4 ;  /* 0x000000013737c824 */ /* 0x000fe200078e0a04 */
[----:B------:R-:W-:Y:S01]  /*3df0*/  LOP3.LUT R200, R3, 0x3b, RZ, 0xfc, !PT ;  /* 0x0000003b03c87812 */ /* 0x000fe200078efcff */
[----:B------:R-:W-:Y:S01]  /*3e00*/  @!P1 IMAD.MOV R53, RZ, RZ, -R53 ;  /* 0x000000ffff359224 */ /* 0x000fe200078e0a35 */
[----:B------:R-:W-:Y:S01]  /*3e10*/  ISETP.GE.AND P1, PT, R6, RZ, PT ;  /* 0x000000ff0600720c */ /* 0x000fe20003f26270 */
[----:B------:R-:W-:Y:S01]  /*3e20*/  IMAD.HI.U32 R6, R2, R59, RZ ;  /* 0x0000003b02067227 */ /* 0x000fe200078e00ff */
[----:B------:R-:W-:-:S02]  /*3e30*/  ISETP.GT.U32.AND P5, PT, R4, R56, PT ;  /* 0x000000380400720c */ /* 0x000fc40003fa4070 */
[----:B------:R-:W-:Y:S01]  /*3e40*/  ISETP.GT.U32.AND P4, PT, R4, R55, PT ;  /* 0x000000370400720c */ /* 0x000fe20003f84070 */
[----:B------:R-:W-:Y:S01]  /*3e50*/  IMAD.MOV R6, RZ, RZ, -R6 ;  /* 0x000000ffff067224 */ /* 0x000fe200078e0a06 */
[C---:B------:R-:W-:Y:S01]  /*3e60*/  LOP3.LUT R201, R3.reuse, 0x3a, RZ, 0xfc, !PT ;  /* 0x0000003a03c97812 */ /* 0x040fe200078efcff */
[C---:B------:R-:W-:Y:S01]  /*3e70*/  IMAD.HI.U32 R5, R2.reuse, R57, RZ ;  /* 0x0000003902057227 */ /* 0x040fe200078e00ff */
[----:B------:R-:W-:Y:S02]  /*3e80*/  IABS R197, R200 ;  /* 0x000000c800c57213 */ /* 0x000fe40000000000 */
[----:B------:R-:W-:Y:S01]  /*3e90*/  IABS R199, R201 ;  /* 0x000000c900c77213 */ /* 0x000fe20000000000 */
[----:B------:R-:W-:Y:S01]  /*3ea0*/  IMAD.HI.U32 R7, R2, R61, RZ ;  /* 0x0000003d02077227 */ /* 0x000fe200078e00ff */
[C---:B------:R-:W-:Y:S02]  /*3eb0*/  LOP3.LUT R202, R3.reuse, 0x39, RZ, 0xfc, !PT ;  /* 0x0000003903ca7812 */ /* 0x040fe400078efcff */
[C---:B------:R-:W-:Y:S01]  /*3ec0*/  LOP3.LUT R210, R3.reuse, 0x32, RZ, 0xfc, !PT ;  /* 0x0000003203d27812 */ /* 0x040fe200078efcff */
[----:B------:R-:W-:Y:S01]  /*3ed0*/  IMAD R58, R4, R6, R59 ;  /* 0x00000006043a7224 */ /* 0x000fe200078e023b */
[C---:B------:R-:W-:Y:S01]  /*3ee0*/  LOP3.LUT R6, R3.reuse, 0xc2, RZ, 0xfc, !PT ;  /* 0x000000c203067812 */ /* 0x040fe200078efcff */
[----:B------:R-:W-:Y:S01]  /*3ef0*/  IMAD.MOV R5, RZ, RZ, -R5 ;  /* 0x000000ffff057224 */ /* 0x000fe200078e0a05 */
[C---:B------:R-:W-:Y:S01]  /*3f00*/  LOP3.LUT R208, R3.reuse, 0x33, RZ, 0xfc, !PT ;  /* 0x0000003303d07812 */ /* 0x040fe200078efcff */
[----:B------:R-:W-:Y:S01]  /*3f10*/  IMAD.MOV R7, RZ, RZ, -R7 ;  /* 0x000000ffff077224 */ /* 0x000fe200078e0a07 */
[----:B------:R-:W-:Y:S01]  /*3f20*/  LOP3.LUT R211, R3, 0x31, RZ, 0xfc, !PT ;  /* 0x0000003103d37812 */ /* 0x000fe200078efcff */
[--C-:B------:R-:W-:Y:S01]  /*3f30*/  @!P5 IMAD.IADD R56, R56, 0x1, -R4.reuse ;  /* 0x000000013838d824 */ /* 0x100fe200078e0a04 */
[C---:B------:R-:W-:Y:S01]  /*3f40*/  ISETP.GT.U32.AND P5, PT, R4.reuse, R58, PT ;  /* 0x0000003a0400720c */ /* 0x040fe20003fa4070 */
[C---:B------:R-:W-:Y:S01]  /*3f50*/  IMAD R57, R4.reuse, R5, R57 ;  /* 0x0000000504397224 */ /* 0x040fe200078e0239 */
[----:B------:R-:W-:Y:S01]  /*3f60*/  IABS R206, R211 ;  /* 0x000000d300ce7213 */ /* 0x000fe20000000000 */
[----:B------:R-:W-:Y:S01]  /*3f70*/  @!P4 IMAD.IADD R55, R55, 0x1, -R4 ;  /* 0x000000013737c824 */ /* 0x000fe200078e0a04 */
[----:B------:R-:W-:Y:S01]  /*3f80*/  LOP3.LUT R212, R3, 0x30, RZ, 0xfc, !PT ;  /* 0x0000003003d47812 */ /* 0x000fe200078efcff */
[C---:B------:R-:W-:Y:S01]  /*3f90*/  IMAD R59, R4.reuse, R7, R61 ;  /* 0x00000007043b7224 */ /* 0x040fe200078e023d */
[C---:B------:R-:W-:Y:S01]  /*3fa0*/  ISETP.GT.U32.AND P4, PT, R4.reuse, R57, PT ;  /* 0x000000390400720c */ /* 0x040fe20003f84070 */
[----:B------:R-:W-:Y:S01]  /*3fb0*/  @!P0 IMAD.MOV R55, RZ, RZ, -R55 ;  /* 0x000000ffff378224 */ /* 0x000fe200078e0a37 */
[----:B------:R-:W-:Y:S01]  /*3fc0*/  IABS R7, R6 ;  /* 0x0000000600077213 */ /* 0x000fe20000000000 */
[----:B------:R-:W-:Y:S01]  /*3fd0*/  @!P3 IMAD.MOV R56, RZ, RZ, -R56 ;  /* 0x000000ffff38b224 */ /* 0x000fe200078e0a38 */
[----:B------:R-:W-:-:S02]  /*3fe0*/  ISETP.GT.U32.AND P0, PT, R4, R59, PT ;  /* 0x0000003b0400720c */ /* 0x000fc40003f04070 */
[----:B------:R-:W-:Y:S01]  /*3ff0*/  IABS R61, R62 ;  /* 0x0000003e003d7213 */ /* 0x000fe20000000000 */
[--C-:B------:R-:W-:Y:S01]  /*4000*/  @!P5 IMAD.IADD R58, R58, 0x1, -R4.reuse ;  /* 0x000000013a3ad824 */ /* 0x100fe200078e0a04 */
[----:B------:R-:W-:Y:S01]  /*4010*/  ISETP.GE.AND P3, PT, R6, RZ, PT ;  /* 0x000000ff0600720c */ /* 0x000fe20003f66270 */
[----:B------:R-:W-:Y:S01]  /*4020*/  IMAD.HI.U32 R5, R2, R7, RZ ;  /* 0x0000000702057227 */ /* 0x000fe200078e00ff */
[----:B------:R-:W-:Y:S02]  /*4030*/  LOP3.LUT R213, R3, 0x2f, RZ, 0xfc, !PT ;  /* 0x0000002f03d57812 */ /* 0x000fe400078efcff */
[C---:B------:R-:W-:Y:S01]  /*4040*/  ISETP.GT.U32.AND P5, PT, R4.reuse, R58, PT ;  /* 0x0000003a0400720c */ /* 0x040fe20003fa4070 */
[--C-:B------:R-:W-:Y:S01]  /*4050*/  @!P4 IMAD.IADD R57, R57, 0x1, -R4.reuse ;  /* 0x000000013939c824 */ /* 0x100fe200078e0a04 */
[----:B------:R-:W-:Y:S01]  /*4060*/  IABS R207, R212 ;  /* 0x000000d400cf7213 */ /* 0x000fe20000000000 */
[----:B------:R-:W-:Y:S01]  /*4070*/  IMAD.MOV R5, RZ, RZ, -R5 ;  /* 0x000000ffff057224 */ /* 0x000fe200078e0a05 */
[----:B------:R-:W-:Y:S01]  /*4080*/  IABS R209, R213 ;  /* 0x000000d500d17213 */ /* 0x000fe20000000000 */
[----:B------:R-:W-:Y:S01]  /*4090*/  @!P0 IMAD.IADD R59, R59, 0x1, -R4 ;  /* 0x000000013b3b8824 */ /* 0x000fe200078e0a04 */
[----:B------:R-:W-:Y:S01]  /*40a0*/  ISETP.GT.U32.AND P4, PT, R4, R57, PT ;  /* 0x000000390400720c */ /* 0x000fe20003f84070 */
[----:B------:R-:W-:Y:S01]  /*40b0*/  IMAD.HI.U32 R6, R2, R63, RZ ;  /* 0x0000003f02067227 */ /* 0x000fe200078e00ff */
[----:B------:R-:W-:-:S02]  /*40c0*/  LOP3.LUT R216, R3, 0x2e, RZ, 0xfc, !PT ;  /* 0x0000002e03d87812 */ /* 0x000fc400078efcff */
[C---:B------:R-:W-:Y:S01]  /*40d0*/  ISETP.GT.U32.AND P0, PT, R4.reuse, R59, PT ;  /* 0x0000003b0400720c */ /* 0x040fe20003f04070 */
[----:B------:R-:W-:Y:S01]  /*40e0*/  IMAD R60, R4, R5, R7 ;  /* 0x00000005043c7224 */ /* 0x000fe200078e0207 */
[C---:B------:R-:W-:Y:S01]  /*40f0*/  LOP3.LUT R214, R3.reuse, 0x2c, RZ, 0xfc, !PT ;  /* 0x0000002c03d67812 */ /* 0x040fe200078efcff */
[C---:B------:R-:W-:Y:S01]  /*4100*/  IMAD.HI.U32 R5, R2.reuse, R61, RZ ;  /* 0x0000003d02057227 */ /* 0x040fe200078e00ff */
[C---:B------:R-:W-:Y:S02]  /*4110*/  LOP3.LUT R215, R3.reuse, 0x2b, RZ, 0xfc, !PT ;  /* 0x0000002b03d77812 */ /* 0x040fe400078efcff */
[C---:B------:R-:W-:Y:S01]  /*4120*/  LOP3.LUT R217, R3.reuse, 0x2a, RZ, 0xfc, !PT ;  /* 0x0000002a03d97812 */ /* 0x040fe200078efcff */
[----:B------:R-:W-:Y:S01]  /*4130*/  IMAD.HI.U32 R7, R2, R65, RZ ;  /* 0x0000004102077227 */ /* 0x000fe200078e00ff */
[C---:B------:R-:W-:Y:S02]  /*4140*/  LOP3.LUT R219, R3.reuse, 0x27, RZ, 0xfc, !PT ;  /* 0x0000002703db7812 */ /* 0x040fe400078efcff */
[C---:B------:R-:W-:Y:S01]  /*4150*/  LOP3.LUT R218, R3.reuse, 0x26, RZ, 0xfc, !PT ;  /* 0x0000002603da7812 */ /* 0x040fe200078efcff */
[----:B------:R-:W-:Y:S01]  /*4160*/  IMAD.MOV R6, RZ, RZ, -R6 ;  /* 0x000000ffff067224 */ /* 0x000fe200078e0a06 */
[C---:B------:R-:W-:Y:S01]  /*4170*/  LOP3.LUT R224, R3.reuse, 0x25, RZ, 0xfc, !PT ;  /* 0x0000002503e07812 */ /* 0x040fe200078efcff */
[--C-:B------:R-:W-:Y:S01]  /*4180*/  @!P5 IMAD.IADD R58, R58, 0x1, -R4.reuse ;  /* 0x000000013a3ad824 */ /* 0x100fe200078e0a04 */
[----:B------:R-:W-:Y:S01]  /*4190*/  ISETP.GE.AND P5, PT, R62, RZ, PT ;  /* 0x000000ff3e00720c */ /* 0x000fe20003fa6270 */
[----:B------:R-:W-:Y:S01]  /*41a0*/  IMAD.MOV R5, RZ, RZ, -R5 ;  /* 0x000000ffff057224 */ /* 0x000fe200078e0a05 */
[C---:B------:R-:W-:Y:S01]  /*41b0*/  LOP3.LUT R222, R3.reuse, 0x24, RZ, 0xfc, !PT ;  /* 0x0000002403de7812 */ /* 0x040fe200078efcff */
[----:B------:R-:W-:Y:S01]  /*41c0*/  IMAD.MOV R7, RZ, RZ, -R7 ;  /* 0x000000ffff077224 */ /* 0x000fe200078e0a07 */
[C---:B------:R-:W-:Y:S01]  /*41d0*/  LOP3.LUT R221, R3.reuse, 0x23, RZ, 0xfc, !PT ;  /* 0x0000002303dd7812 */ /* 0x040fe200078efcff */
[C---:B------:R-:W-:Y:S01]  /*41e0*/  IMAD R62, R4.reuse, R6, R63 ;  /* 0x00000006043e7224 */ /* 0x040fe200078e023f */
[----:B------:R-:W-:Y:S01]  /*41f0*/  LOP3.LUT R6, R3, 0xbe, RZ, 0xfc, !PT ;  /* 0x000000be03067812 */ /* 0x000fe200078efcff */
[--C-:B------:R-:W-:Y:S01]  /*4200*/  @!P4 IMAD.IADD R57, R57, 0x1, -R4.reuse ;  /* 0x000000013939c824 */ /* 0x100fe200078e0a04 */
[C---:B------:R-:W-:Y:S01]  /*4210*/  ISETP.GT.U32.AND P4, PT, R4.reuse, R60, PT ;  /* 0x0000003c0400720c */ /* 0x040fe20003f84070 */
[C---:B------:R-:W-:Y:S01]  /*4220*/  IMAD R61, R4.reuse, R5, R61 ;  /* 0x00000005043d7224 */ /* 0x040fe200078e023d */
[----:B------:R-:W-:Y:S01]  /*4230*/  IABS R220, R221 ;  /* 0x000000dd00dc7213 */ /* 0x000fe20000000000 */
[C---:B------:R-:W-:Y:S01]  /*4240*/  IMAD R63, R4.reuse, R7, R65 ;  /* 0x00000007043f7224 */ /* 0x040fe200078e0241 */
[----:B------:R-:W-:Y:S01]  /*4250*/  IABS R7, R6 ;  /* 0x0000000600077213 */ /* 0x000fe20000000000 */
[----:B------:R-:W-:Y:S01]  /*4260*/  @!P0 IMAD.IADD R59, R59, 0x1, -R4 ;  /* 0x000000013b3b8824 */ /* 0x000fe200078e0a04 */
[C---:B------:R-:W-:Y:S01]  /*4270*/  ISETP.GT.U32.AND P0, PT, R4.reuse, R62, PT ;  /* 0x0000003e0400720c */ /* 0x040fe20003f04070 */
[----:B------:R-:W-:Y:S01]  /*4280*/  @!P2 IMAD.MOV R57, RZ, RZ, -R57 ;  /* 0x000000ffff39a224 */ /* 0x000fe200078e0a39 */
[C---:B------:R-:W-:Y:S01]  /*4290*/  ISETP.GT.U32.AND P2, PT, R4.reuse, R61, PT ;  /* 0x0000003d0400720c */ /* 0x040fe20003f44070 */
[----:B------:R-:W-:Y:S01]  /*42a0*/  @!P6 IMAD.MOV R59, RZ, RZ, -R59 ;  /* 0x000000ffff3be224 */ /* 0x000fe200078e0a3b */
[----:B------:R-:W-:Y:S01]  /*42b0*/  ISETP.GT.U32.AND P6, PT, R4, R63, PT ;  /* 0x0000003f0400720c */ /* 0x000fe20003fc4070 */
[----:B------:R-:W-:Y:S01]  /*42c0*/  IMAD.HI.U32 R5, R2, R7, RZ ;  /* 0x0000000702057227 */ /* 0x000fe200078e00ff */
[----:B------:R-:W-:-:S02]  /*42d0*/  IABS R65, R68 ;  /* 0x0000004400417213 */ /* 0x000fc40000000000 */
[C---:B------:R-:W-:Y:S01]  /*42e0*/  LOP3.LUT R223, R3.reuse, 0x22, RZ, 0xfc, !PT ;  /* 0x0000002203df7812 */ /* 0x040fe200078efcff */
[----:B------:R-:W-:Y:S01]  /*42f0*/  IMAD.MOV R5, RZ, RZ, -R5 ;  /* 0x000000ffff057224 */ /* 0x000fe200078e0a05 */
[----:B------:R-:W-:Y:S01]  /*4300*/  LOP3.LUT R230, R3, 0x1c, RZ, 0xfc, !PT ;  /* 0x0000001c03e67812 */ /* 0x000fe200078efcff */
[----:B------:R-:W-:Y:S01]  /*4310*/  @!P1 IMAD.MOV R58, RZ, RZ, -R58 ;  /* 0x000000ffff3a9224 */ /* 0x000fe200078e0a3a */
[----:B------:R-:W-:Y:S01]  /*4320*/  ISETP.GE.AND P1, PT, R64, RZ, PT ;  /* 0x000000ff4000720c */ /* 0x000fe20003f26270 */
[--C-:B------:R-:W-:Y:S01]  /*4330*/  @!P0 IMAD.IADD R62, R62, 0x1, -R4.reuse ;  /* 0x000000013e3e8824 */ /* 0x100fe200078e0a04 */
[----:B------:R-:W-:Y:S01]  /*4340*/  IABS R225, R223 ;  /* 0x000000df00e17213 */ /* 0x000fe20000000000 */
[--C-:B------:R-:W-:Y:S01]  /*4350*/  @!P2 IMAD.IADD R61, R61, 0x1, -R4.reuse ;  /* 0x000000013d3da824 */ /* 0x100fe200078e0a04 */
[----:B------:R-:W-:Y:S01]  /*4360*/  ISETP.GE.AND P2, PT, R6, RZ, PT ;  /* 0x000000ff0600720c */ /* 0x000fe20003f46270 */
[--C-:B------:R-:W-:Y:S01]  /*4370*/  @!P6 IMAD.IADD R63, R63, 0x1, -R4.reuse ;  /* 0x000000013f3fe824 */ /* 0x100fe200078e0a04 */
[C---:B------:R-:W-:Y:S01]  /*4380*/  ISETP.GT.U32.AND P6, PT, R4.reuse, R62, PT ;  /* 0x0000003e0400720c */ /* 0x040fe20003fc4070 */
[C---:B------:R-:W-:Y:S01]  /*4390*/  IMAD R64, R4.reuse, R5, R7 ;  /* 0x0000000504407224 */ /* 0x040fe200078e0207 */
[----:B------:R-:W-:Y:S01]  /*43a0*/  ISETP.GT.U32.AND P0, PT, R4, R61, PT ;  /* 0x0000003d0400720c */ /* 0x000fe20003f04070 */
[----:B------:R-:W-:Y:S01]  /*43b0*/  @!P4 IMAD.IADD R60, R60, 0x1, -R4 ;  /* 0x000000013c3cc824 */ /* 0x000fe200078e0a04 */
[C---:B------:R-:W-:Y:S01]  /*43c0*/  LOP3.LUT R7, R3.reuse, 0xbc, RZ, 0xfc, !PT ;  /* 0x000000bc03077812 */ /* 0x040fe200078efcff */
[----:B------:R-:W-:Y:S01]  /*43d0*/  IMAD.HI.U32 R5, R2, R65, RZ ;  /* 0x0000004102057227 */ /* 0x000fe200078e00ff */
[----:B------:R-:W-:-:S02]  /*43e0*/  LOP3.LUT R228, R3, 0x1d, RZ, 0xfc, !PT ;  /* 0x0000001d03e47812 */ /* 0x000fc400078efcff */
[----:B------:R-:W-:Y:S01]  /*43f0*/  ISETP.GT.U32.AND P4, PT, R4, R60, PT ;  /* 0x0000003c0400720c */ /* 0x000fe20003f84070 */
[----:B------:R-:W-:Y:S01]  /*4400*/  IMAD.MOV R5, RZ, RZ, -R5 ;  /* 0x000000ffff057224 */ /* 0x000fe200078e0a05 */
[----:B------:R-:W-:Y:S01]  /*4410*/  IABS R67, R7 ;  /* 0x0000000700437213 */ /* 0x000fe20000000000 */
[----:B------:R-:W-:Y:S01]  /*4420*/  IMAD.HI.U32 R6, R2, R69, RZ ;  /* 0x0000004502067227 */ /* 0x000fe200078e00ff */
[----:B------:R-:W-:Y:S02]  /*4430*/  IABS R227, R230 ;  /* 0x000000e600e37213 */ /* 0x000fe40000000000 */
[----:B------:R-:W-:Y:S01]  /*4440*/  IABS R229, R228 ;  /* 0x000000e400e57213 */ /* 0x000fe20000000000 */
[----:B------:R-:W-:Y:S01]  /*4450*/  IMAD R65, R4, R5, R65 ;  /* 0x0000000504417224 */ /* 0x000fe200078e0241 */
[C---:B------:R-:W-:Y:S01]  /*4460*/  LOP3.LUT R232, R3.reuse, 0x19, RZ, 0xfc, !PT ;  /* 0x0000001903e87812 */ /* 0x040fe200078efcff */
[--C-:B------:R-:W-:Y:S01]  /*4470*/  @!P6 IMAD.IADD R62, R62, 0x1, -R4.reuse ;  /* 0x000000013e3ee824 */ /* 0x100fe200078e0a04 */
[----:B------:R-:W-:Y:S01]  /*4480*/  LOP3.LUT R233, R3, 0x18, RZ, 0xfc, !PT ;  /* 0x0000001803e97812 */ /* 0x000fe200078efcff */
[--C-:B------:R-:W-:Y:S01]  /*4490*/  @!P0 IMAD.IADD R61, R61, 0x1, -R4.reuse ;  /* 0x000000013d3d8824 */ /* 0x100fe200078e0a04 */
[----:B------:R-:W-:Y:S01]  /*44a0*/  ISETP.GT.U32.AND P6, PT, R4, R65, PT ;  /* 0x000000410400720c */ /* 0x000fe20003fc4070 */
[----:B------:R-:W-:Y:S01]  /*44b0*/  @!P4 IMAD.IADD R60, R60, 0x1, -R4 ;  /* 0x000000013c3cc824 */ /* 0x000fe200078e0a04 */
[----:B------:R-:W-:Y:S01]  /*44c0*/  ISETP.GT.U32.AND P0, PT, R4, R64, PT ;  /* 0x000000400400720c */ /* 0x000fe20003f04070 */
[----:B------:R-:W-:Y:S01]  /*44d0*/  IMAD.HI.U32 R5, R2, R67, RZ ;  /* 0x0000004302057227 */ /* 0x000fe200078e00ff */
[----:B------:R-:W-:-:S02]  /*44e0*/  ISETP.GE.AND P4, PT, R66, RZ, PT ;  /* 0x000000ff4200720c */ /* 0x000fc40003f86270 */
[----:B------:R-:W-:Y:S01]  /*44f0*/  IABS R235, R3 ;  /* 0x0000000300eb7213 */ /* 0x000fe20000000000 */
[----:B------:R-:W-:Y:S01]  /*4500*/  @!P3 IMAD.MOV R60, RZ, RZ, -R60 ;  /* 0x000000ffff3cb224 */ /* 0x000fe200078e0a3c */
[----:B------:R-:W-:Y:S01]  /*4510*/  ISETP.GT.U32.AND P3, PT, R4, R63, PT ;  /* 0x0000003f0400720c */ /* 0x000fe20003f64070 */
[----:B------:R-:W-:Y:S01]  /*4520*/  IMAD.MOV R5, RZ, RZ, -R5 ;  /* 0x000000ffff057224 */ /* 0x000fe200078e0a05 */
[C---:B------:R-:W-:Y:S01]  /*4530*/  LOP3.LUT R243, R3.reuse, 0x10, RZ, 0xfc, !PT ;  /* 0x0000001003f37812 */ /* 0x040fe200078efcff */
[----:B------:R-:W-:Y:S01]  /*4540*/  IMAD.MOV R6, RZ, RZ, -R6 ;  /* 0x000000ffff067224 */ /* 0x000fe200078e0a06 */
[----:B------:R-:W-:Y:S01]  /*4550*/  LOP3.LUT R245, R3, 0xc, RZ, 0xfc, !PT ;  /* 0x0000000c03f57812 */ /* 0x000fe200078efcff */
[--C-:B------:R-:W-:Y:S01]  /*4560*/  @!P6 IMAD.IADD R65, R65, 0x1, -R4.reuse ;  /* 0x000000014141e824 */ /* 0x100fe200078e0a04 */
[----:B------:R-:W-:Y:S01]  /*4570*/  IABS R240, R243 ;  /* 0x000000f300f07213 */ /* 0x000fe20000000000 */
[----:B------:R-:W-:Y:S01]  /*4580*/  @!P0 IMAD.IADD R64, R64, 0x1, -R4 ;  /* 0x0000000140408824 */ /* 0x000fe200078e0a04 */
[----:B------:R-:W-:Y:S01]  /*4590*/  ISETP.GE.AND P0, PT, R7, RZ, PT ;  /* 0x000000ff0700720c */ /* 0x000fe20003f06270 */
[----:B------:R-:W-:Y:S01]  /*45a0*/  IMAD.HI.U32 R7, R2, R71, RZ ;  /* 0x0000004702077227 */ /* 0x000fe200078e00ff */
[----:B------:R-:W-:-:S02]  /*45b0*/  ISETP.GT.U32.AND P6, PT, R4, R65, PT ;  /* 0x000000410400720c */ /* 0x000fc40003fc4070 */
[C---:B------:R-:W-:Y:S01]  /*45c0*/  LOP3.LUT R248, R3.reuse, 0x9, RZ, 0xfc, !PT ;  /* 0x0000000903f87812 */ /* 0x040fe200078efcff */
[----:B------:R-:W-:Y:S01]  /*45d0*/  IMAD R66, R4, R5, R67 ;  /* 0x0000000504427224 */ /* 0x000fe200078e0243 */
[----:B0-----:R-:W-:Y:S01]  /*45e0*/  LOP3.LUT R12, R3, 0x6, RZ, 0xfc, !PT ;  /* 0x00000006030c7812 */ /* 0x001fe200078efcff */
[----:B------:R-:W-:Y:S01]  /*45f0*/  @!P3 IMAD.IADD R63, R63, 0x1, -R4 ;  /* 0x000000013f3fb824 */ /* 0x000fe200078e0a04 */
[----:B------:R-:W-:Y:S01]  /*4600*/  ISETP.GE.AND P3, PT, R68, RZ, PT ;  /* 0x000000ff4400720c */ /* 0x000fe20003f66270 */
[----:B------:R-:W-:Y:S01]  /*4610*/  IMAD.MOV R7, RZ, RZ, -R7 ;  /* 0x000000ffff077224 */ /* 0x000fe200078e0a07 */
[----:B------:R-:W-:Y:S01]  /*4620*/  IABS R247, R248 ;  /* 0x000000f800f77213 */ /* 0x000fe20000000000 */
[C---:B------:R-:W-:Y:S01]  /*4630*/  IMAD R67, R4.reuse, R6, R69 ;  /* 0x0000000604437224 */ /* 0x040fe200078e0245 */
[----:B------:R-:W-:Y:S01]  /*4640*/  IABS R69, R73 ;  /* 0x0000004900457213 */ /* 0x000fe20000000000 */
[----:B------:R-:W-:Y:S01]  /*4650*/  @!P1 IMAD.MOV R62, RZ, RZ, -R62 ;  /* 0x000000ffff3e9224 */ /* 0x000fe200078e0a3e */
[C---:B------:R-:W-:Y:S01]  /*4660*/  ISETP.GT.U32.AND P1, PT, R4.reuse, R66, PT ;  /* 0x000000420400720c */ /* 0x040fe20003f24070 */
[C---:B------:R-:W-:Y:S01]  /*4670*/  IMAD R68, R4.reuse, R7, R71 ;  /* 0x0000000704447224 */ /* 0x040fe200078e0247 */
[----:B------:R-:W-:Y:S01]  /*4680*/  IABS R7, R74 ;  /* 0x0000004a00077213 */ /* 0x000fe20000000000 */
[----:B------:R-:W-:Y:S01]  /*4690*/  @!P4 IMAD.MOV R63, RZ, RZ, -R63 ;  /* 0x000000ffff3fc224 */ /* 0x000fe200078e0a3f */
[C---:B------:R-:W-:Y:S01]  /*46a0*/  ISETP.GT.U32.AND P4, PT, R4.reuse, R67, PT ;  /* 0x000000430400720c */ /* 0x040fe20003f84070 */
[----:B------:R-:W-:Y:S01]  /*46b0*/  @!P6 IMAD.IADD R65, R65, 0x1, -R4 ;  /* 0x000000014141e824 */ /* 0x000fe200078e0a04 */
[C---:B------:R-:W-:Y:S01]  /*46c0*/  ISETP.GT.U32.AND P6, PT, R4.reuse, R68, PT ;  /* 0x000000440400720c */ /* 0x040fe20003fc4070 */
[----:B------:R-:W-:Y:S01]  /*46d0*/  @!P5 IMAD.MOV R61, RZ, RZ, -R61 ;  /* 0x000000ffff3dd224 */ /* 0x000fe200078e0a3d */
[----:B------:R-:W-:Y:S01]  /*46e0*/  ISETP.GT.U32.AND P5, PT, R4, R64, PT ;  /* 0x000000400400720c */ /* 0x000fe20003fa4070 */
[----:B------:R-:W-:Y:S01]  /*46f0*/  IMAD.HI.U32 R5, R2, R69, RZ ;  /* 0x0000004502057227 */ /* 0x000fe200078e00ff */
[----:B------:R-:W-:-:S02]  /*4700*/  IABS R71, R75 ;  /* 0x0000004b00477213 */ /* 0x000fc40000000000 */
[----:B------:R-:W-:Y:S01]  /*4710*/  LOP3.LUT R252, R3, 0x5, RZ, 0xfc, !PT ;  /* 0x0000000503fc7812 */ /* 0x000fe200078efcff */
[--C-:B------:R-:W-:Y:S01]  /*4720*/  @!P1 IMAD.IADD R66, R66, 0x1, -R4.reuse ;  /* 0x0000000142429824 */ /* 0x100fe200078e0a04 */
[----:B------:R-:W-:Y:S01]  /*4730*/  ISETP.GE.AND P1, PT, R72, RZ, PT ;  /* 0x000000ff4800720c */ /* 0x000fe20003f26270 */
[----:B------:R-:W-:Y:S01]  /*4740*/  IMAD.MOV R6, RZ, RZ, -R5 ;  /* 0x000000ffff067224 */ /* 0x000fe200078e0a05 */
[----:B------:R-:W-:Y:S01]  /*4750*/  IABS R250, R12 ;  /* 0x0000000c00fa7213 */ /* 0x000fe20000000000 */
[--C-:B------:R-:W-:Y:S01]  /*4760*/  @!P4 IMAD.IADD R67, R67, 0x1, -R4.reuse ;  /* 0x000000014343c824 */ /* 0x100fe200078e0a04 */
[----:B------:R-:W-:Y:S01]  /*4770*/  ISETP.GT.U32.AND P4, PT, R4, R66, PT ;  /* 0x000000420400720c */ /* 0x000fe20003f84070 */
[----:B------:R-:W-:Y:S01]  /*4780*/  @!P6 IMAD.IADD R68, R68, 0x1, -R4 ;  /* 0x000000014444e824 */ /* 0x000fe200078e0a04 */
[----:B------:R-:W-:Y:S01]  /*4790*/  LOP3.LUT R251, R3, 0x7, RZ, 0xfc, !PT ;  /* 0x0000000703fb7812 */ /* 0x000fe200078efcff */
[----:B------:R-:W-:Y:S01]  /*47a0*/  IMAD.HI.U32 R5, R2, R7, RZ ;  /* 0x0000000702057227 */ /* 0x000fe200078e00ff */
[----:B------:R-:W-:-:S02]  /*47b0*/  ISETP.GT.U32.AND P6, PT, R4, R67, PT ;  /* 0x000000430400720c */ /* 0x000fc40003fc4070 */
[----:B------:R-:W-:Y:S01]  /*47c0*/  LOP3.LUT R11, R3, 0x3, RZ, 0xfc, !PT ;  /* 0x00000003030b7812 */ /* 0x000fe200078efcff */
[----:B------:R-:W-:Y:S02]  /*47d0*/  IMAD R69, R4, R6, R69 ;  /* 0x0000000604457224 */ /* 0x000fe400078e0245 */
[----:B------:R-:W-:Y:S01]  /*47e0*/  IMAD.MOV R5, RZ, RZ, -R5 ;  /* 0x000000ffff057224 */ /* 0x000fe200078e0a05 */
[----:B------:R-:W-:Y:S01]  /*47f0*/  IABS R10, R11 ;  /* 0x0000000b000a7213 */ /* 0x000fe20000000000 */
[--C-:B------:R-:W-:Y:S01]  /*4800*/  @!P5 IMAD.IADD R64, R64, 0x1, -R4.reuse ;  /* 0x000000014040d824 */ /* 0x100fe200078e0a04 */
[----:B------:R-:W-:Y:S01]  /*4810*/  ISETP.GE.AND P5, PT, R70, RZ, PT ;  /* 0x000000ff4600720c */ /* 0x000fe20003fa6270 */
[--C-:B------:R-:W-:Y:S01]  /*4820*/  @!P4 IMAD.IADD R66, R66, 0x1, -R4.reuse ;  /* 0x000000014242c824 */ /* 0x100fe200078e0a04 */
[C---:B------:R-:W-:Y:S01]  /*4830*/  ISETP.GT.U32.AND P4, PT, R4.reuse, R69, PT ;  /* 0x000000450400720c */ /* 0x040fe20003f84070 */
[----:B------:R-:W-:Y:S01]  /*4840*/  IMAD R70, R4, R5, R7 ;  /* 0x0000000504467224 */ /* 0x000fe200078e0207 */
[----:B------:R-:W-:Y:S01]  /*4850*/  IABS R7, R76 ;  /* 0x0000004c00077213 */ /* 0x000fe20000000000 */
[----:B------:R-:W-:-:S02]  /*4860*/  @!P6 IMAD.IADD R67, R67, 0x1, -R4 ;  /* 0x000000014343e824 */ /* 0x000fc400078e0a04 */
[----:B------:R-:W-:Y:S01]  /*4870*/  IMAD.HI.U32 R5, R2, R71, RZ ;  /* 0x0000004702057227 */ /* 0x000fe200078e00ff */
[----:B------:R-:W-:-:S03]  /*4880*/  ISETP.GT.U32.AND P6, PT, R4, R70, PT ;  /* 0x000000460400720c */ /* 0x000fc60003fc4070 */
[----:B------:R-:W-:Y:S01]  /*4890*/  @!P2 IMAD.MOV R64, RZ, RZ, -R64 ;  /* 0x000000ffff40a224 */ /* 0x000fe200078e0a40 */
[----:B------:R-:W-:Y:S01]  /*48a0*/  ISETP.GT.U32.AND P2, PT, R4, R68, PT ;  /* 0x000000440400720c */ /* 0x000fe20003f44070 */
[----:B------:R-:W-:Y:S02]  /*48b0*/  IMAD.MOV R6, RZ, RZ, -R5 ;  /* 0x000000ffff067224 */ /* 0x000fe400078e0a05 */
[----:B------:R-:W-:Y:S01]  /*48c0*/  @!P4 IMAD.IADD R69, R69, 0x1, -R4 ;  /* 0x000000014545c824 */ /* 0x000fe200078e0a04 */
[----:B------:R-:W-:Y:S01]  /*48d0*/  ISETP.GE.AND P4, PT, R74, RZ, PT ;  /* 0x000000ff4a00720c */ /* 0x000fe20003f86270 */
[----:B------:R-:W-:-:S04]  /*48e0*/  IMAD.HI.U32 R5, R2, R7, RZ ;  /* 0x0000000702057227 */ /* 0x000fc800078e00ff */
[--C-:B------:R-:W-:Y:S01]  /*48f0*/  @!P6 IMAD.IADD R70, R70, 0x1, -R4.reuse ;  /* 0x000000014646e824 */ /* 0x100fe200078e0a04 */
[C---:B------:R-:W-:Y:S01]  /*4900*/  ISETP.GT.U32.AND P6, PT, R4.reuse, R69, PT ;  /* 0x000000450400720c */ /* 0x040fe20003fc4070 */
[C---:B------:R-:W-:Y:S01]  /*4910*/  IMAD R71, R4.reuse, R6, R71 ;  /* 0x0000000604477224 */ /* 0x040fe200078e0247 */
[----:B------:R-:W-:Y:S01]  /*4920*/  LOP3.LUT R6, R3, 0xb4, RZ, 0xfc, !PT ;  /* 0x000000b403067812 */ /* 0x000fe200078efcff */
[----:B------:R-:W-:Y:S02]  /*4930*/  IMAD.MOV R72, RZ, RZ, -R5 ;  /* 0x000000ffff487224 */ /* 0x000fe400078e0a05 */
[----:B------:R-:W-:Y:S01]  /*4940*/  @!P3 IMAD.MOV R65, RZ, RZ, -R65 ;  /* 0x000000ffff41b224 */ /* 0x000fe200078e0a41 */
[C---:B------:R-:W-:Y:S01]  /*4950*/  ISETP.GT.U32.AND P3, PT, R4.reuse, R71, PT ;  /* 0x000000470400720c */ /* 0x040fe20003f64070 */
[----:B------:R-:W-:Y:S01]  /*4960*/  IMAD R72, R4, R72, R7 ;  /* 0x0000004804487224 */ /* 0x000fe200078e0207 */
[----:B------:R-:W-:Y:S01]  /*4970*/  IABS R7, R6 ;  /* 0x0000000600077213 */ /* 0x000fe20000000000 */
[----:B------:R-:W-:Y:S01]  /*4980*/  @!P2 IMAD.IADD R68, R68, 0x1, -R4 ;  /* 0x000000014444a824 */ /* 0x000fe200078e0a04 */
[----:B------:R-:W-:Y:S01]  /*4990*/  ISETP.GE.AND P2, PT, R73, RZ, PT ;  /* 0x000000ff4900720c */ /* 0x000fe20003f46270 */
[----:B------:R-:W-:Y:S01]  /*49a0*/  @!P0 IMAD.MOV R66, RZ, RZ, -R66 ;  /* 0x000000ffff428224 */ /* 0x000fe200078e0a42 */
[----:B------:R-:W-:Y:S01]  /*49b0*/  IABS R73, R77 ;  /* 0x0000004d00497213 */ /* 0x000fe20000000000 */
[----:B------:R-:W-:Y:S01]  /*49c0*/  @!P6 IMAD.IADD R69, R69, 0x1, -R4 ;  /* 0x000000014545e824 */ /* 0x000fe200078e0a04 */
[C---:B------:R-:W-:Y:S01]  /*49d0*/  ISETP.GT.U32.AND P0, PT, R4.reuse, R70, PT ;  /* 0x000000460400720c */ /* 0x040fe20003f04070 */
[----:B------:R-:W-:Y:S01]  /*49e0*/  @!P5 IMAD.MOV R67, RZ, RZ, -R67 ;  /* 0x000000ffff43d224 */ /* 0x000fe200078e0a43 */
[----:B------:R-:W-:Y:S01]  /*49f0*/  ISETP.GT.U32.AND P6, PT, R4, R72, PT ;  /* 0x000000480400720c */ /* 0x000fe20003fc4070 */
[----:B------:R-:W-:Y:S01]  /*4a00*/  IMAD.HI.U32 R5, R2, R73, RZ ;  /* 0x0000004902057227 */ /* 0x000fe200078e00ff */
[----:B------:R-:W-:-:S03]  /*4a10*/  ISETP.GE.AND P5, PT, R75, RZ, PT ;  /* 0x000000ff4b00720c */ /* 0x000fc60003fa6270 */
[----:B------:R-:W-:Y:S02]  /*4a20*/  IMAD.MOV R5, RZ, RZ, -R5 ;  /* 0x000000ffff057224 */ /* 0x000fe400078e0a05 */
[--C-:B------:R-:W-:Y:S01]  /*4a30*/  @!P3 IMAD.IADD R71, R71, 0x1, -R4.reuse ;  /* 0x000000014747b824 */ /* 0x100fe200078e0a04 */
[----:B------:R-:W-:Y:S01]  /*4a40*/  ISETP.GE.AND P3, PT, R6, RZ, PT ;  /* 0x000000ff0600720c */ /* 0x000fe20003f66270 */
[----:B------:R-:W-:Y:S02]  /*4a50*/  IMAD R73, R4, R5, R73 ;  /* 0x0000000504497224 */ /* 0x000fe400078e0249 */
[--C-:B------:R-:W-:Y:S01]  /*4a60*/  @!P0 IMAD.IADD R70, R70, 0x1, -R4.reuse ;  /* 0x0000000146468824 */ /* 0x100fe200078e0a04 */
[----:B------:R-:W-:Y:S01]  /*4a70*/  ISETP.GE.AND P0, PT, R77, RZ, PT ;  /* 0x000000ff4d00720c */ /* 0x000fe20003f06270 */
[----:B------:R-:W-:Y:S01]  /*4a80*/  @!P6 IMAD.IADD R72, R72, 0x1, -R4 ;  /* 0x000000014848e824 */ /* 0x000fe200078e0a04 */
[----:B------:R-:W-:Y:S01]  /*4a90*/  ISETP.GT.U32.AND P6, PT, R4, R71, PT ;  /* 0x000000470400720c */ /* 0x000fe20003fc4070 */
[----:B------:R-:W-:Y:S01]  /*4aa0*/  IMAD.HI.U32 R5, R2, R7, RZ ;  /* 0x0000000702057227 */ /* 0x000fe200078e00ff */
[----:B------:R-:W-:-:S03]  /*4ab0*/  IABS R77, R78 ;  /* 0x0000004e004d7213 */ /* 0x000fc60000000000 */
[----:B------:R-:W-:Y:S01]  /*4ac0*/  @!P4 IMAD.MOV R70, RZ, RZ, -R70 ;  /* 0x000000ffff46c224 */ /* 0x000fe200078e0a46 */
[----:B------:R-:W-:Y:S01]  /*4ad0*/  ISETP.GT.U32.AND P4, PT, R4, R73, PT ;  /* 0x000000490400720c */ /* 0x000fe20003f84070 */
[----:B------:R-:W-:Y:S02]  /*4ae0*/  IMAD.MOV R5, RZ, RZ, -R5 ;  /* 0x000000ffff057224 */ /* 0x000fe400078e0a05 */
[----:B------:R-:W-:Y:S01]  /*4af0*/  @!P1 IMAD.MOV R68, RZ, RZ, -R68 ;  /* 0x000000ffff449224 */ /* 0x000fe200078e0a44 */
[----:B------:R-:W-:Y:S01]  /*4b00*/  ISETP.GE.AND P1, PT, R76, RZ, PT ;  /* 0x000000ff4c00720c */ /* 0x000fe20003f26270 */
[C---:B------:R-:W-:Y:S01]  /*4b10*/  IMAD R74, R4.reuse, R5, R7 ;  /* 0x00000005044a7224 */ /* 0x040fe200078e0207 */
[----:B------:R-:W-:Y:S01]  /*4b20*/  LOP3.LUT R76, R3, 0xb3, RZ, 0xfc, !PT ;  /* 0x000000b3034c7812 */ /* 0x000fe200078efcff */
[----:B------:R-:W-:Y:S01]  /*4b30*/  @!P2 IMAD.MOV R69, RZ, RZ, -R69 ;  /* 0x000000ffff45a224 */ /* 0x000fe200078e0a45 */
[----:B------:R-:W-:Y:S01]  /*4b40*/  ISETP.GT.U32.AND P2, PT, R4, R72, PT ;  /* 0x000000480400720c */ /* 0x000fe20003f44070 */
[----:B------:R-:W-:Y:S01]  /*4b50*/  @!P6 IMAD.IADD R71, R71, 0x1, -R4 ;  /* 0x000000014747e824 */ /* 0x000fe200078e0a04 */
[----:B------:R-:W-:Y:S01]  /*4b60*/  IABS R75, R76 ;  /* 0x0000004c004b7213 */ /* 0x000fe20000000000 */
[----:B------:R-:W-:Y:S01]  /*4b70*/  IMAD.HI.U32 R6, R2, R77, RZ ;  /* 0x0000004d02067227 */ /* 0x000fe200078e00ff */
[----:B------:R-:W-:-:S03]  /*4b80*/  ISETP.GT.U32.AND P6, PT, R4, R74, PT ;  /* 0x0000004a0400720c */ /* 0x000fc60003fc4070 */
[----:B------:R-:W-:Y:S01]  /*4b90*/  @!P4 IMAD.IADD R73, R73, 0x1, -R4 ;  /* 0x000000014949c824 */ /* 0x000fe200078e0a04 */
[----:B------:R-:W-:Y:S01]  /*4ba0*/  ISETP.GE.AND P4, PT, R78, RZ, PT ;  /* 0x000000ff4e00720c */ /* 0x000fe20003f86270 */
[----:B------:R-:W-:Y:S01]  /*4bb0*/  IMAD.HI.U32 R5, R2, R75, RZ ;  /* 0x0000004b02057227 */ /* 0x000fe200078e00ff */
[----:B------:R-:W-:-:S03]  /*4bc0*/  LOP3.LUT R78, R3, 0xb0, RZ, 0xfc, !PT ;  /* 0x000000b0034e7812 */ /* 0x000fc600078efcff */
[----:B------:R-:W-:Y:S01]  /*4bd0*/  @!P5 IMAD.MOV R71, RZ, RZ, -R71 ;  /* 0x000000ffff47d224 */ /* 0x000fe200078e0a47 */
[----:B------:R-:W-:Y:S01]  /*4be0*/  ISETP.GT.U32.AND P5, PT, R4, R73, PT ;  /* 0x000000490400720c */ /* 0x000fe20003fa4070 */
[----:B------:R-:W-:Y:S02]  /*4bf0*/  IMAD.MOV R7, RZ, RZ, -R5 ;  /* 0x000000ffff077224 */ /* 0x000fe400078e0a05 */
[----:B------:R-:W-:Y:S01]  /*4c00*/  @!P2 IMAD.IADD R72, R72, 0x1, -R4 ;  /* 0x000000014848a824 */ /* 0x000fe200078e0a04 */
[----:B------:R-:W-:Y:S01]  /*4c10*/  ISETP.GE.AND P2, PT, R76, RZ, PT ;  /* 0x000000ff4c00720c */ /* 0x000fe20003f46270 */
[----:B------:R-:W-:Y:S02]  /*4c20*/  IMAD.MOV R6, RZ, RZ, -R6 ;  /* 0x000000ffff067224 */ /* 0x000fe400078e0a06 */
[----:B------:R-:W-:Y:S01]  /*4c30*/  IMAD R75, R4, R7, R75 ;  /* 0x00000007044b7224 */ /* 0x000fe200078e024b */
[----:B------:R-:W-:Y:S01]  /*4c40*/  IABS R7, R78 ;  /* 0x0000004e00077213 */ /* 0x000fe20000000000 */
[----:B------:R-:W-:-:S02]  /*4c50*/  @!P6 IMAD.IADD R74, R74, 0x1, -R4 ;  /* 0x000000014a4ae824 */ /* 0x000fc400078e0a04 */
[C---:B------:R-:W-:Y:S02]  /*4c60*/  IMAD R76, R4.reuse, R6, R77 ;  /* 0x00000006044c7224 */ /* 0x040fe400078e024d */
[----:B------:R-:W-:Y:S01]  /*4c70*/  @!P1 IMAD.MOV R72, RZ, RZ, -R72 ;  /* 0x000000ffff489224 */ /* 0x000fe200078e0a48 */
[----:B------:R-:W-:Y:S01]  /*4c80*/  ISETP.GT.U32.AND P6, PT, R4, R74, PT ;  /* 0x0000004a0400720c */ /* 0x000fe20003fc4070 */
[----:B------:R-:W-:Y:S01]  /*4c90*/  IMAD.HI.U32 R5, R2, R79, RZ ;  /* 0x0000004f02057227 */ /* 0x000fe200078e00ff */
[----:B------:R-:W-:-:S03]  /*4ca0*/  ISETP.GT.U32.AND P1, PT, R4, R75, PT ;  /* 0x0000004b0400720c */ /* 0x000fc60003f24070 */
[--C-:B------:R-:W-:Y:S01]  /*4cb0*/  @!P5 IMAD.IADD R73, R73, 0x1, -R4.reuse ;  /* 0x000000014949d824 */ /* 0x100fe200078e0a04 */
[C---:B------:R-:W-:Y:S01]  /*4cc0*/  ISETP.GT.U32.AND P5, PT, R4.reuse, R76, PT ;  /* 0x0000004c0400720c */ /* 0x040fe20003fa4070 */
[----:B------:R-:W-:Y:S02]  /*4cd0*/  IMAD.MOV R5, RZ, RZ, -R5 ;  /* 0x000000ffff057224 */ /* 0x000fe400078e0a05 */
[----:B------:R-:W-:Y:S02]  /*4ce0*/  @!P0 IMAD.MOV R73, RZ, RZ, -R73 ;  /* 0x000000ffff498224 */ /* 0x000fe400078e0a49 */
[----:B------:R-:W-:Y:S01]  /*4cf0*/  IMAD R77, R4, R5, R79 ;  /* 0x00000005044d7224 */ /* 0x000fe200078e024f */
[----:B------:R-:W-:Y:S01]  /*4d00*/  IABS R79, R82 ;  /* 0x00000052004f7213 */ /* 0x000fe20000000000 */
[--C-:B------:R-:W-:Y:S02]  /*4d10*/  @!P6 IMAD.IADD R74, R74, 0x1, -R4.reuse ;  /* 0x000000014a4ae824 */ /* 0x100fe400078e0a04 */
[----:B------:R-:W-:Y:S01]  /*4d20*/  @!P1 IMAD.IADD R75, R75, 0x1, -R4 ;  /* 0x000000014b4b9824 */ /* 0x000fe200078e0a04 */
[----:B------:R-:W-:Y:S01]  /*4d30*/  ISETP.GT.U32.AND P6, PT, R4, R77, PT ;  /* 0x0000004d0400720c */ /* 0x000fe20003fc4070 */
[----:B------:R-:W-:Y:S01]  /*4d40*/  IMAD.HI.U32 R5, R2, R7, RZ ;  /* 0x0000000702057227 */ /* 0x000fe200078e00ff */
[----:B------:R-:W-:-:S03]  /*4d50*/  ISETP.GE.AND P1, PT, R80, RZ, PT ;  /* 0x000000ff5000720c */ /* 0x000fc60003f26270 */
[----:B------:R-:W-:Y:S01]  /*4d60*/  @!P5 IMAD.IADD R76, R76, 0x1, -R4 ;  /* 0x000000014c4cd824 */ /* 0x000fe200078e0a04 */
[----:B------:R-:W-:Y:S01]  /*4d70*/  ISETP.GT.U32.AND P5, PT, R4, R75, PT ;  /* 0x0000004b0400720c */ /* 0x000fe20003fa4070 */
[----:B------:R-:W-:Y:S02]  /*4d80*/  IMAD.MOV R5, RZ, RZ, -R5 ;  /* 0x000000ffff057224 */ /* 0x000fe400078e0a05 */
[----:B------:R-:W-:Y:S01]  /*4d90*/  @!P3 IMAD.MOV R74, RZ, RZ, -R74 ;  /* 0x000000ffff4ab224 */ /* 0x000fe200078e0a4a */
[----:B------:R-:W-:Y:S01]  /*4da0*/  ISETP.GE.AND P3, PT, R78, RZ, PT ;  /* 0x000000ff4e00720c */ /* 0x000fe20003f66270 */
[C---:B------:R-:W-:Y:S01]  /*4db0*/  IMAD R78, R4.reuse, R5, R7 ;  /* 0x00000005044e7224 */ /* 0x040fe200078e0207 */
[----:B------:R-:W-:Y:S01]  /*4dc0*/  IABS R7, R86 ;  /* 0x0000005600077213 */ /* 0x000fe20000000000 */
[----:B------:R-:W-:Y:S01]  /*4dd0*/  @!P6 IMAD.IADD R77, R77, 0x1, -R4 ;  /* 0x000000014d4de824 */ /* 0x000fe200078e0a04 */
[----:B------:R-:W-:Y:S01]  /*4de0*/  ISETP.GT.U32.AND P6, PT, R4, R76, PT ;  /* 0x0000004c0400720c */ /* 0x000fe20003fc4070 */
[----:B------:R-:W-:-:S03]  /*4df0*/  IMAD.HI.U32 R6, R2, R79, RZ ;  /* 0x0000004f02067227 */ /* 0x000fc600078e00ff */
[C---:B------:R-:W-:Y:S01]  /*4e00*/  ISETP.GT.U32.AND P0, PT, R4.reuse, R77, PT ;  /* 0x0000004d0400720c */ /* 0x040fe20003f04070 */
[----:B------:R-:W-:Y:S01]  /*4e10*/  @!P5 IMAD.IADD R75, R75, 0x1, -R4 ;  /* 0x000000014b4bd824 */ /* 0x000fe200078e0a04 */
[----:B------:R-:W-:Y:S01]  /*4e20*/  ISETP.GT.U32.AND P5, PT, R4, R78, PT ;  /* 0x0000004e0400720c */ /* 0x000fe20003fa4070 */
[----:B------:R-:W-:Y:S02]  /*4e30*/  IMAD.MOV R6, RZ, RZ, -R6 ;  /* 0x000000ffff067224 */ /* 0x000fe400078e0a06 */
[----:B------:R-:W-:-:S04]  /*4e40*/  IMAD.HI.U32 R5, R2, R81, RZ ;  /* 0x0000005102057227 */ /* 0x000fc800078e00ff */
[----:B------:R-:W-:Y:S02]  /*4e50*/  IMAD R79, R4, R6, R79 ;  /* 0x00000006044f7224 */ /* 0x000fe400078e024f */
[----:B------:R-:W-:-:S04]  /*4e60*/  IMAD.HI.U32 R6, R2, R83, RZ ;  /* 0x0000005302067227 */ /* 0x000fc800078e00ff */
[----:B------:R-:W-:Y:S02]  /*4e70*/  IMAD.MOV R5, RZ, RZ, -R5 ;  /* 0x000000ffff057224 */ /* 0x000fe400078e0a05 */
[----:B------:R-:W-:Y:S02]  /*4e80*/  IMAD.MOV R6, RZ, RZ, -R6 ;  /* 0x000000ffff067224 */ /* 0x000fe400078e0a06 */
[--C-:B------:R-:W-:Y:S01]  /*4e90*/  @!P6 IMAD.IADD R76, R76, 0x1, -R4.reuse ;  /* 0x000000014c4ce824 */ /* 0x100fe200078e0a04 */
[C---:B------:R-:W-:Y:S01]  /*4ea0*/  ISETP.GT.U32.AND P6, PT, R4.reuse, R79, PT ;  /* 0x0000004f0400720c */ /* 0x040fe20003fc4070 */
[C---:B------:R-:W-:Y:S02]  /*4eb0*/  IMAD R80, R4.reuse, R5, R81 ;  /* 0x0000000504507224 */ /* 0x040fe400078e0251 */
[----:B------:R-:W-:Y:S01]  /*4ec0*/  IMAD R81, R4, R6, R83 ;  /* 0x0000000604517224 */ /* 0x000fe200078e0253 */
[----:B------:R-:W-:Y:S01]  /*4ed0*/  LOP3.LUT R6, R3, 0xab, RZ, 0xfc, !PT ;  /* 0x000000ab03067812 */ /* 0x000fe200078efcff */
[----:B------:R-:W-:Y:S01]  /*4ee0*/  @!P5 IMAD.IADD R78, R78, 0x1, -R4 ;  /* 0x000000014e4ed824 */ /* 0x000fe200078e0a04 */
[C---:B------:R-:W-:Y:S01]  /*4ef0*/  ISETP.GT.U32.AND P5, PT, R4.reuse, R80, PT ;  /* 0x000000500400720c */ /* 0x040fe20003fa4070 */
[----:B------:R-:W-:Y:S01]  /*4f00*/  @!P2 IMAD.MOV R75, RZ, RZ, -R75 ;  /* 0x000000ffff4ba224 */ /* 0x000fe200078e0a4b */
[----:B------:R-:W-:Y:S01]  /*4f10*/  IABS R83, R6 ;  /* 0x0000000600537213 */ /* 0x000fe20000000000 */
[----:B------:R-:W-:Y:S01]  /*4f20*/  @!P4 IMAD.MOV R76, RZ, RZ, -R76 ;  /* 0x000000ffff4cc224 */ /* 0x000fe200078e0a4c */
[----:B------:R-:W-:Y:S01]  /*4f30*/  ISETP.GT.U32.AND P2, PT, R4, R78, PT ;  /* 0x0000004e0400720c */ /* 0x000fe20003f44070 */
[----:B------:R-:W-:Y:S01]  /*4f40*/  IMAD.HI.U32 R5, R2, R7, RZ ;  /* 0x0000000702057227 */ /* 0x000fe200078e00ff */
[----:B------:R-:W-:-:S03]  /*4f50*/  ISETP.GT.U32.AND P4, PT, R4, R81, PT ;  /* 0x000000510400720c */ /* 0x000fc60003f84070 */
[--C-:B------:R-:W-:Y:S02]  /*4f60*/  @!P6 IMAD.IADD R79, R79, 0x1, -R4.reuse ;  /* 0x000000014f4fe824 */ /* 0x100fe400078e0a04 */
[----:B------:R-:W-:Y:S02]  /*4f70*/  IMAD.MOV R5, RZ, RZ, -R5 ;  /* 0x000000ffff057224 */ /* 0x000fe400078e0a05 */
[--C-:B------:R-:W-:Y:S01]  /*4f80*/  @!P0 IMAD.IADD R77, R77, 0x1, -R4.reuse ;  /* 0x000000014d4d8824 */ /* 0x100fe200078e0a04 */
[----:B------:R-:W-:Y:S01]  /*4f90*/  ISETP.GT.U32.AND P6, PT, R4, R79, PT ;  /* 0x0000004f0400720c */ /* 0x000fe20003fc4070 */
[--C-:B------:R-:W-:Y:S01]  /*4fa0*/  @!P5 IMAD.IADD R80, R80, 0x1, -R4.reuse ;  /* 0x000000015050d824 */ /* 0x100fe200078e0a04 */
[----:B------:R-:W-:Y:S01]  /*4fb0*/  ISETP.GE.AND P0, PT, R82, RZ, PT ;  /* 0x000000ff5200720c */ /* 0x000fe20003f06270 */
[--C-:B------:R-:W-:Y:S01]  /*4fc0*/  @!P2 IMAD.IADD R78, R78, 0x1, -R4.reuse ;  /* 0x000000014e4ea824 */ /* 0x100fe200078e0a04 */
[----:B------:R-:W-:Y:S01]  /*4fd0*/  ISETP.GE.AND P2, PT, R85, RZ, PT ;  /* 0x000000ff5500720c */ /* 0x000fe20003f46270 */
[----:B------:R-:W-:Y:S01]  /*4fe0*/  @!P4 IMAD.IADD R81, R81, 0x1, -R4 ;  /* 0x000000015151c824 */ /* 0x000fe200078e0a04 */
[----:B------:R-:W-:Y:S01]  /*4ff0*/  ISETP.GT.U32.AND P5, PT, R4, R80, PT ;  /* 0x000000500400720c */ /* 0x000fe20003fa4070 */
[----:B------:R-:W-:Y:S01]  /*5000*/  @!P3 IMAD.MOV R78, RZ, RZ, -R78 ;  /* 0x000000ffff4eb224 */ /* 0x000fe200078e0a4e */
[----:B------:R-:W-:Y:S01]  /*5010*/  ISETP.GE.AND P4, PT, R86, RZ, PT ;  /* 0x000000ff5600720c */ /* 0x000fe20003f86270 */
[C---:B------:R-:W-:Y:S01]  /*5020*/  IMAD R82, R4.reuse, R5, R7 ;  /* 0x0000000504527224 */ /* 0x040fe200078e0207 */
[----:B------:R-:W-:Y:S01]  /*5030*/  ISETP.GT.U32.AND P3, PT, R4, R81, PT ;  /* 0x000000510400720c */ /* 0x000fe20003f64070 */
[----:B------:R-:W-:Y:S01]  /*5040*/  IMAD.HI.U32 R5, R2, R83, RZ ;  /* 0x0000005302057227 */ /* 0x000fe200078e00ff */
[----:B------:R-:W-:-:S03]  /*5050*/  LOP3.LUT R7, R3, 0xa8, RZ, 0xfc, !PT ;  /* 0x000000a803077812 */ /* 0x000fc600078efcff */
[--C-:B------:R-:W-:Y:S01]  /*5060*/  @!P6 IMAD.IADD R79, R79, 0x1, -R4.reuse ;  /* 0x000000014f4fe824 */ /* 0x100fe200078e0a04 */
[----:B------:R-:W-:Y:S01]  /*5070*/  ISETP.GT.U32.AND P6, PT, R4, R82, PT ;  /* 0x000000520400720c */ /* 0x000fe20003fc4070 */
[----:B------:R-:W-:Y:S01]  /*5080*/  IMAD.MOV R5, RZ, RZ, -R5 ;  /* 0x000000ffff057224 */ /* 0x000fe200078e0a05 */
[----:B------:R-:W-:Y:S01]  /*5090*/  IABS R87, R7 ;  /* 0x0000000700577213 */ /* 0x000fe20000000000 */
[----:B------:R-:W-:Y:S01]  /*50a0*/  @!P1 IMAD.MOV R77, RZ, RZ, -R77 ;  /* 0x000000ffff4d9224 */ /* 0x000fe200078e0a4d */
[----:B------:R-:W-:Y:S01]  /*50b0*/  ISETP.GE.AND P1, PT, R84, RZ, PT ;  /* 0x000000ff5400720c */ /* 0x000fe20003f26270 */
[----:B------:R-:W-:Y:S01]  /*50c0*/  IMAD R83, R4, R5, R83 ;  /* 0x0000000504537224 */ /* 0x000fe200078e0253 */
[----:B------:R-:W-:Y:S01]  /*50d0*/  LOP3.LUT R5, R3, 0xaa, RZ, 0xfc, !PT ;  /* 0x000000aa03057812 */ /* 0x000fe200078efcff */
[--C-:B------:R-:W-:Y:S01]  /*50e0*/  @!P3 IMAD.IADD R81, R81, 0x1, -R4.reuse ;  /* 0x000000015151b824 */ /* 0x100fe200078e0a04 */
[C---:B------:R-:W-:Y:S01]  /*50f0*/  LOP3.LUT R84, R3.reuse, 0xa7, RZ, 0xfc, !PT ;  /* 0x000000a703547812 */ /* 0x040fe200078efcff */
[--C-:B------:R-:W-:Y:S01]  /*5100*/  @!P5 IMAD.IADD R80, R80, 0x1, -R4.reuse ;  /* 0x000000015050d824 */ /* 0x100fe200078e0a04 */
[----:B------:R-:W-:Y:S01]  /*5110*/  ISETP.GT.U32.AND P3, PT, R4, R83, PT ;  /* 0x000000530400720c */ /* 0x000fe20003f64070 */
[----:B------:R-:W-:Y:S01]  /*5120*/  @!P0 IMAD.MOV R79, RZ, RZ, -R79 ;  /* 0x000000ffff4f8224 */ /* 0x000fe200078e0a4f */
[----:B------:R-:W-:Y:S01]  /*5130*/  ISETP.GE.AND P5, PT, R6, RZ, PT ;  /* 0x000000ff0600720c */ /* 0x000fe20003fa6270 */
[----:B------:R-:W-:Y:S01]  /*5140*/  @!P6 IMAD.IADD R82, R82, 0x1, -R4 ;  /* 0x000000015252e824 */ /* 0x000fe200078e0a04 */
[----:B------:R-:W-:Y:S01]  /*5150*/  LOP3.LUT R6, R3, 0xa9, RZ, 0xfc, !PT ;  /* 0x000000a903067812 */ /* 0x000fe200078efcff */
[----:B------:R-:W-:Y:S01]  /*5160*/  @!P2 IMAD.MOV R81, RZ, RZ, -R81 ;  /* 0x000000ffff51a224 */ /* 0x000fe200078e0a51 */
[----:B------:R-:W-:Y:S01]  /*5170*/  IABS R85, R5 ;  /* 0x0000000500557213 */ /* 0x000fe20000000000 */
[----:B------:R-:W-:Y:S01]  /*5180*/  @!P1 IMAD.MOV R80, RZ, RZ, -R80 ;  /* 0x000000ffff509224 */ /* 0x000fe200078e0a50 */
[----:B------:R-:W-:Y:S01]  /*5190*/  ISETP.GT.U32.AND P6, PT, R4, R82, PT ;  /* 0x000000520400720c */ /* 0x000fe20003fc4070 */
[----:B------:R-:W-:Y:S01]  /*51a0*/  IMAD.HI.U32 R8, R2, R250, RZ ;  /* 0x000000fa02087227 */ /* 0x000fe200078e00ff */
[----:B------:R-:W-:-:S02]  /*51b0*/  ISETP.GE.AND P1, PT, R6, RZ, PT ;  /* 0x000000ff0600720c */ /* 0x000fc40003f26270 */
[----:B------:R-:W-:Y:S01]  /*51c0*/  IABS R6, R6 ;  /* 0x0000000600067213 */ /* 0x000fe20000000000 */
[----:B------:R-:W-:Y:S01]  /*51d0*/  @!P3 IMAD.IADD R83, R83, 0x1, -R4 ;  /* 0x000000015353b824 */ /* 0x000fe200078e0a04 */
[----:B------:R-:W-:Y:S01]  /*51e0*/  ISETP.GE.AND P0, PT, R5, RZ, PT ;  /* 0x000000ff0500720c */ /* 0x000fe20003f06270 */
[----:B------:R-:W-:Y:S01]  /*51f0*/  IMAD.HI.U32 R5, R2, R85, RZ ;  /* 0x0000005502057227 */ /* 0x000fe200078e00ff */
[----:B------:R-:W-:Y:S02]  /*5200*/  ISETP.GE.AND P2, PT, R7, RZ, PT ;  /* 0x000000ff0700720c */ /* 0x000fe40003f46270 */
[----:B------:R-:W-:Y:S01]  /*5210*/  ISETP.GT.U32.AND P3, PT, R4, R83, PT ;  /* 0x000000530400720c */ /* 0x000fe20003f64070 */
[----:B------:R-:W-:Y:S01]  /*5220*/  IMAD.MOV.U32 R7, RZ, RZ, R6 ;  /* 0x000000ffff077224 */ /* 0x000fe200078e0006 */
[----:B------:R-:W-:Y:S01]  /*5230*/  IABS R89, R84 ;  /* 0x0000005400597213 */ /* 0x000fe20000000000 */
[----:B------:R-:W-:Y:S01]  /*5240*/  @!P6 IMAD.IADD R82, R82, 0x1, -R4 ;  /* 0x000000015252e824 */ /* 0x000fe200078e0a04 */
[----:B------:R-:W-:Y:S01]  /*5250*/  ISETP.GE.AND P6, PT, R84, RZ, PT ;  /* 0x000000ff5400720c */ /* 0x000fe20003fc6270 */
[----:B------:R-:W-:-:S04]  /*5260*/  IMAD.HI.U32 R6, R2, R87, RZ ;  /* 0x0000005702067227 */ /* 0x000fc800078e00ff */
[----:B------:R-:W-:Y:S02]  /*5270*/  IMAD.MOV R84, RZ, RZ, -R5 ;  /* 0x000000ffff547224 */ /* 0x000fe400078e0a05 */
[----:B------:R-:W-:Y:S02]  /*5280*/  IMAD.MOV R6, RZ, RZ, -R6 ;  /* 0x000000ffff067224 */ /* 0x000fe400078e0a06 */
[C---:B------:R-:W-:Y:S02]  /*5290*/  IMAD R84, R4.reuse, R84, R85 ;  /* 0x0000005404547224 */ /* 0x040fe400078e0255 */
[----:B------:R-:W-:Y:S02]  /*52a0*/  @!P3 IMAD.IADD R83, R83, 0x1, -R4 ;  /* 0x000000015353b824 */ /* 0x000fe400078e0a04 */
[----:B------:R-:W-:Y:S02]  /*52b0*/  IMAD R86, R4, R6, R87 ;  /* 0x0000000604567224 */ /* 0x000fe400078e0257 */
[----:B------:R-:W-:-:S04]  /*52c0*/  IMAD.HI.U32 R5, R2, R7, RZ ;  /* 0x0000000702057227 */ /* 0x000fc800078e00ff */
[----:B------:R-:W-:Y:S01]  /*52d0*/  @!P4 IMAD.MOV R82, RZ, RZ, -R82 ;  /* 0x000000ffff52c224 */ /* 0x000fe200078e0a52 */
[C---:B------:R-:W-:Y:S01]  /*52e0*/  ISETP.GT.U32.AND P4, PT, R4.reuse, R84, PT ;  /* 0x000000540400720c */ /* 0x040fe20003f84070 */
[----:B------:R-:W-:Y:S01]  /*52f0*/  @!P5 IMAD.MOV R83, RZ, RZ, -R83 ;  /* 0x000000ffff53d224 */ /* 0x000fe200078e0a53 */
[----:B------:R-:W-:Y:S01]  /*5300*/  ISETP.GT.U32.AND P5, PT, R4, R86, PT ;  /* 0x000000560400720c */ /* 0x000fe20003fa4070 */
[----:B------:R-:W-:Y:S02]  /*5310*/  IMAD.MOV R85, RZ, RZ, -R5 ;  /* 0x000000ffff557224 */ /* 0x000fe400078e0a05 */
[----:B------:R-:W-:-:S04]  /*5320*/  IMAD.HI.U32 R5, R2, R89, RZ ;  /* 0x0000005902057227 */ /* 0x000fc800078e00ff */
[----:B------:R-:W-:Y:S01]  /*5330*/  IMAD R85, R4, R85, R7 ;  /* 0x0000005504557224 */ /* 0x000fe200078e0207 */
[----:B------:R-:W-:Y:S01]  /*5340*/  IABS R7, R92 ;  /* 0x0000005c00077213 */ /* 0x000fe20000000000 */
[----:B------:R-:W-:Y:S02]  /*5350*/  IMAD.MOV R5, RZ, RZ, -R5 ;  /* 0x000000ffff057224 */ /* 0x000fe400078e0a05 */
[--C-:B------:R-:W-:Y:S01]  /*5360*/  @!P4 IMAD.IADD R84, R84, 0x1, -R4.reuse ;  /* 0x000000015454c824 */ /* 0x100fe200078e0a04 */
[C---:B------:R-:W-:Y:S01]  /*5370*/  ISETP.GT.U32.AND P3, PT, R4.reuse, R85, PT ;  /* 0x000000550400720c */ /* 0x040fe20003f64070 */
[----:B------:R-:W-:Y:S01]  /*5380*/  IMAD R87, R4, R5, R89 ;  /* 0x0000000504577224 */ /* 0x000fe200078e0259 */
[----:B------:R-:W-:Y:S01]  /*5390*/  IABS R89, R94 ;  /* 0x0000005e00597213 */ /* 0x000fe20000000000 */
[----:B------:R-:W-:Y:S01]  /*53a0*/  @!P5 IMAD.IADD R86, R86, 0x1, -R4 ;  /* 0x000000015656d824 */ /* 0x000fe200078e0a04 */
[----:B------:R-:W-:Y:S01]  /*53b0*/  ISETP.GT.U32.AND P4, PT, R4, R84, PT ;  /* 0x000000540400720c */ /* 0x000fe20003f84070 */
[----:B------:R-:W-:-:S03]  /*53c0*/  IMAD.HI.U32 R5, R2, R7, RZ ;  /* 0x0000000702057227 */ /* 0x000fc600078e00ff */
[----:B------:R-:W-:Y:S01]  /*53d0*/  ISETP.GT.U32.AND P5, PT, R4, R86, PT ;  /* 0x000000560400720c */ /* 0x000fe20003fa4070 */
[----:B------:R-:W-:-:S04]  /*53e0*/  IMAD.HI.U32 R6, R2, R89, RZ ;  /* 0x0000005902067227 */ /* 0x000fc800078e00ff */
[----:B------:R-:W-:Y:S02]  /*53f0*/  @!P3 IMAD.IADD R85, R85, 0x1, -R4 ;  /* 0x000000015555b824 */ /* 0x000fe400078e0a04 */
[----:B------:R-:W-:Y:S02]  /*5400*/  IMAD.MOV R6, RZ, RZ, -R6 ;  /* 0x000000ffff067224 */ /* 0x000fe400078e0a06 */
[--C-:B------:R-:W-:Y:S01]  /*5410*/  @!P4 IMAD.IADD R84, R84, 0x1, -R4.reuse ;  /* 0x000000015454c824 */ /* 0x100fe200078e0a04 */
[C---:B------:R-:W-:Y:S01]  /*5420*/  ISETP.GT.U32.AND P3, PT, R4.reuse, R85, PT ;  /* 0x000000550400720c */ /* 0x040fe20003f64070 */
[C---:B------:R-:W-:Y:S01]  /*5430*/  IMAD R89, R4.reuse, R6, R89 ;  /* 0x0000000604597224 */ /* 0x040fe200078e0259 */
[----:B------:R-:W-:Y:S01]  /*5440*/  ISETP.GT.U32.AND P4, PT, R4, R87, PT ;  /* 0x000000570400720c */ /* 0x000fe20003f84070 */
[----:B------:R-:W-:Y:S02]  /*5450*/  @!P5 IMAD.IADD R86, R86, 0x1, -R4 ;  /* 0x000000015656d824 */ /* 0x000fe400078e0a04 */
[----:B------:R-:W-:Y:S01]  /*5460*/  IMAD.MOV R5, RZ, RZ, -R5 ;  /* 0x000000ffff057224 */ /* 0x000fe200078e0a05 */
[----:B------:R-:W-:Y:S01]  /*5470*/  ISETP.GT.U32.AND P5, PT, R4, R89, PT ;  /* 0x000000590400720c */ /* 0x000fe20003fa4070 */
[----:B------:R-:W-:-:S02]  /*5480*/  @!P0 IMAD.MOV R84, RZ, RZ, -R84 ;  /* 0x000000ffff548224 */ /* 0x000fc400078e0a54 */
[C---:B------:R-:W-:Y:S02]  /*5490*/  IMAD R88, R4.reuse, R5, R7 ;  /* 0x0000000504587224 */ /* 0x040fe400078e0207 */
[----:B------:R-:W-:Y:S02]  /*54a0*/  IMAD.MOV.U32 R7, RZ, RZ, R90 ;  /* 0x000000ffff077224 */ /* 0x000fe400078e005a */
[----:B------:R-:W-:Y:S01]  /*54b0*/  @!P3 IMAD.IADD R85, R85, 0x1, -R4 ;  /* 0x000000015555b824 */ /* 0x000fe200078e0a04 */
[----:B------:R-:W-:Y:S01]  /*54c0*/  ISETP.GT.U32.AND P3, PT, R4, R88, PT ;  /* 0x000000580400720c */ /* 0x000fe20003f64070 */
[----:B------:R-:W-:-:S04]  /*54d0*/  IMAD.HI.U32 R5, R2, R7, RZ ;  /* 0x0000000702057227 */ /* 0x000fc800078e00ff */
[--C-:B------:R-:W-:Y:S01]  /*54e0*/  @!P4 IMAD.IADD R87, R87, 0x1, -R4.reuse ;  /* 0x000000015757c824 */ /* 0x100fe200078e0a04 */
[----:B------:R-:W-:Y:S01]  /*54f0*/  ISETP.GE.AND P4, PT, R92, RZ, PT ;  /* 0x000000ff5c00720c */ /* 0x000fe20003f86270 */
[----:B------:R-:W-:Y:S02]  /*5500*/  @!P5 IMAD.IADD R89, R89, 0x1, -R4 ;  /* 0x000000015959d824 */ /* 0x000fe400078e0a04 */
[----:B------:R-:W-:Y:S01]  /*5510*/  IMAD.MOV R5, RZ, RZ, -R5 ;  /* 0x000000ffff057224 */ /* 0x000fe200078e0a05 */
[----:B------:R-:W-:Y:S01]  /*5520*/  ISETP.GT.U32.AND P0, PT, R4, R87, PT ;  /* 0x000000570400720c */ /* 0x000fe20003f04070 */
[----:B------:R-:W-:Y:S01]  /*5530*/  IMAD.HI.U32 R6, R2, R91, RZ ;  /* 0x0000005b02067227 */ /* 0x000fe200078e00ff */
[----:B------:R-:W-:-:S03]  /*5540*/  ISETP.GT.U32.AND P5, PT, R4, R89, PT ;  /* 0x000000590400720c */ /* 0x000fc60003fa4070 */
[----:B------:R-:W-:Y:S02]  /*5550*/  IMAD R90, R4, R5, R7 ;  /* 0x00000005045a7224 */ /* 0x000fe400078e0207 */
[----:B------:R-:W-:-:S04]  /*5560*/  IMAD.HI.U32 R5, R2, R93, RZ ;  /* 0x0000005d02057227 */ /* 0x000fc800078e00ff */
[----:B------:R-:W-:Y:S01]  /*5570*/  @!P3 IMAD.IADD R88, R88, 0x1, -R4 ;  /* 0x000000015858b824 */ /* 0x000fe200078e0a04 */
[----:B------:R-:W-:Y:S01]  /*5580*/  ISETP.GE.AND P3, PT, R94, RZ, PT ;  /* 0x000000ff5e00720c */ /* 0x000fe20003f66270 */
[----:B------:R-:W-:Y:S02]  /*5590*/  IMAD.MOV R5, RZ, RZ, -R5 ;  /* 0x000000ffff057224 */ /* 0x000fe400078e0a05 */
[----:B------:R-:W-:Y:S02]  /*55a0*/  IMAD.MOV R6, RZ, RZ, -R6 ;  /* 0x000000ffff067224 */ /* 0x000fe400078e0a06 */
[----:B------:R-:W-:Y:S01]  /*55b0*/  @!P1 IMAD.MOV R85, RZ, RZ, -R85 ;  /* 0x000000ffff559224 */ /* 0x000fe200078e0a55 */
[C---:B------:R-:W-:Y:S01]  /*55c0*/  ISETP.GT.U32.AND P1, PT, R4.reuse, R88, PT ;  /* 0x000000580400720c */ /* 0x040fe20003f24070 */
[C---:B------:R-:W-:Y:S01]  /*55d0*/  IMAD R92, R4.reuse, R5, R93 ;  /* 0x00000005045c7224 */ /* 0x040fe200078e025d */
[----:B------:R-:W-:Y:S01]  /*55e0*/  IABS R93, R98 ;  /* 0x00000062005d7213 */ /* 0x000fe20000000000 */
[----:B------:R-:W-:-:S02]  /*55f0*/  IMAD R91, R4, R6, R91 ;  /* 0x00000006045b7224 */ /* 0x000fc400078e025b */
[--C-:B------:R-:W-:Y:S01]  /*5600*/  @!P0 IMAD.IADD R87, R87, 0x1, -R4.reuse ;  /* 0x0000000157578824 */ /* 0x100fe200078e0a04 */
[C---:B------:R-:W-:Y:S01]  /*5610*/  ISETP.GT.U32.AND P0, PT, R4.reuse, R90, PT ;  /* 0x0000005a0400720c */ /* 0x040fe20003f04070 */
[----:B------:R-:W-:Y:S01]  /*5620*/  @!P5 IMAD.IADD R89, R89, 0x1, -R4 ;  /* 0x000000015959d824 */ /* 0x000fe200078e0a04 */
[C---:B------:R-:W-:Y:S01]  /*5630*/  ISETP.GT.U32.AND P5, PT, R4.reuse, R92, PT ;  /* 0x0000005c0400720c */ /* 0x040fe20003fa4070 */
[----:B------:R-:W-:Y:S01]  /*5640*/  @!P6 IMAD.MOV R87, RZ, RZ, -R87 ;  /* 0x000000ffff57e224 */ /* 0x000fe200078e0a57 */
[----:B------:R-:W-:Y:S01]  /*5650*/  ISETP.GT.U32.AND P6, PT, R4, R91, PT ;  /* 0x0000005b0400720c */ /* 0x000fe20003fc4070 */
[----:B------:R-:W-:-:S04]  /*5660*/  IMAD.HI.U32 R5, R2, R93, RZ ;  /* 0x0000005d02057227 */ /* 0x000fc800078e00ff */
[--C-:B------:R-:W-:Y:S01]  /*5670*/  @!P1 IMAD.IADD R88, R88, 0x1, -R4.reuse ;  /* 0x0000000158589824 */ /* 0x100fe200078e0a04 */
[----:B------:R-:W-:Y:S01]  /*5680*/  ISETP.GE.AND P1, PT, R96, RZ, PT ;  /* 0x000000ff6000720c */ /* 0x000fe20003f26270 */
[----:B------:R-:W-:Y:S01]  /*5690*/  IMAD.MOV R6, RZ, RZ, -R5 ;  /* 0x000000ffff067224 */ /* 0x000fe200078e0a05 */
[----:B------:R-:W-:Y:S01]  /*56a0*/  LOP3.LUT R96, R3, 0xa0, RZ, 0xfc, !PT ;  /* 0x000000a003607812 */ /* 0x000fe200078efcff */
[--C-:B------:R-:W-:Y:S01]  /*56b0*/  @!P0 IMAD.IADD R90, R90, 0x1, -R4.reuse ;  /* 0x000000015a5a8824 */ /* 0x100fe200078e0a04 */
[----:B------:R-:W-:Y:S01]  /*56c0*/  ISETP.GE.AND P0, PT, R97, RZ, PT ;  /* 0x000000ff6100720c */ /* 0x000fe20003f06270 */
[--C-:B------:R-:W-:Y:S01]  /*56d0*/  @!P5 IMAD.IADD R92, R92, 0x1, -R4.reuse ;  /* 0x000000015c5cd824 */ /* 0x100fe200078e0a04 */
[----:B------:R-:W-:Y:S01]  /*56e0*/  IABS R7, R96 ;  /* 0x0000006000077213 */ /* 0x000fe20000000000 */
[----:B------:R-:W-:Y:S01]  /*56f0*/  @!P6 IMAD.IADD R91, R91, 0x1, -R4 ;  /* 0x000000015b5be824 */ /* 0x000fe200078e0a04 */
[C---:B------:R-:W-:Y:S01]  /*5700*/  ISETP.GT.U32.AND P6, PT, R4.reuse, R90, PT ;  /* 0x0000005a0400720c */ /* 0x040fe20003fc4070 */
[----:B------:R-:W-:Y:S01]  /*5710*/  @!P4 IMAD.MOV R88, RZ, RZ, -R88 ;  /* 0x000000ffff58c224 */ /* 0x000fe200078e0a58 */
[----:B------:R-:W-:Y:S01]  /*5720*/  ISETP.GT.U32.AND P5, PT, R4, R92, PT ;  /* 0x0000005c0400720c */ /* 0x000fe20003fa4070 */
[----:B------:R-:W-:Y:S01]  /*5730*/  IMAD.HI.U32 R5, R2, R7, RZ ;  /* 0x0000000702057227 */ /* 0x000fe200078e00ff */
[----:B------:R-:W-:-:S02]  /*5740*/  ISETP.GT.U32.AND P4, PT, R4, R91, PT ;  /* 0x0000005b0400720c */ /* 0x000fc40003f84070 */
[----:B------:R-:W-:Y:S01]  /*5750*/  IABS R97, R100 ;  /* 0x0000006400617213 */ /* 0x000fe20000000000 */
[----:B------:R-:W-:Y:S02]  /*5760*/  IMAD.MOV R5, RZ, RZ, -R5 ;  /* 0x000000ffff057224 */ /* 0x000fe400078e0a05 */
[C---:B------:R-:W-:Y:S02]  /*5770*/  IMAD R93, R4.reuse, R6, R93 ;  /* 0x00000006045d7224 */ /* 0x040fe400078e025d */
[----:B------:R-:W-:Y:S01]  /*5780*/  IMAD R94, R4, R5, R7 ;  /* 0x00000005045e7224 */ /* 0x000fe200078e0207 */
[----:B------:R-:W-:Y:S01]  /*5790*/  IABS R7, R101 ;  /* 0x0000006500077213 */ /* 0x000fe20000000000 */
[----:B------:R-:W-:Y:S01]  /*57a0*/  @!P2 IMAD.MOV R86, RZ, RZ, -R86 ;  /* 0x000000ffff56a224 */ /* 0x000fe200078e0a56 */
[----:B------:R-:W-:Y:S01]  /*57b0*/  ISETP.GE.AND P2, PT, R95, RZ, PT ;  /* 0x000000ff5f00720c */ /* 0x000fe20003f46270 */
[--C-:B------:R-:W-:Y:S01]  /*57c0*/  @!P6 IMAD.IADD R90, R90, 0x1, -R4.reuse ;  /* 0x000000015a5ae824 */ /* 0x100fe200078e0a04 */
[----:B------:R-:W-:Y:S01]  /*57d0*/  IABS R95, R99 ;  /* 0x00000063005f7213 */ /* 0x000fe20000000000 */
[--C-:B------:R-:W-:Y:S01]  /*57e0*/  @!P5 IMAD.IADD R92, R92, 0x1, -R4.reuse ;  /* 0x000000015c5cd824 */ /* 0x100fe200078e0a04 */
[C---:B------:R-:W-:Y:S01]  /*57f0*/  ISETP.GT.U32.AND P6, PT, R4.reuse, R93, PT ;  /* 0x0000005d0400720c */ /* 0x040fe20003fc4070 */
[----:B------:R-:W-:Y:S01]  /*5800*/  @!P4 IMAD.IADD R91, R91, 0x1, -R4 ;  /* 0x000000015b5bc824 */ /* 0x000fe200078e0a04 */
[----:B------:R-:W-:Y:S01]  /*5810*/  ISETP.GT.U32.AND P5, PT, R4, R94, PT ;  /* 0x0000005e0400720c */ /* 0x000fe20003fa4070 */
[----:B------:R-:W-:Y:S01]  /*5820*/  IMAD.HI.U32 R5, R2, R95, RZ ;  /* 0x0000005f02057227 */ /* 0x000fe200078e00ff */
[----:B------:R-:W-:-:S02]  /*5830*/  ISETP.GE.AND P4, PT, R98, RZ, PT ;  /* 0x000000ff6200720c */ /* 0x000fc40003f86270 */
[----:B------:R-:W-:Y:S01]  /*5840*/  LOP3.LUT R98, R3, 0x9d, RZ, 0xfc, !PT ;  /* 0x0000009d03627812 */ /* 0x000fe200078efcff */
[----:B------:R-:W-:Y:S02]  /*5850*/  IMAD.MOV R5, RZ, RZ, -R5 ;  /* 0x000000ffff057224 */ /* 0x000fe400078e0a05 */
[----:B------:R-:W-:-:S04]  /*5860*/  IMAD.HI.U32 R6, R2, R97, RZ ;  /* 0x0000006102067227 */ /* 0x000fc800078e00ff */
[----:B------:R-:W-:Y:S01]  /*5870*/  @!P6 IMAD.IADD R93, R93, 0x1, -R4 ;  /* 0x000000015d5de824 */ /* 0x000fe200078e0a04 */
[----:B------:R-:W-:Y:S01]  /*5880*/  ISETP.GE.AND P6, PT, R96, RZ, PT ;  /* 0x000000ff6000720c */ /* 0x000fe20003fc6270 */
[----:B------:R-:W-:Y:S01]  /*5890*/  IMAD R95, R4, R5, R95 ;  /* 0x00000005045f7224 */ /* 0x000fe200078e025f */
[----:B------:R-:W-:Y:S01]  /*58a0*/  IABS R5, R98 ;  /* 0x0000006200057213 */ /* 0x000fe20000000000 */
[----:B------:R-:W-:Y:S02]  /*58b0*/  IMAD.MOV R6, RZ, RZ, -R6 ;  /* 0x000000ffff067224 */ /* 0x000fe400078e0a06 */
[----:B------:R-:W-:Y:S01]  /*58c0*/  @!P5 IMAD.IADD R94, R94, 0x1, -R4 ;  /* 0x000000015e5ed824 */ /* 0x000fe200078e0a04 */
[C---:B------:R-:W-:Y:S01]  /*58d0*/  ISETP.GT.U32.AND P5, PT, R4.reuse, R93, PT ;  /* 0x0000005d0400720c */ /* 0x040fe20003fa4070 */
[----:B------:R-:W-:Y:S02]  /*58e0*/  IMAD R96, R4, R6, R97 ;  /* 0x0000000604607224 */ /* 0x000fe400078e0261 */
[----:B------:R-:W-:-:S02]  /*58f0*/  IMAD.MOV.U32 R97, RZ, RZ, R5 ;  /* 0x000000ffff617224 */ /* 0x000fc400078e0005 */
[----:B------:R-:W-:Y:S01]  /*5900*/  @!P3 IMAD.MOV R89, RZ, RZ, -R89 ;  /* 0x000000ffff59b224 */ /* 0x000fe200078e0a59 */
[----:B------:R-:W-:Y:S01]  /*5910*/  ISETP.GT.U32.AND P3, PT, R4, R94, PT ;  /* 0x0000005e0400720c */ /* 0x000fe20003f64070 */
[----:B------:R-:W-:-:S04]  /*5920*/  IMAD.HI.U32 R5, R2, R97, RZ ;  /* 0x0000006102057227 */ /* 0x000fc800078e00ff */
[----:B------:R-:W-:Y:S01]  /*5930*/  @!P1 IMAD.MOV R91, RZ, RZ, -R91 ;  /* 0x000000ffff5b9224 */ /* 0x000fe200078e0a5b */
[----:B------:R-:W-:Y:S01]  /*5940*/  ISETP.GT.U32.AND P1, PT, R4, R96, PT ;  /* 0x000000600400720c */ /* 0x000fe20003f24070 */
[----:B------:R-:W-:-:S04]  /*5950*/  IMAD.HI.U32 R6, R2, R7, RZ ;  /* 0x0000000702067227 */ /* 0x000fc800078e00ff */
[----:B------:R-:W-:Y:S02]  /*5960*/  IMAD.MOV R5, RZ, RZ, -R5 ;  /* 0x000000ffff057224 */ /* 0x000fe400078e0a05 */
[----:B------:R-:W-:Y:S01]  /*5970*/  @!P2 IMAD.MOV R90, RZ, RZ, -R90 ;  /* 0x000000ffff5aa224 */ /* 0x000fe200078e0a5a */
[----:B------:R-:W-:Y:S01]  /*5980*/  ISETP.GT.U32.AND P2, PT, R4, R95, PT ;  /* 0x0000005f0400720c */ /* 0x000fe20003f44070 */
[----:B------:R-:W-:Y:S01]  /*5990*/  @!P5 IMAD.IADD R93, R93, 0x1, -R4 ;  /* 0x000000015d5dd824 */ /* 0x000fe200078e0a04 */
[----:B------:R-:W-:Y:S01]  /*59a0*/  ISETP.GE.AND P5, PT, R100, RZ, PT ;  /* 0x000000ff6400720c */ /* 0x000fe20003fa6270 */
[----:B------:R-:W-:Y:S01]  /*59b0*/  IMAD.MOV R6, RZ, RZ, -R6 ;  /* 0x000000ffff067224 */ /* 0x000fe200078e0a06 */
[C---:B------:R-:W-:Y:S01]  /*59c0*/  LOP3.LUT R100, R3.reuse, 0x9a, RZ, 0xfc, !PT ;  /* 0x0000009a03647812 */ /* 0x040fe200078efcff */
[----:B------:R-:W-:Y:S02]  /*59d0*/  IMAD R97, R4, R5, R97 ;  /* 0x0000000504617224 */ /* 0x000fe400078e0261 */
[--C-:B------:R-:W-:Y:S01]  /*59e0*/  @!P3 IMAD.IADD R94, R94, 0x1, -R4.reuse ;  /* 0x000000015e5eb824 */ /* 0x100fe200078e0a04 */
[----:B------:R-:W-:Y:S01]  /*59f0*/  ISETP.GE.AND P3, PT, R98, RZ, PT ;  /* 0x000000ff6200720c */ /* 0x000fe20003f66270 */
[C---:B------:R-:W-:Y:S01]  /*5a00*/  IMAD R98, R4.reuse, R6, R7 ;  /* 0x0000000604627224 */ /* 0x040fe200078e0207 */
[----:B------:R-:W-:Y:S01]  /*5a10*/  LOP3.LUT R6, R3, 0x9b, RZ, 0xfc, !PT ;  /* 0x0000009b03067812 */ /* 0x000fe200078efcff */
[----:B------:R-:W-:Y:S01]  /*5a20*/  @!P4 IMAD.MOV R93, RZ, RZ, -R93 ;  /* 0x000000ffff5dc224 */ /* 0x000fe200078e0a5d */
[----:B------:R-:W-:Y:S01]  /*5a30*/  ISETP.GT.U32.AND P4, PT, R4, R97, PT ;  /* 0x000000610400720c */ /* 0x000fe20003f84070 */
[----:B------:R-:W-:Y:S01]  /*5a40*/  @!P1 IMAD.IADD R96, R96, 0x1, -R4 ;  /* 0x0000000160609824 */ /* 0x000fe200078e0a04 */
[----:B------:R-:W-:Y:S01]  /*5a50*/  IABS R7, R100 ;  /* 0x0000006400077213 */ /* 0x000fe20000000000 */
[----:B------:R-:W-:Y:S01]  /*5a60*/  @!P6 IMAD.MOV R94, RZ, RZ, -R94 ;  /* 0x000000ffff5ee224 */ /* 0x000fe200078e0a5e */
[C---:B------:R-:W-:Y:S01]  /*5a70*/  ISETP.GT.U32.AND P6, PT, R4.reuse, R98, PT ;  /* 0x000000620400720c */ /* 0x040fe20003fc4070 */
[----:B------:R-:W-:Y:S01]  /*5a80*/  @!P2 IMAD.IADD R95, R95, 0x1, -R4 ;  /* 0x000000015f5fa824 */ /* 0x000fe200078e0a04 */
[C---:B------:R-:W-:Y:S01]  /*5a90*/  ISETP.GT.U32.AND P1, PT, R4.reuse, R96, PT ;  /* 0x000000600400720c */ /* 0x040fe20003f24070 */
[----:B------:R-:W-:Y:S01]  /*5aa0*/  @!P0 IMAD.MOV R92, RZ, RZ, -R92 ;  /* 0x000000ffff5c8224 */ /* 0x000fe200078e0a5c */
[----:B------:R-:W-:Y:S01]  /*5ab0*/  ISETP.GE.AND P0, PT, R99, RZ, PT ;  /* 0x000000ff6300720c */ /* 0x000fe20003f06270 */
[----:B------:R-:W-:Y:S01]  /*5ac0*/  IMAD.MOV R9, RZ, RZ, -R8 ;  /* 0x000000ffff097224 */ /* 0x000fe200078e0a08 */
[----:B------:R-:W-:-:S02]  /*5ad0*/  ISETP.GT.U32.AND P2, PT, R4, R95, PT ;  /* 0x0000005f0400720c */ /* 0x000fc40003f44070 */
[----:B------:R-:W-:Y:S01]  /*5ae0*/  IABS R99, R6 ;  /* 0x0000000600637213 */ /* 0x000fe20000000000 */
[----:B------:R-:W-:Y:S02]  /*5af0*/  @!P4 IMAD.IADD R97, R97, 0x1, -R4 ;  /* 0x000000016161c824 */ /* 0x000fe400078e0a04 */
[----:B------:R-:W-:Y:S01]  /*5b00*/  IMAD R250, R4, R9, R250 ;  /* 0x0000000904fa7224 */ /* 0x000fe200078e02fa */
[----:B------:R-:W-:Y:S01]  /*5b10*/  LOP3.LUT R9, R3, 0x2, RZ, 0xfc, !PT ;  /* 0x0000000203097812 */ /* 0x000fe200078efcff */
[----:B------:R-:W-:Y:S01]  /*5b20*/  @!P6 IMAD.IADD R98, R98, 0x1, -R4 ;  /* 0x000000016262e824 */ /* 0x000fe200078e0a04 */
[----:B------:R-:W-:Y:S01]  /*5b30*/  ISETP.GT.U32.AND P4, PT, R4, R97, PT ;  /* 0x000000610400720c */ /* 0x000fe20003f84070 */
[----:B------:R-:W-:-:S03]  /*5b40*/  IMAD.HI.U32 R5, R2, R99, RZ ;  /* 0x0000006302057227 */ /* 0x000fc600078e00ff */
[----:B------:R-:W-:Y:S01]  /*5b50*/  ISETP.GT.U32.AND P6, PT, R4, R98, PT ;  /* 0x000000620400720c */ /* 0x000fe20003fc4070 */
[----:B------:R-:W-:Y:S01]  /*5b60*/  @!P1 IMAD.IADD R96, R96, 0x1, -R4 ;  /* 0x0000000160609824 */ /* 0x000fe200078e0a04 */
[----:B------:R-:W-:Y:S01]  /*5b70*/  ISETP.GE.AND P1, PT, R6, RZ, PT ;  /* 0x000000ff0600720c */ /* 0x000fe20003f26270 */
[----:B------:R-:W-:-:S04]  /*5b80*/  IMAD.HI.U32 R6, R2, R7, RZ ;  /* 0x0000000702067227 */ /* 0x000fc800078e00ff */
[----:B------:R-:W-:Y:S02]  /*5b90*/  IMAD.MOV R5, RZ, RZ, -R5 ;  /* 0x000000ffff057224 */ /* 0x000fe400078e0a05 */
[----:B------:R-:W-:Y:S01]  /*5ba0*/  @!P2 IMAD.IADD R95, R95, 0x1, -R4 ;  /* 0x000000015f5fa824 */ /* 0x000fe200078e0a04 */
[----:B------:R-:W-:Y:S01]  /*5bb0*/  ISETP.GE.AND P2, PT, R101, RZ, PT ;  /* 0x000000ff6500720c */ /* 0x000fe20003f46270 */
[----:B------:R-:W-:Y:S01]  /*5bc0*/  IMAD.MOV R6, RZ, RZ, -R6 ;  /* 0x000000ffff067224 */ /* 0x000fe200078e0a06 */
[----:B------:R-:W-:Y:S01]  /*5bd0*/  IABS R101, R102 ;  /* 0x0000006600657213 */ /* 0x000fe20000000000 */
[----:B------:R-:W-:Y:S02]  /*5be0*/  IMAD R99, R4, R5, R99 ;  /* 0x0000000504637224 */ /* 0x000fe400078e0263 */
[----:B------:R-:W-:Y:S01]  /*5bf0*/  @!P0 IMAD.MOV R95, RZ, RZ, -R95 ;  /* 0x000000ffff5f8224 */ /* 0x000fe200078e0a5f */
[----:B------:R-:W-:Y:S01]  /*5c00*/  ISETP.GE.AND P0, PT, R100, RZ, PT ;  /* 0x000000ff6400720c */ /* 0x000fe20003f06270 */
[C---:B------:R-:W-:Y:S01]  /*5c10*/  IMAD R100, R4.reuse, R6, R7 ;  /* 0x0000000604647224 */ /* 0x040fe200078e0207 */
[----:B------:R-:W-:Y:S01]  /*5c20*/  IABS R7, R106 ;  /* 0x0000006a00077213 */ /* 0x000fe20000000000 */
[--C-:B------:R-:W-:Y:S01]  /*5c30*/  @!P4 IMAD.IADD R97, R97, 0x1, -R4.reuse ;  /* 0x000000016161c824 */ /* 0x100fe200078e0a04 */
[----:B------:R-:W-:Y:S01]  /*5c40*/  ISETP.GT.U32.AND P4, PT, R4, R99, PT ;  /* 0x000000630400720c */ /* 0x000fe20003f84070 */
[----:B------:R-:W-:Y:S01]  /*5c50*/  @!P6 IMAD.IADD R98, R98, 0x1, -R4 ;  /* 0x000000016262e824 */ /* 0x000fe200078e0a04 */
[----:B------:R-:W-:Y:S01]  /*5c60*/  ISETP.GT.U32.AND P6, PT, R4, R100, PT ;  /* 0x000000640400720c */ /* 0x000fe20003fc4070 */
[----:B------:R-:W-:-:S04]  /*5c70*/  IMAD.HI.U32 R5, R2, R101, RZ ;  /* 0x0000006502057227 */ /* 0x000fc800078e00ff */
[----:B------:R-:W-:Y:S02]  /*5c80*/  IMAD.MOV R5, RZ, RZ, -R5 ;  /* 0x000000ffff057224 */ /* 0x000fe400078e0a05 */
[----:B------:R-:W-:Y:S01]  /*5c90*/  @!P5 IMAD.MOV R96, RZ, RZ, -R96 ;  /* 0x000000ffff60d224 */ /* 0x000fe200078e0a60 */
[----:B------:R-:W-:Y:S01]  /*5ca0*/  ISETP.GE.AND P5, PT, R102, RZ, PT ;  /* 0x000000ff6600720c */ /* 0x000fe20003fa6270 */
[----:B------:R-:W-:Y:S02]  /*5cb0*/  IMAD R101, R4, R5, R101 ;  /* 0x0000000504657224 */ /* 0x000fe400078e0265 */
[--C-:B------:R-:W-:Y:S02]  /*5cc0*/  @!P4 IMAD.IADD R99, R99, 0x1, -R4.reuse ;  /* 0x000000016363c824 */ /* 0x100fe400078e0a04 */
[----:B------:R-:W-:Y:S01]  /*5cd0*/  @!P6 IMAD.IADD R100, R100, 0x1, -R4 ;  /* 0x000000016464e824 */ /* 0x000fe200078e0a04 */
[----:B------:R-:W-:Y:S01]  /*5ce0*/  ISETP.GT.U32.AND P4, PT, R4, R101, PT ;  /* 0x000000650400720c */ /* 0x000fe20003f84070 */
[----:B------:R-:W-:Y:S01]  /*5cf0*/  IMAD.HI.U32 R5, R2, R7, RZ ;  /* 0x0000000702057227 */ /* 0x000fe200078e00ff */
[----:B------:R-:W-:-:S03]  /*5d00*/  ISETP.GT.U32.AND P6, PT, R4, R99, PT ;  /* 0x000000630400720c */ /* 0x000fc60003fc4070 */
[----:B------:R-:W-:Y:S02]  /*5d10*/  IMAD.MOV R5, RZ, RZ, -R5 ;  /* 0x000000ffff057224 */ /* 0x000fe400078e0a05 */
[----:B------:R-:W-:-:S04]  /*5d20*/  IMAD.HI.U32 R6, R2, R103, RZ ;  /* 0x0000006702067227 */ /* 0x000fc800078e00ff */
[C---:B------:R-:W-:Y:S02]  /*5d30*/  IMAD R102, R4.reuse, R5, R7 ;  /* 0x0000000504667224 */ /* 0x040fe400078e0207 */
[----:B------:R-:W-:Y:S02]  /*5d40*/  IMAD.MOV.U32 R7, RZ, RZ, R104 ;  /* 0x000000ffff077224 */ /* 0x000fe400078e0068 */
[----:B------:R-:W-:Y:S01]  /*5d50*/  @!P6 IMAD.IADD R99, R99, 0x1, -R4 ;  /* 0x000000016363e824 */ /* 0x000fe200078e0a04 */
[----:B------:R-:W-:Y:S01]  /*5d60*/  ISETP.GT.U32.AND P6, PT, R4, R102, PT ;  /* 0x000000660400720c */ /* 0x000fe20003fc4070 */
[----:B------:R-:W-:-:S04]  /*5d70*/  IMAD.HI.U32 R5, R2, R7, RZ ;  /* 0x0000000702057227 */ /* 0x000fc800078e00ff */
[----:B------:R-:W-:Y:S02]  /*5d80*/  @!P4 IMAD.IADD R101, R101, 0x1, -R4 ;  /* 0x000000016565c824 */ /* 0x000fe400078e0a04 */
[----:B------:R-:W-:Y:S02]  /*5d90*/  IMAD.MOV R6, RZ, RZ, -R6 ;  /* 0x000000ffff067224 */ /* 0x000fe400078e0a06 */
[----:B------:R-:W-:Y:S01]  /*5da0*/  IMAD.MOV R5, RZ, RZ, -R5 ;  /* 0x000000ffff057224 */ /* 0x000fe200078e0a05 */
[C---:B------:R-:W-:Y:S01]  /*5db0*/  ISETP.GT.U32.AND P4, PT, R4.reuse, R101, PT ;  /* 0x000000650400720c */ /* 0x040fe20003f84070 */
[C---:B------:R-:W-:Y:S02]  /*5dc0*/  IMAD R103, R4.reuse, R6, R103 ;  /* 0x0000000604677224 */ /* 0x040fe400078e0267 */
[C---:B------:R-:W-:Y:S02]  /*5dd0*/  IMAD R104, R4.reuse, R5, R7 ;  /* 0x0000000504687224 */ /* 0x040fe400078e0207 */
[----:B------:R-:W-:Y:S01]  /*5de0*/  @!P1 IMAD.MOV R99, RZ, RZ, -R99 ;  /* 0x000000ffff639224 */ /* 0x000fe200078e0a63 */
[----:B------:R-:W-:Y:S01]  /*5df0*/  ISETP.GT.U32.AND P1, PT, R4, R103, PT ;  /* 0x000000670400720c */ /* 0x000fe20003f24070 */
[----:B------:R-:W-:Y:S01]  /*5e00*/  @!P6 IMAD.IADD R102, R102, 0x1, -R4 ;  /* 0x000000016666e824 */ /* 0x000fe200078e0a04 */
[----:B------:R-:W-:Y:S01]  /*5e10*/  ISETP.GT.U32.AND P6, PT, R4, R104, PT ;  /* 0x000000680400720c */ /* 0x000fe20003fc4070 */
[----:B------:R-:W-:-:S04]  /*5e20*/  IMAD.HI.U32 R6, R2, R105, RZ ;  /* 0x0000006902067227 */ /* 0x000fc800078e00ff */
[----:B------:R-:W-:Y:S01]  /*5e30*/  @!P4 IMAD.IADD R101, R101, 0x1, -R4 ;  /* 0x000000016565c824 */ /* 0x000fe200078e0a04 */
[----:B------:R-:W-:Y:S01]  /*5e40*/  ISETP.GE.AND P4, PT, R108, RZ, PT ;  /* 0x000000ff6c00720c */ /* 0x000fe20003f86270 */
[----:B------:R-:W-:Y:S01]  /*5e50*/  @!P3 IMAD.MOV R97, RZ, RZ, -R97 ;  /* 0x000000ffff61b224 */ /* 0x000fe200078e0a61 */
[----:B------:R-:W-:Y:S01]  /*5e60*/  LOP3.LUT R108, R3, 0x94, RZ, 0xfc, !PT ;  /* 0x00000094036c7812 */ /* 0x000fe200078efcff */
[----:B------:R-:W-:Y:S01]  /*5e70*/  IMAD.MOV R6, RZ, RZ, -R6 ;  /* 0x000000ffff067224 */ /* 0x000fe200078e0a06 */
[----:B------:R-:W-:Y:S01]  /*5e80*/  ISETP.GT.U32.AND P3, PT, R4, R100, PT ;  /* 0x000000640400720c */ /* 0x000fe20003f64070 */
[--C-:B------:R-:W-:Y:S01]  /*5e90*/  @!P1 IMAD.IADD R103, R103, 0x1, -R4.reuse ;  /* 0x0000000167679824 */ /* 0x100fe200078e0a04 */
[----:B------:R-:W-:Y:S01]  /*5ea0*/  IABS R7, R108 ;  /* 0x0000006c00077213 */ /* 0x000fe20000000000 */
[----:B------:R-:W-:Y:S01]  /*5eb0*/  @!P6 IMAD.IADD R104, R104, 0x1, -R4 ;  /* 0x000000016868e824 */ /* 0x000fe200078e0a04 */
[C---:B------:R-:W-:Y:S01]  /*5ec0*/  ISETP.GT.U32.AND P1, PT, R4.reuse, R102, PT ;  /* 0x000000660400720c */ /* 0x040fe20003f24070 */
[----:B------:R-:W-:-:S02]  /*5ed0*/  IMAD R105, R4, R6, R105 ;  /* 0x0000000604697224 */ /* 0x000fc400078e0269 */
[----:B------:R-:W-:Y:S01]  /*5ee0*/  IMAD.HI.U32 R5, R2, R7, RZ ;  /* 0x0000000702057227 */ /* 0x000fe200078e00ff */
[----:B------:R-:W-:-:S03]  /*5ef0*/  ISETP.GT.U32.AND P6, PT, R4, R104, PT ;  /* 0x000000680400720c */ /* 0x000fc60003fc4070 */
[----:B------:R-:W-:Y:S02]  /*5f00*/  IMAD.MOV R5, RZ, RZ, -R5 ;  /* 0x000000ffff057224 */ /* 0x000fe400078e0a05 */
[----:B------:R-:W-:Y:S01]  /*5f10*/  @!P2 IMAD.MOV R98, RZ, RZ, -R98 ;  /* 0x000000ffff62a224 */ /* 0x000fe200078e0a62 */
[----:B------:R-:W-:Y:S01]  /*5f20*/  ISETP.GE.AND P2, PT, R106, RZ, PT ;  /* 0x000000ff6a00720c */ /* 0x000fe20003f46270 */
[----:B------:R-:W-:Y:S02]  /*5f30*/  IMAD R106, R4, R5, R7 ;  /* 0x00000005046a7224 */ /* 0x000fe400078e0207 */
[--C-:B------:R-:W-:Y:S01]  /*5f40*/  @!P1 IMAD.IADD R102, R102, 0x1, -R4.reuse ;  /* 0x0000000166669824 */ /* 0x100fe200078e0a04 */
[----:B------:R-:W-:Y:S01]  /*5f50*/  ISETP.GT.U32.AND P1, PT, R4, R105, PT ;  /* 0x000000690400720c */ /* 0x000fe20003f24070 */
[--C-:B------:R-:W-:Y:S01]  /*5f60*/  @!P3 IMAD.IADD R100, R100, 0x1, -R4.reuse ;  /* 0x000000016464b824 */ /* 0x100fe200078e0a04 */
[----:B------:R-:W-:Y:S01]  /*5f70*/  ISETP.GE.AND P3, PT, R107, RZ, PT ;  /* 0x000000ff6b00720c */ /* 0x000fe20003f66270 */
[----:B------:R-:W-:Y:S01]  /*5f80*/  @!P6 IMAD.IADD R104, R104, 0x1, -R4 ;  /* 0x000000016868e824 */ /* 0x000fe200078e0a04 */
[C---:B------:R-:W-:Y:S01]  /*5f90*/  ISETP.GT.U32.AND P6, PT, R4.reuse, R106, PT ;  /* 0x0000006a0400720c */ /* 0x040fe20003fc4070 */
[----:B------:R-:W-:Y:S01]  /*5fa0*/  @!P0 IMAD.MOV R100, RZ, RZ, -R100 ;  /* 0x000000ffff648224 */ /* 0x000fe200078e0a64 */
[----:B------:R-:W-:Y:S01]  /*5fb0*/  ISETP.GT.U32.AND P0, PT, R4, R103, PT ;  /* 0x000000670400720c */ /* 0x000fe20003f04070 */
[----:B------:R-:W-:Y:S01]  /*5fc0*/  IMAD.HI.U32 R6, R2, R109, RZ ;  /* 0x0000006d02067227 */ /* 0x000fe200078e00ff */
[----:B------:R-:W-:-:S03]  /*5fd0*/  IABS R107, R112 ;  /* 0x00000070006b7213 */ /* 0x000fc60000000000 */
[----:B------:R-:W-:-:S04]  /*5fe0*/  IMAD.HI.U32 R7, R2, R111, RZ ;  /* 0x0000006f02077227 */ /* 0x000fc800078e00ff */
[----:B------:R-:W-:Y:S01]  /*5ff0*/  @!P1 IMAD.IADD R105, R105, 0x1, -R4 ;  /* 0x0000000169699824 */ /* 0x000fe200078e0a04 */
[----:B------:R-:W-:Y:S01]  /*6000*/  ISETP.GE.AND P1, PT, R108, RZ, PT ;  /* 0x000000ff6c00720c */ /* 0x000fe20003f26270 */
[----:B------:R-:W-:-:S04]  /*6010*/  IMAD.HI.U32 R5, R2, R107, RZ ;  /* 0x0000006b02057227 */ /* 0x000fc800078e00ff */
[----:B------:R-:W-:Y:S01]  /*6020*/  @!P6 IMAD.IADD R106, R106, 0x1, -R4 ;  /* 0x000000016a6ae824 */ /* 0x000fe200078e0a04 */
[----:B------:R-:W-:Y:S01]  /*6030*/  ISETP.GT.U32.AND P6, PT, R4, R105, PT ;  /* 0x000000690400720c */ /* 0x000fe20003fc4070 */
[----:B------:R-:W-:Y:S02]  /*6040*/  IMAD.MOV R6, RZ, RZ, -R6 ;  /* 0x000000ffff067224 */ /* 0x000fe400078e0a06 */
[----:B------:R-:W-:Y:S02]  /*6050*/  IMAD.MOV R5, RZ, RZ, -R5 ;  /* 0x000000ffff057224 */ /* 0x000fe400078e0a05 */
[----:B------:R-:W-:Y:S01]  /*6060*/  @!P0 IMAD.IADD R103, R103, 0x1, -R4 ;  /* 0x0000000167678824 */ /* 0x000fe200078e0a04 */
[----:B------:R-:W-:Y:S01]  /*6070*/  ISETP.GE.AND P0, PT, R110, RZ, PT ;  /* 0x000000ff6e00720c */ /* 0x000fe20003f06270 */
[----:B------:R-:W-:Y:S02]  /*6080*/  IMAD.MOV R7, RZ, RZ, -R7 ;  /* 0x000000ffff077224 */ /* 0x000fe400078e0a07 */
[C---:B------:R-:W-:Y:S01]  /*6090*/  IMAD R108, R4.reuse, R6, R109 ;  /* 0x00000006046c7224 */ /* 0x040fe200078e026d */
[----:B------:R-:W-:Y:S01]  /*60a0*/  LOP3.LUT R6, R3, 0x90, RZ, 0xfc, !PT ;  /* 0x0000009003067812 */ /* 0x000fe200078efcff */
[----:B------:R-:W-:-:S02]  /*60b0*/  IMAD R107, R4, R5, R107 ;  /* 0x00000005046b7224 */ /* 0x000fc400078e026b */
[C---:B------:R-:W-:Y:S01]  /*60c0*/  IMAD R109, R4.reuse, R7, R111 ;  /* 0x00000007046d7224 */ /* 0x040fe200078e026f */
[----:B------:R-:W-:Y:S01]  /*60d0*/  IABS R7, R6 ;  /* 0x0000000600077213 */ /* 0x000fe20000000000 */
[----:B------:R-:W-:Y:S01]  /*60e0*/  @!P3 IMAD.MOV R103, RZ, RZ, -R103 ;  /* 0x000000ffff67b224 */ /* 0x000fe200078e0a67 */
[C---:B------:R-:W-:Y:S01]  /*60f0*/  ISETP.GT.U32.AND P3, PT, R4.reuse, R108, PT ;  /* 0x0000006c0400720c */ /* 0x040fe20003f64070 */
[----:B------:R-:W-:Y:S01]  /*6100*/  @!P5 IMAD.MOV R101, RZ, RZ, -R101 ;  /* 0x000000ffff65d224 */ /* 0x000fe200078e0a65 */
[C---:B------:R-:W-:Y:S01]  /*6110*/  ISETP.GT.U32.AND P5, PT, R4.reuse, R106, PT ;  /* 0x0000006a0400720c */ /* 0x040fe20003fa4070 */
[----:B------:R-:W-:Y:S01]  /*6120*/  @!P2 IMAD.MOV R102, RZ, RZ, -R102 ;  /* 0x000000ffff66a224 */ /* 0x000fe200078e0a66 */
[C---:B------:R-:W-:Y:S01]  /*6130*/  ISETP.GT.U32.AND P2, PT, R4.reuse, R107, PT ;  /* 0x0000006b0400720c */ /* 0x040fe20003f44070 */
[----:B------:R-:W-:Y:S01]  /*6140*/  @!P6 IMAD.IADD R105, R105, 0x1, -R4 ;  /* 0x000000016969e824 */ /* 0x000fe200078e0a04 */
[----:B------:R-:W-:Y:S01]  /*6150*/  ISETP.GT.U32.AND P6, PT, R4, R109, PT ;  /* 0x0000006d0400720c */ /* 0x000fe20003fc4070 */
[----:B------:R-:W-:Y:S01]  /*6160*/  IMAD.HI.U32 R5, R2, R7, RZ ;  /* 0x0000000702057227 */ /* 0x000fe200078e00ff */
[----:B------:R-:W-:-:S03]  /*6170*/  IABS R111, R115 ;  /* 0x00000073006f7213 */ /* 0x000fc60000000000 */
[----:B------:R-:W-:Y:S02]  /*6180*/  IMAD.MOV R110, RZ, RZ, -R5 ;  /* 0x000000ffff6e7224 */ /* 0x000fe400078e0a05 */
[--C-:B------:R-:W-:Y:S02]  /*6190*/  @!P3 IMAD.IADD R108, R108, 0x1, -R4.reuse ;  /* 0x000000016c6cb824 */ /* 0x100fe400078e0a04 */
[--C-:B------:R-:W-:Y:S01]  /*61a0*/  @!P5 IMAD.IADD R106, R106, 0x1, -R4.reuse ;  /* 0x000000016a6ad824 */ /* 0x100fe200078e0a04 */
[----:B------:R-:W-:Y:S01]  /*61b0*/  ISETP.GE.AND P5, PT, R113, RZ, PT ;  /* 0x000000ff7100720c */ /* 0x000fe20003fa6270 */
[--C-:B------:R-:W-:Y:S01]  /*61c0*/  @!P2 IMAD.IADD R107, R107, 0x1, -R4.reuse ;  /* 0x000000016b6ba824 */ /* 0x100fe200078e0a04 */
[----:B------:R-:W-:Y:S01]  /*61d0*/  ISETP.GE.AND P2, PT, R114, RZ, PT ;  /* 0x000000ff7200720c */ /* 0x000fe20003f46270 */
[C---:B------:R-:W-:Y:S01]  /*61e0*/  IMAD R110, R4.reuse, R110, R7 ;  /* 0x0000006e046e7224 */ /* 0x040fe200078e0207 */
[----:B------:R-:W-:Y:S01]  /*61f0*/  LOP3.LUT R114, R3, 0x8d, RZ, 0xfc, !PT ;  /* 0x0000008d03727812 */ /* 0x000fe200078efcff */
[----:B------:R-:W-:Y:S01]  /*6200*/  @!P6 IMAD.IADD R109, R109, 0x1, -R4 ;  /* 0x000000016d6de824 */ /* 0x000fe200078e0a04 */
[C---:B------:R-:W-:Y:S01]  /*6210*/  ISETP.GT.U32.AND P6, PT, R4.reuse, R108, PT ;  /* 0x0000006c0400720c */ /* 0x040fe20003fc4070 */
[----:B------:R-:W-:Y:S01]  /*6220*/  @!P1 IMAD.MOV R106, RZ, RZ, -R106 ;  /* 0x000000ffff6a9224 */ /* 0x000fe200078e0a6a */
[----:B------:R-:W-:Y:S01]  /*6230*/  ISETP.GT.U32.AND P3, PT, R4, R107, PT ;  /* 0x0000006b0400720c */ /* 0x000fe20003f64070 */
[----:B------:R-:W-:Y:S01]  /*6240*/  IMAD.HI.U32 R5, R2, R111, RZ ;  /* 0x0000006f02057227 */ /* 0x000fe200078e00ff */
[----:B------:R-:W-:-:S02]  /*6250*/  ISETP.GT.U32.AND P1, PT, R4, R110, PT ;  /* 0x0000006e0400720c */ /* 0x000fc40003f24070 */
[----:B------:R-:W-:Y:S01]  /*6260*/  IABS R113, R114 ;  /* 0x0000007200717213 */ /* 0x000fe20000000000 */
[----:B------:R-:W-:Y:S01]  /*6270*/  @!P0 IMAD.MOV R105, RZ, RZ, -R105 ;  /* 0x000000ffff698224 */ /* 0x000fe200078e0a69 */
[----:B------:R-:W-:Y:S01]  /*6280*/  ISETP.GT.U32.AND P0, PT, R4, R109, PT ;  /* 0x0000006d0400720c */ /* 0x000fe20003f04070 */
[----:B------:R-:W-:Y:S01]  /*6290*/  @!P4 IMAD.MOV R104, RZ, RZ, -R104 ;  /* 0x000000ffff68c224 */ /* 0x000fe200078e0a68 */
[----:B------:R-:W-:Y:S01]  /*62a0*/  ISETP.GE.AND P4, PT, R112, RZ, PT ;  /* 0x000000ff7000720c */ /* 0x000fe20003f86270 */
[----:B------:R-:W-:Y:S01]  /*62b0*/  IMAD.MOV R5, RZ, RZ, -R5 ;  /* 0x000000ffff057224 */ /* 0x000fe200078e0a05 */
[----:B------:R-:W-:Y:S01]  /*62c0*/  LOP3.LUT R112, R3, 0x8e, RZ, 0xfc, !PT ;  /* 0x0000008e03707812 */ /* 0x000fe200078efcff */
[--C-:B------:R-:W-:Y:S02]  /*62d0*/  @!P6 IMAD.IADD R108, R108, 0x1, -R4.reuse ;  /* 0x000000016c6ce824 */ /* 0x100fe400078e0a04 */
[----:B------:R-:W-:Y:S01]  /*62e0*/  IMAD R111, R4, R5, R111 ;  /* 0x00000005046f7224 */ /* 0x000fe200078e026f */
[----:B------:R-:W-:Y:S01]  /*62f0*/  IABS R7, R112 ;  /* 0x0000007000077213 */ /* 0x000fe20000000000 */
[--C-:B------:R-:W-:Y:S01]  /*6300*/  @!P3 IMAD.IADD R107, R107, 0x1, -R4.reuse ;  /* 0x000000016b6bb824 */ /* 0x100fe200078e0a04 */
[----:B------:R-:W-:Y:S01]  /*6310*/  ISETP.GE.AND P3, PT, R6, RZ, PT ;  /* 0x000000ff0600720c */ /* 0x000fe20003f66270 */
[----:B------:R-:W-:Y:S01]  /*6320*/  @!P1 IMAD.IADD R110, R110, 0x1, -R4 ;  /* 0x000000016e6e9824 */ /* 0x000fe200078e0a04 */
[----:B------:R-:W-:Y:S01]  /*6330*/  ISETP.GT.U32.AND P6, PT, R4, R111, PT ;  /* 0x0000006f0400720c */ /* 0x000fe20003fc4070 */
[----:B------:R-:W-:Y:S01]  /*6340*/  IMAD.HI.U32 R5, R2, R7, RZ ;  /* 0x0000000702057227 */ /* 0x000fe200078e00ff */
[----:B------:R-:W-:-:S03]  /*6350*/  ISETP.GE.AND P1, PT, R112, RZ, PT ;  /* 0x000000ff7000720c */ /* 0x000fc60003f26270 */
[----:B------:R-:W-:Y:S01]  /*6360*/  @!P0 IMAD.IADD R109, R109, 0x1, -R4 ;  /* 0x000000016d6d8824 */ /* 0x000fe200078e0a04 */
[----:B------:R-:W-:Y:S01]  /*6370*/  ISETP.GE.AND P0, PT, R115, RZ, PT ;  /* 0x000000ff7300720c */ /* 0x000fe20003f06270 */
[----:B------:R-:W-:Y:S01]  /*6380*/  @!P4 IMAD.MOV R107, RZ, RZ, -R107 ;  /* 0x000000ffff6bc224 */ /* 0x000fe200078e0a6b */
[----:B------:R-:W-:Y:S01]  /*6390*/  IABS R115, R116 ;  /* 0x0000007400737213 */ /* 0x000fe20000000000 */
[----:B------:R-:W-:Y:S01]  /*63a0*/  IMAD.MOV R5, RZ, RZ, -R5 ;  /* 0x000000ffff057224 */ /* 0x000fe200078e0a05 */
[C---:B------:R-:W-:Y:S01]  /*63b0*/  ISETP.GT.U32.AND P4, PT, R4.reuse, R110, PT ;  /* 0x0000006e0400720c */ /* 0x040fe20003f84070 */
[----:B------:R-:W-:Y:S02]  /*63c0*/  @!P5 IMAD.MOV R108, RZ, RZ, -R108 ;  /* 0x000000ffff6cd224 */ /* 0x000fe400078e0a6c */
[----:B------:R-:W-:Y:S02]  /*63d0*/  IMAD R112, R4, R5, R7 ;  /* 0x0000000504707224 */ /* 0x000fe400078e0207 */
[----:B------:R-:W-:-:S03]  /*63e0*/  IMAD.HI.U32 R5, R2, R115, RZ ;  /* 0x0000007302057227 */ /* 0x000fc600078e00ff */
[----:B------:R-:W-:Y:S01]  /*63f0*/  ISETP.GT.U32.AND P5, PT, R4, R112, PT ;  /* 0x000000700400720c */ /* 0x000fe20003fa4070 */
[--C-:B------:R-:W-:Y:S02]  /*6400*/  @!P6 IMAD.IADD R111, R111, 0x1, -R4.reuse ;  /* 0x000000016f6fe824 */ /* 0x100fe400078e0a04 */
[----:B------:R-:W-:Y:S02]  /*6410*/  IMAD.MOV R5, RZ, RZ, -R5 ;  /* 0x000000ffff057224 */ /* 0x000fe400078e0a05 */
[----:B------:R-:W-:Y:S01]  /*6420*/  @!P2 IMAD.MOV R109, RZ, RZ, -R109 ;  /* 0x000000ffff6da224 */ /* 0x000fe200078e0a6d */
[----:B------:R-:W-:Y:S01]  /*6430*/  ISETP.GE.AND P2, PT, R114, RZ, PT ;  /* 0x000000ff7200720c */ /* 0x000fe20003f46270 */
[----:B------:R-:W-:Y:S01]  /*6440*/  @!P4 IMAD.IADD R110, R110, 0x1, -R4 ;  /* 0x000000016e6ec824 */ /* 0x000fe200078e0a04 */
[C---:B------:R-:W-:Y:S01]  /*6450*/  ISETP.GT.U32.AND P6, PT, R4.reuse, R111, PT ;  /* 0x0000006f0400720c */ /* 0x040fe20003fc4070 */
[----:B------:R-:W-:Y:S02]  /*6460*/  IMAD R114, R4, R5, R115 ;  /* 0x0000000504727224 */ /* 0x000fe400078e0273 */
[----:B------:R-:W-:-:S02]  /*6470*/  @!P3 IMAD.MOV R110, RZ, RZ, -R110 ;  /* 0x000000ffff6eb224 */ /* 0x000fc400078e0a6e */
[----:B------:R-:W-:Y:S01]  /*6480*/  IMAD.HI.U32 R6, R2, R113, RZ ;  /* 0x0000007102067227 */ /* 0x000fe200078e00ff */
[----:B------:R-:W-:-:S03]  /*6490*/  ISETP.GT.U32.AND P3, PT, R4, R114, PT ;  /* 0x000000720400720c */ /* 0x000fc60003f64070 */
[----:B------:R-:W-:Y:S02]  /*64a0*/  IMAD.MOV R6, RZ, RZ, -R6 ;  /* 0x000000ffff067224 */ /* 0x000fe400078e0a06 */
[--C-:B------:R-:W-:Y:S02]  /*64b0*/  @!P5 IMAD.IADD R112, R112, 0x1, -R4.reuse ;  /* 0x000000017070d824 */ /* 0x100fe400078e0a04 */
[----:B------:R-:W-:Y:S01]  /*64c0*/  IMAD R113, R4, R6, R113 ;  /* 0x0000000604717224 */ /* 0x000fe200078e0271 */
[----:B------:R-:W-:Y:S01]  /*64d0*/  LOP3.LUT R6, R3, 0x8b, RZ, 0xfc, !PT ;  /* 0x0000008b03067812 */ /* 0x000fe200078efcff */
[--C-:B------:R-:W-:Y:S01]  /*64e0*/  @!P6 IMAD.IADD R111, R111, 0x1, -R4.reuse ;  /* 0x000000016f6fe824 */ /* 0x100fe200078e0a04 */
[----:B------:R-:W-:Y:S01]  /*64f0*/  ISETP.GE.AND P6, PT, R116, RZ, PT ;  /* 0x000000ff7400720c */ /* 0x000fe20003fc6270 */
[----:B------:R-:W-:Y:S01]  /*6500*/  IMAD.HI.U32 R7, R2, R119, RZ ;  /* 0x0000007702077227 */ /* 0x000fe200078e00ff */
[----:B------:R-:W-:Y:S02]  /*6510*/  LOP3.LUT R116, R3, 0x8a, RZ, 0xfc, !PT ;  /* 0x0000008a03747812 */ /* 0x000fe400078efcff */
[----:B------:R-:W-:Y:S01]  /*6520*/  ISETP.GT.U32.AND P5, PT, R4, R112, PT ;  /* 0x000000700400720c */ /* 0x000fe20003fa4070 */
[----:B------:R-:W-:Y:S01]  /*6530*/  @!P3 IMAD.IADD R114, R114, 0x1, -R4 ;  /* 0x000000017272b824 */ /* 0x000fe200078e0a04 */
[----:B------:R-:W-:Y:S01]  /*6540*/  ISETP.GT.U32.AND P4, PT, R4, R113, PT ;  /* 0x000000710400720c */ /* 0x000fe20003f84070 */
[----:B------:R-:W-:Y:S01]  /*6550*/  @!P0 IMAD.MOV R111, RZ, RZ, -R111 ;  /* 0x000000ffff6f8224 */ /* 0x000fe200078e0a6f */
[----:B------:R-:W-:Y:S01]  /*6560*/  IABS R117, R116 ;  /* 0x0000007400757213 */ /* 0x000fe20000000000 */
[----:B------:R-:W-:Y:S01]  /*6570*/  IMAD.MOV R7, RZ, RZ, -R7 ;  /* 0x000000ffff077224 */ /* 0x000fe200078e0a07 */
[----:B------:R-:W-:-:S02]  /*6580*/  IABS R115, R6 ;  /* 0x0000000600737213 */ /* 0x000fc40000000000 */
[----:B------:R-:W-:Y:S01]  /*6590*/  ISETP.GE.AND P0, PT, R6, RZ, PT ;  /* 0x000000ff0600720c */ /* 0x000fe20003f06270 */
[----:B------:R-:W-:Y:S01]  /*65a0*/  IMAD.HI.U32 R6, R2, R117, RZ ;  /* 0x0000007502067227 */ /* 0x000fe200078e00ff */
[----:B------:R-:W-:-:S03]  /*65b0*/  ISETP.GT.U32.AND P3, PT, R4, R114, PT ;  /* 0x000000720400720c */ /* 0x000fc60003f64070 */
[----:B------:R-:W-:Y:S02]  /*65c0*/  IMAD.MOV R6, RZ, RZ, -R6 ;  /* 0x000000ffff067224 */ /* 0x000fe400078e0a06 */
[--C-:B------:R-:W-:Y:S01]  /*65d0*/  @!P5 IMAD.IADD R112, R112, 0x1, -R4.reuse ;  /* 0x000000017070d824 */ /* 0x100fe200078e0a04 */
[----:B------:R-:W-:Y:S01]  /*65e0*/  ISETP.GE.AND P5, PT, R116, RZ, PT ;  /* 0x000000ff7400720c */ /* 0x000fe20003fa6270 */
[----:B------:R-:W-:Y:S02]  /*65f0*/  @!P4 IMAD.IADD R113, R113, 0x1, -R4 ;  /* 0x000000017171c824 */ /* 0x000fe400078e0a04 */
[----:B------:R-:W-:Y:S02]  /*6600*/  IMAD R116, R4, R6, R117 ;  /* 0x0000000604747224 */ /* 0x000fe400078e0275 */
[----:B------:R-:W-:Y:S01]  /*6610*/  IMAD.HI.U32 R5, R2, R115, RZ ;  /* 0x0000007302057227 */ /* 0x000fe200078e00ff */
[----:B------:R-:W-:-:S03]  /*6620*/  ISETP.GT.U32.AND P4, PT, R4, R113, PT ;  /* 0x000000710400720c */ /* 0x000fc60003f84070 */
[----:B------:R-:W-:Y:S01]  /*6630*/  @!P3 IMAD.IADD R114, R114, 0x1, -R4 ;  /* 0x000000017272b824 */ /* 0x000fe200078e0a04 */
[C---:B------:R-:W-:Y:S01]  /*6640*/  ISETP.GT.U32.AND P3, PT, R4.reuse, R116, PT ;  /* 0x000000740400720c */ /* 0x040fe20003f64070 */
[----:B------:R-:W-:Y:S02]  /*6650*/  IMAD.MOV R5, RZ, RZ, -R5 ;  /* 0x000000ffff057224 */ /* 0x000fe400078e0a05 */
[----:B------:R-:W-:Y:S02]  /*6660*/  @!P1 IMAD.MOV R112, RZ, RZ, -R112 ;  /* 0x000000ffff709224 */ /* 0x000fe400078e0a70 */
[C---:B------:R-:W-:Y:S01]  /*6670*/  IMAD R115, R4.reuse, R5, R115 ;  /* 0x0000000504737224 */ /* 0x040fe200078e0273 */
[----:B------:R-:W-:Y:S01]  /*6680*/  LOP3.LUT R5, R3, 0x88, RZ, 0xfc, !PT ;  /* 0x0000008803057812 */ /* 0x000fe200078efcff */
[C---:B------:R-:W-:Y:S02]  /*6690*/  IMAD R117, R4.reuse, R7, R119 ;  /* 0x0000000704757224 */ /* 0x040fe400078e0277 */
[----:B------:R-:W-:Y:S01]  /*66a0*/  @!P4 IMAD.IADD R113, R113, 0x1, -R4 ;  /* 0x000000017171c824 */ /* 0x000fe200078e0a04 */
[----:B------:R-:W-:Y:S01]  /*66b0*/  ISETP.GT.U32.AND P1, PT, R4, R115, PT ;  /* 0x000000730400720c */ /* 0x000fe20003f24070 */
[----:B------:R-:W-:Y:S01]  /*66c0*/  @!P6 IMAD.MOV R114, RZ, RZ, -R114 ;  /* 0x000000ffff72e224 */ /* 0x000fe200078e0a72 */
[----:B------:R-:W-:Y:S01]  /*66d0*/  IABS R119, R5 ;  /* 0x0000000500777213 */ /* 0x000fe20000000000 */
[----:B------:R-:W-:Y:S01]  /*66e0*/  @!P3 IMAD.IADD R116, R116, 0x1, -R4 ;  /* 0x000000017474b824 */ /* 0x000fe200078e0a04 */
[----:B------:R-:W-:Y:S01]  /*66f0*/  ISETP.GT.U32.AND P6, PT, R4, R117, PT ;  /* 0x000000750400720c */ /* 0x000fe20003fc4070 */
[----:B------:R-:W-:Y:S01]  /*6700*/  @!P2 IMAD.MOV R113, RZ, RZ, -R113 ;  /* 0x000000ffff71a224 */ /* 0x000fe200078e0a71 */
[----:B------:R-:W-:Y:S01]  /*6710*/  ISETP.GE.AND P2, PT, R5, RZ, PT ;  /* 0x000000ff0500720c */ /* 0x000fe20003f46270 */
[----:B------:R-:W-:Y:S01]  /*6720*/  IMAD.HI.U32 R5, R2, R119, RZ ;  /* 0x0000007702057227 */ /* 0x000fe200078e00ff */
[----:B------:R-:W-:-:S02]  /*6730*/  ISETP.GT.U32.AND P3, PT, R4, R116, PT ;  /* 0x000000740400720c */ /* 0x000fc40003f64070 */
[----:B------:R-:W-:Y:S01]  /*6740*/  ISETP.GE.AND P4, PT, R118, RZ, PT ;  /* 0x000000ff7600720c */ /* 0x000fe20003f86270 */
[----:B------:R-:W-:-:S04]  /*6750*/  IMAD.HI.U32 R6, R2, R121, RZ ;  /* 0x0000007902067227 */ /* 0x000fc800078e00ff */
[----:B------:R-:W-:-:S04]  /*6760*/  IMAD.HI.U32 R118, R2, R127, RZ ;  /* 0x0000007f02767227 */ /* 0x000fc800078e00ff */
[----:B------:R-:W-:Y:S02]  /*6770*/  IMAD.MOV R5, RZ, RZ, -R5 ;  /* 0x000000ffff057224 */ /* 0x000fe400078e0a05 */
[----:B------:R-:W-:Y:S02]  /*6780*/  IMAD.MOV R6, RZ, RZ, -R6 ;  /* 0x000000ffff067224 */ /* 0x000fe400078e0a06 */
[----:B------:R-:W-:Y:S02]  /*6790*/  @!P1 IMAD.IADD R115, R115, 0x1, -R4 ;  /* 0x0000000173739824 */ /* 0x000fe400078e0a04 */
[----:B------:R-:W-:Y:S02]  /*67a0*/  IMAD.MOV R122, RZ, RZ, -R118 ;  /* 0x000000ffff7a7224 */ /* 0x000fe400078e0a76 */
[C---:B------:R-:W-:Y:S01]  /*67b0*/  IMAD R118, R4.reuse, R5, R119 ;  /* 0x0000000504767224 */ /* 0x040fe200078e0277 */
[C---:B------:R-:W-:Y:S01]  /*67c0*/  ISETP.GT.U32.AND P1, PT, R4.reuse, R115, PT ;  /* 0x000000730400720c */ /* 0x040fe20003f24070 */
[----:B------:R-:W-:-:S02]  /*67d0*/  IMAD R119, R4, R6, R121 ;  /* 0x0000000604777224 */ /* 0x000fc400078e0279 */
[--C-:B------:R-:W-:Y:S01]  /*67e0*/  @!P3 IMAD.IADD R116, R116, 0x1, -R4.reuse ;  /* 0x000000017474b824 */ /* 0x100fe200078e0a04 */
[C---:B------:R-:W-:Y:S01]  /*67f0*/  ISETP.GT.U32.AND P3, PT, R4.reuse, R118, PT ;  /* 0x000000760400720c */ /* 0x040fe20003f64070 */
[----:B------:R-:W-:Y:S01]  /*6800*/  @!P6 IMAD.IADD R117, R117, 0x1, -R4 ;  /* 0x000000017575e824 */ /* 0x000fe200078e0a04 */
[----:B------:R-:W-:Y:S01]  /*6810*/  ISETP.GT.U32.AND P6, PT, R4, R119, PT ;  /* 0x000000770400720c */ /* 0x000fe20003fc4070 */
[----:B------:R-:W-:-:S04]  /*6820*/  IMAD.HI.U32 R7, R2, R123, RZ ;  /* 0x0000007b02077227 */ /* 0x000fc800078e00ff */
[----:B------:R-:W-:Y:S02]  /*6830*/  IMAD.MOV R7, RZ, RZ, -R7 ;  /* 0x000000ffff077224 */ /* 0x000fe400078e0a07 */
[--C-:B------:R-:W-:Y:S01]  /*6840*/  @!P1 IMAD.IADD R115, R115, 0x1, -R4.reuse ;  /* 0x0000000173739824 */ /* 0x100fe200078e0a04 */
[----:B------:R-:W-:Y:S01]  /*6850*/  ISETP.GE.AND P1, PT, R120, RZ, PT ;  /* 0x000000ff7800720c */ /* 0x000fe20003f26270 */
[----:B------:R-:W-:Y:S01]  /*6860*/  IMAD R120, R4, R7, R123 ;  /* 0x0000000704787224 */ /* 0x000fe200078e027b */
        /* <DEDUP_REMOVED lines=8> */
[----:B------:R-:W-:-:S03]  /*68f0*/  ISETP.GT.U32.AND P6, PT, R4, R119, PT ;  /* 0x000000770400720c */ /* 0x000fc60003fc4070 */
[----:B------:R-:W-:-:S04]  /*6900*/  IMAD.HI.U32 R5, R2, R7, RZ ;  /* 0x0000000702057227 */ /* 0x000fc800078e00ff */
[C---:B------:R-:W-:Y:S01]  /*6910*/  IMAD R121, R4.reuse, R122, R127 ;  /* 0x0000007a04797224 */ /* 0x040fe200078e027f */
[----:B------:R-:W-:Y:S01]  /*6920*/  IABS R127, R132 ;  /* 0x00000084007f7213 */ /* 0x000fe20000000000 */
[----:B------:R-:W-:Y:S02]  /*6930*/  IMAD.MOV R124, RZ, RZ, -R6 ;  /* 0x000000ffff7c7224 */ /* 0x000fe400078e0a06 */
[----:B------:R-:W-:Y:S02]  /*6940*/  IMAD.MOV R5, RZ, RZ, -R5 ;  /* 0x000000ffff057224 */ /* 0x000fe400078e0a05 */
[----:B------:R-:W-:Y:S01]  /*6950*/  @!P3 IMAD.IADD R117, R117, 0x1, -R4 ;  /* 0x000000017575b824 */ /* 0x000fe200078e0a04 */
[C---:B------:R-:W-:Y:S01]  /*6960*/  ISETP.GT.U32.AND P3, PT, R4.reuse, R121, PT ;  /* 0x000000790400720c */ /* 0x040fe20003f64070 */
[C---:B------:R-:W-:Y:S02]  /*6970*/  IMAD R123, R4.reuse, R124, R123 ;  /* 0x0000007c047b7224 */ /* 0x040fe400078e027b */
[----:B------:R-:W-:Y:S01]  /*6980*/  @!P5 IMAD.MOV R116, RZ, RZ, -R116 ;  /* 0x000000ffff74d224 */ /* 0x000fe200078e0a74 */
[C---:B------:R-:W-:Y:S01]  /*6990*/  ISETP.GT.U32.AND P5, PT, R4.reuse, R120, PT ;  /* 0x000000780400720c */ /* 0x040fe20003fa4070 */
[----:B------:R-:W-:-:S02]  /*69a0*/  IMAD R122, R4, R5, R7 ;  /* 0x00000005047a7224 */ /* 0x000fc400078e0207 */
[--C-:B------:R-:W-:Y:S01]  /*69b0*/  @!P6 IMAD.IADD R119, R119, 0x1, -R4.reuse ;  /* 0x000000017777e824 */ /* 0x100fe200078e0a04 */
[----:B------:R-:W-:Y:S01]  /*69c0*/  ISETP.GT.U32.AND P6, PT, R4, R123, PT ;  /* 0x0000007b0400720c */ /* 0x000fe20003fc4070 */
[----:B------:R-:W-:Y:S01]  /*69d0*/  @!P0 IMAD.IADD R118, R118, 0x1, -R4 ;  /* 0x0000000176768824 */ /* 0x000fe200078e0a04 */
[----:B------:R-:W-:Y:S01]  /*69e0*/  ISETP.GT.U32.AND P0, PT, R4, R122, PT ;  /* 0x0000007a0400720c */ /* 0x000fe20003f04070 */
[----:B------:R-:W-:-:S04]  /*69f0*/  IMAD.HI.U32 R5, R2, R127, RZ ;  /* 0x0000007f02057227 */ /* 0x000fc800078e00ff */
[--C-:B------:R-:W-:Y:S01]  /*6a00*/  @!P3 IMAD.IADD R121, R121, 0x1, -R4.reuse ;  /* 0x000000017979b824 */ /* 0x100fe200078e0a04 */
[----:B------:R-:W-:Y:S01]  /*6a10*/  ISETP.GE.AND P3, PT, R128, RZ, PT ;  /* 0x000000ff8000720c */ /* 0x000fe20003f66270 */
[----:B------:R-:W-:Y:S01]  /*6a20*/  @!P5 IMAD.IADD R120, R120, 0x1, -R4 ;  /* 0x000000017878d824 */ /* 0x000fe200078e0a04 */
[----:B------:R-:W-:Y:S01]  /*6a30*/  LOP3.LUT R128, R3, 0x80, RZ, 0xfc, !PT ;  /* 0x0000008003807812 */ /* 0x000fe200078efcff */
[----:B------:R-:W-:Y:S01]  /*6a40*/  IMAD.HI.U32 R6, R2, R129, RZ ;  /* 0x0000008102067227 */ /* 0x000fe200078e00ff */
[----:B------:R-:W-:-:S03]  /*6a50*/  ISETP.GE.AND P5, PT, R126, RZ, PT ;  /* 0x000000ff7e00720c */ /* 0x000fc60003fa6270 */
[--C-:B------:R-:W-:Y:S01]  /*6a60*/  @!P6 IMAD.IADD R123, R123, 0x1, -R4.reuse ;  /* 0x000000017b7be824 */ /* 0x100fe200078e0a04 */
[----:B------:R-:W-:Y:S01]  /*6a70*/  ISETP.GT.U32.AND P6, PT, R4, R121, PT ;  /* 0x000000790400720c */ /* 0x000fe20003fc4070 */
[----:B------:R-:W-:Y:S01]  /*6a80*/  @!P0 IMAD.IADD R122, R122, 0x1, -R4 ;  /* 0x000000017a7a8824 */ /* 0x000fe200078e0a04 */
[C---:B------:R-:W-:Y:S01]  /*6a90*/  ISETP.GT.U32.AND P0, PT, R4.reuse, R120, PT ;  /* 0x000000780400720c */ /* 0x040fe20003f04070 */
[----:B------:R-:W-:Y:S02]  /*6aa0*/  IMAD.MOV R5, RZ, RZ, -R5 ;  /* 0x000000ffff057224 */ /* 0x000fe400078e0a05 */
[----:B------:R-:W-:Y:S02]  /*6ab0*/  IMAD.MOV R6, RZ, RZ, -R6 ;  /* 0x000000ffff067224 */ /* 0x000fe400078e0a06 */
[C---:B------:R-:W-:Y:S01]  /*6ac0*/  IMAD R124, R4.reuse, R5, R127 ;  /* 0x00000005047c7224 */ /* 0x040fe200078e027f */
[----:B------:R-:W-:Y:S01]  /*6ad0*/  IABS R127, R128 ;  /* 0x00000080007f7213 */ /* 0x000fe20000000000 */
[C---:B------:R-:W-:Y:S01]  /*6ae0*/  IMAD R126, R4.reuse, R6, R129 ;  /* 0x00000006047e7224 */ /* 0x040fe200078e0281 */
[----:B------:R-:W-:Y:S01]  /*6af0*/  LOP3.LUT R129, R3, 0x7f, RZ, 0xfc, !PT ;  /* 0x0000007f03817812 */ /* 0x000fe200078efcff */
[----:B------:R-:W-:Y:S01]  /*6b00*/  @!P1 IMAD.MOV R119, RZ, RZ, -R119 ;  /* 0x000000ffff779224 */ /* 0x000fe200078e0a77 */
[C---:B------:R-:W-:Y:S01]  /*6b10*/  ISETP.GT.U32.AND P1, PT, R4.reuse, R124, PT ;  /* 0x0000007c0400720c */ /* 0x040fe20003f24070 */
[----:B------:R-:W-:Y:S01]  /*6b20*/  @!P2 IMAD.MOV R118, RZ, RZ, -R118 ;  /* 0x000000ffff76a224 */ /* 0x000fe200078e0a76 */
[C---:B------:R-:W-:Y:S01]  /*6b30*/  ISETP.GT.U32.AND P2, PT, R4.reuse, R122, PT ;  /* 0x0000007a0400720c */ /* 0x040fe20003f44070 */
[--C-:B------:R-:W-:Y:S01]  /*6b40*/  @!P6 IMAD.IADD R121, R121, 0x1, -R4.reuse ;  /* 0x000000017979e824 */ /* 0x100fe200078e0a04 */
[----:B------:R-:W-:Y:S01]  /*6b50*/  ISETP.GT.U32.AND P6, PT, R4, R126, PT ;  /* 0x0000007e0400720c */ /* 0x000fe20003fc4070 */
[----:B------:R-:W-:Y:S01]  /*6b60*/  @!P0 IMAD.IADD R120, R120, 0x1, -R4 ;  /* 0x0000000178788824 */ /* 0x000fe200078e0a04 */
[----:B------:R-:W-:Y:S01]  /*6b70*/  ISETP.GE.AND P0, PT, R130, RZ, PT ;  /* 0x000000ff8200720c */ /* 0x000fe20003f06270 */
[----:B------:R-:W-:Y:S01]  /*6b80*/  IMAD.HI.U32 R5, R2, R127, RZ ;  /* 0x0000007f02057227 */ /* 0x000fe200078e00ff */
[----:B------:R-:W-:-:S03]  /*6b90*/  IABS R7, R129 ;  /* 0x0000008100077213 */ /* 0x000fc60000000000 */
[----:B------:R-:W-:Y:S01]  /*6ba0*/  @!P4 IMAD.MOV R117, RZ, RZ, -R117 ;  /* 0x000000ffff75c224 */ /* 0x000fe200078e0a75 */
[----:B------:R-:W-:Y:S01]  /*6bb0*/  ISETP.GT.U32.AND P4, PT, R4, R123, PT ;  /* 0x0000007b0400720c */ /* 0x000fe20003f84070 */
[----:B------:R-:W-:Y:S02]  /*6bc0*/  IMAD.MOV R5, RZ, RZ, -R5 ;  /* 0x000000ffff057224 */ /* 0x000fe400078e0a05 */
[--C-:B------:R-:W-:Y:S01]  /*6bd0*/  @!P1 IMAD.IADD R124, R124, 0x1, -R4.reuse ;  /* 0x000000017c7c9824 */ /* 0x100fe200078e0a04 */
[----:B------:R-:W-:Y:S01]  /*6be0*/  ISETP.GE.AND P1, PT, R133, RZ, PT ;  /* 0x000000ff8500720c */ /* 0x000fe20003f26270 */
[--C-:B------:R-:W-:Y:S01]  /*6bf0*/  @!P2 IMAD.IADD R122, R122, 0x1, -R4.reuse ;  /* 0x000000017a7aa824 */ /* 0x100fe200078e0a04 */
[----:B------:R-:W-:Y:S01]  /*6c00*/  ISETP.GE.AND P2, PT, R131, RZ, PT ;  /* 0x000000ff8300720c */ /* 0x000fe20003f46270 */
[----:B------:R-:W-:Y:S01]  /*6c10*/  IMAD R127, R4, R5, R127 ;  /* 0x00000005047f7224 */ /* 0x000fe200078e027f */
[----:B------:R-:W-:Y:S01]  /*6c20*/  LOP3.LUT R5, R3, 0x7e, RZ, 0xfc, !PT ;  /* 0x0000007e03057812 */ /* 0x000fe200078efcff */
[----:B------:R-:W-:Y:S01]  /*6c30*/  @!P6 IMAD.IADD R126, R126, 0x1, -R4 ;  /* 0x000000017e7ee824 */ /* 0x000fe200078e0a04 */
[----:B------:R-:W-:Y:S01]  /*6c40*/  ISETP.GT.U32.AND P6, PT, R4, R124, PT ;  /* 0x0000007c0400720c */ /* 0x000fe20003fc4070 */
[----:B------:R-:W-:-:S04]  /*6c50*/  IMAD.HI.U32 R6, R2, R7, RZ ;  /* 0x0000000702067227 */ /* 0x000fc800078e00ff */
[----:B------:R-:W-:Y:S01]  /*6c60*/  @!P0 IMAD.MOV R122, RZ, RZ, -R122 ;  /* 0x000000ffff7a8224 */ /* 0x000fe200078e0a7a */
[----:B------:R-:W-:Y:S01]  /*6c70*/  ISETP.GT.U32.AND P0, PT, R4, R127, PT ;  /* 0x0000007f0400720c */ /* 0x000fe20003f04070 */
[----:B------:R-:W-:Y:S01]  /*6c80*/  @!P4 IMAD.IADD R123, R123, 0x1, -R4 ;  /* 0x000000017b7bc824 */ /* 0x000fe200078e0a04 */
[----:B------:R-:W-:Y:S01]  /*6c90*/  ISETP.GE.AND P4, PT, R132, RZ, PT ;  /* 0x000000ff8400720c */ /* 0x000fe20003f86270 */
[----:B------:R-:W-:Y:S02]  /*6ca0*/  IMAD.MOV R6, RZ, RZ, -R6 ;  /* 0x000000ffff067224 */ /* 0x000fe400078e0a06 */
[----:B------:R-:W-:Y:S01]  /*6cb0*/  @!P5 IMAD.MOV R120, RZ, RZ, -R120 ;  /* 0x000000ffff78d224 */ /* 0x000fe200078e0a78 */
[----:B------:R-:W-:Y:S01]  /*6cc0*/  ISETP.GT.U32.AND P5, PT, R4, R126, PT ;  /* 0x0000007e0400720c */ /* 0x000fe20003fa4070 */
[----:B------:R-:W-:Y:S01]  /*6cd0*/  @!P3 IMAD.MOV R121, RZ, RZ, -R121 ;  /* 0x000000ffff79b224 */ /* 0x000fe200078e0a79 */
[----:B------:R-:W-:Y:S01]  /*6ce0*/  ISETP.GE.AND P3, PT, R128, RZ, PT ;  /* 0x000000ff8000720c */ /* 0x000fe20003f66270 */
[----:B------:R-:W-:Y:S01]  /*6cf0*/  IMAD R128, R4, R6, R7 ;  /* 0x0000000604807224 */ /* 0x000fe200078e0207 */
[C---:B------:R-:W-:Y:S01]  /*6d00*/  LOP3.LUT R6, R3.reuse, 0x7d, RZ, 0xfc, !PT ;  /* 0x0000007d03067812 */ /* 0x040fe200078efcff */
[----:B------:R-:W-:Y:S01]  /*6d10*/  @!P2 IMAD.MOV R123, RZ, RZ, -R123 ;  /* 0x000000ffff7ba224 */ /* 0x000fe200078e0a7b */
[----:B------:R-:W-:Y:S01]  /*6d20*/  LOP3.LUT R7, R3, 0x7c, RZ, 0xfc, !PT ;  /* 0x0000007c03077812 */ /* 0x000fe200078efcff */
[--C-:B------:R-:W-:Y:S01]  /*6d30*/  @!P6 IMAD.IADD R124, R124, 0x1, -R4.reuse ;  /* 0x000000017c7ce824 */ /* 0x100fe200078e0a04 */
[----:B------:R-:W-:Y:S01]  /*6d40*/  ISETP.GT.U32.AND P2, PT, R4, R128, PT ;  /* 0x000000800400720c */ /* 0x000fe20003f44070 */
[----:B------:R-:W-:Y:S01]  /*6d50*/  @!P0 IMAD.IADD R127, R127, 0x1, -R4 ;  /* 0x000000017f7f8824 */ /* 0x000fe200078e0a04 */
[----:B------:R-:W-:Y:S01]  /*6d60*/  ISETP.GE.AND P6, PT, R129, RZ, PT ;  /* 0x000000ff8100720c */ /* 0x000fe20003fc6270 */
[----:B------:R-:W-:Y:S01]  /*6d70*/  @!P4 IMAD.MOV R124, RZ, RZ, -R124 ;  /* 0x000000ffff7cc224 */ /* 0x000fe200078e0a7c */
[----:B------:R-:W-:Y:S01]  /*6d80*/  IABS R129, R5 ;  /* 0x0000000500817213 */ /* 0x000fe20000000000 */
[----:B------:R-:W-:Y:S01]  /*6d90*/  @!P5 IMAD.IADD R126, R126, 0x1, -R4 ;  /* 0x000000017e7ed824 */ /* 0x000fe200078e0a04 */
[----:B------:R-:W-:-:S02]  /*6da0*/  ISETP.GE.AND P5, PT, R5, RZ, PT ;  /* 0x000000ff0500720c */ /* 0x000fc40003fa6270 */
[----:B------:R-:W-:Y:S01]  /*6db0*/  ISETP.GT.U32.AND P4, PT, R4, R127, PT ;  /* 0x0000007f0400720c */ /* 0x000fe20003f84070 */
[----:B------:R-:W-:Y:S01]  /*6dc0*/  IMAD.HI.U32 R5, R2, R129, RZ ;  /* 0x0000008102057227 */ /* 0x000fe200078e00ff */
[----:B------:R-:W-:Y:S02]  /*6dd0*/  IABS R131, R6 ;  /* 0x0000000600837213 */ /* 0x000fe40000000000 */
[----:B------:R-:W-:Y:S01]  /*6de0*/  ISETP.GE.AND P0, PT, R6, RZ, PT ;  /* 0x000000ff0600720c */ /* 0x000fe20003f06270 */
[----:B------:R-:W-:Y:S02]  /*6df0*/  IMAD.MOV R5, RZ, RZ, -R5 ;  /* 0x000000ffff057224 */ /* 0x000fe400078e0a05 */
[----:B------:R-:W-:Y:S02]  /*6e00*/  @!P2 IMAD.IADD R128, R128, 0x1, -R4 ;  /* 0x000000018080a824 */ /* 0x000fe400078e0a04 */
[----:B------:R-:W-:-:S03]  /*6e10*/  IMAD.HI.U32 R6, R2, R131, RZ ;  /* 0x0000008302067227 */ /* 0x000fc600078e00ff */
[C---:B------:R-:W-:Y:S01]  /*6e20*/  ISETP.GT.U32.AND P2, PT, R4.reuse, R128, PT ;  /* 0x000000800400720c */ /* 0x040fe20003f44070 */
[C---:B------:R-:W-:Y:S01]  /*6e30*/  IMAD R129, R4.reuse, R5, R129 ;  /* 0x0000000504817224 */ /* 0x040fe200078e0281 */
[----:B------:R-:W-:Y:S01]  /*6e40*/  LOP3.LUT R5, R3, 0x7b, RZ, 0xfc, !PT ;  /* 0x0000007b03057812 */ /* 0x000fe200078efcff */
[----:B------:R-:W-:Y:S02]  /*6e50*/  IMAD.MOV R6, RZ, RZ, -R6 ;  /* 0x000000ffff067224 */ /* 0x000fe400078e0a06 */
[----:B------:R-:W-:Y:S01]  /*6e60*/  @!P4 IMAD.IADD R127, R127, 0x1, -R4 ;  /* 0x000000017f7fc824 */ /* 0x000fe200078e0a04 */
[C---:B------:R-:W-:Y:S01]  /*6e70*/  ISETP.GT.U32.AND P4, PT, R4.reuse, R129, PT ;  /* 0x000000810400720c */ /* 0x040fe20003f84070 */
[----:B------:R-:W-:Y:S01]  /*6e80*/  @!P1 IMAD.MOV R126, RZ, RZ, -R126 ;  /* 0x000000ffff7e9224 */ /* 0x000fe200078e0a7e */
[----:B------:R-:W-:Y:S01]  /*6e90*/  ISETP.GE.AND P1, PT, R7, RZ, PT ;  /* 0x000000ff0700720c */ /* 0x000fe20003f26270 */
[----:B------:R-:W-:Y:S01]  /*6ea0*/  IMAD R130, R4, R6, R131 ;  /* 0x0000000604827224 */ /* 0x000fe200078e0283 */
[----:B------:R-:W-:Y:S01]  /*6eb0*/  IABS R7, R7 ;  /* 0x0000000700077213 */ /* 0x000fe20000000000 */
[----:B------:R-:W-:Y:S01]  /*6ec0*/  @!P3 IMAD.MOV R127, RZ, RZ, -R127 ;  /* 0x000000ffff7fb224 */ /* 0x000fe200078e0a7f */
[----:B------:R-:W-:Y:S01]  /*6ed0*/  IABS R133, R5 ;  /* 0x0000000500857213 */ /* 0x000fe20000000000 */
[----:B------:R-:W-:Y:S01]  /*6ee0*/  @!P2 IMAD.IADD R128, R128, 0x1, -R4 ;  /* 0x000000018080a824 */ /* 0x000fe200078e0a04 */
[----:B------:R-:W-:Y:S01]  /*6ef0*/  ISETP.GT.U32.AND P3, PT, R4, R130, PT ;  /* 0x000000820400720c */ /* 0x000fe20003f64070 */
[----:B------:R-:W-:Y:S01]  /*6f00*/  IMAD.MOV.U32 R131, RZ, RZ, R7 ;  /* 0x000000ffff837224 */ /* 0x000fe200078e0007 */
[----:B------:R-:W-:Y:S01]  /*6f10*/  ISETP.GE.AND P2, PT, R5, RZ, PT ;  /* 0x000000ff0500720c */ /* 0x000fe20003f46270 */
[----:B------:R-:W-:Y:S01]  /*6f20*/  @!P6 IMAD.MOV R128, RZ, RZ, -R128 ;  /* 0x000000ffff80e224 */ /* 0x000fe200078e0a80 */
[----:B------:R-:W-:Y:S01]  /*6f30*/  LOP3.LUT R6, R3, 0x7a, RZ, 0xfc, !PT ;  /* 0x0000007a03067812 */ /* 0x000fe200078efcff */
[----:B------:R-:W-:-:S04]  /*6f40*/  IMAD.HI.U32 R5, R2, R131, RZ ;  /* 0x0000008302057227 */ /* 0x000fc800078e00ff */
[----:B------:R-:W-:Y:S01]  /*6f50*/  @!P4 IMAD.IADD R129, R129, 0x1, -R4 ;  /* 0x000000018181c824 */ /* 0x000fe200078e0a04 */
[----:B------:R-:W-:Y:S01]  /*6f60*/  ISETP.GE.AND P4, PT, R6, RZ, PT ;  /* 0x000000ff0600720c */ /* 0x000fe20003f86270 */
[----:B------:R-:W-:Y:S01]  /*6f70*/  IMAD.MOV R7, RZ, RZ, -R5 ;  /* 0x000000ffff077224 */ /* 0x000fe200078e0a05 */
[----:B------:R-:W-:Y:S01]  /*6f80*/  IABS R6, R6 ;  /* 0x0000000600067213 */ /* 0x000fe20000000000 */
[----:B------:R-:W-:Y:S01]  /*6f90*/  IMAD.HI.U32 R5, R2, R133, RZ ;  /* 0x0000008502057227 */ /* 0x000fe200078e00ff */
[----:B------:R-:W-:-:S03]  /*6fa0*/  ISETP.GT.U32.AND P6, PT, R4, R129, PT ;  /* 0x000000810400720c */ /* 0x000fc60003fc4070 */
[----:B------:R-:W-:Y:S02]  /*6fb0*/  @!P3 IMAD.IADD R130, R130, 0x1, -R4 ;  /* 0x000000018282b824 */ /* 0x000fe400078e0a04 */
[C---:B------:R-:W-:Y:S02]  /*6fc0*/  IMAD R131, R4.reuse, R7, R131 ;  /* 0x0000000704837224 */ /* 0x040fe400078e0283 */
[----:B------:R-:W-:Y:S01]  /*6fd0*/  IMAD.MOV R5, RZ, RZ, -R5 ;  /* 0x000000ffff057224 */ /* 0x000fe200078e0a05 */
[C---:B------:R-:W-:Y:S01]  /*6fe0*/  ISETP.GT.U32.AND P3, PT, R4.reuse, R130, PT ;  /* 0x000000820400720c */ /* 0x040fe20003f64070 */
[----:B------:R-:W-:Y:S02]  /*6ff0*/  IMAD.MOV.U32 R7, RZ, RZ, R6 ;  /* 0x000000ffff077224 */ /* 0x000fe400078e0006 */
[----:B------:R-:W-:Y:S02]  /*7000*/  IMAD R132, R4, R5, R133 ;  /* 0x0000000504847224 */ /* 0x000fe400078e0285 */
[----:B------:R-:W-:-:S04]  /*7010*/  IMAD.HI.U32 R5, R2, R7, RZ ;  /* 0x0000000702057227 */ /* 0x000fc800078e00ff */
[----:B------:R-:W-:Y:S01]  /*7020*/  @!P6 IMAD.IADD R129, R129, 0x1, -R4 ;  /* 0x000000018181e824 */ /* 0x000fe200078e0a04 */
[----:B------:R-:W-:Y:S01]  /*7030*/  ISETP.GT.U32.AND P6, PT, R4, R131, PT ;  /* 0x000000830400720c */ /* 0x000fe20003fc4070 */
[----:B------:R-:W-:Y:S02]  /*7040*/  IMAD.MOV R5, RZ, RZ, -R5 ;  /* 0x000000ffff057224 */ /* 0x000fe400078e0a05 */
[----:B------:R-:W-:-:S04]  /*7050*/  IMAD.HI.U32 R6, R2, R135, RZ ;  /* 0x0000008702067227 */ /* 0x000fc800078e00ff */
[C---:B------:R-:W-:Y:S01]  /*7060*/  IMAD R133, R4.reuse, R5, R7 ;  /* 0x0000000504857224 */ /* 0x040fe200078e0207 */
[----:B------:R-:W-:Y:S01]  /*7070*/  IABS R7, R140 ;  /* 0x0000008c00077213 */ /* 0x000fe20000000000 */
[----:B------:R-:W-:Y:S01]  /*7080*/  @!P5 IMAD.MOV R129, RZ, RZ, -R129 ;  /* 0x000000ffff81d224 */ /* 0x000fe200078e0a81 */
[----:B------:R-:W-:Y:S01]  /*7090*/  ISETP.GT.U32.AND P5, PT, R4, R132, PT ;  /* 0x000000840400720c */ /* 0x000fe20003fa4070 */
[----:B------:R-:W-:Y:S02]  /*70a0*/  IMAD.MOV R6, RZ, RZ, -R6 ;  /* 0x000000ffff067224 */ /* 0x000fe400078e0a06 */
[--C-:B------:R-:W-:Y:S01]  /*70b0*/  @!P3 IMAD.IADD R130, R130, 0x1, -R4.reuse ;  /* 0x000000018282b824 */ /* 0x100fe200078e0a04 */
[C---:B------:R-:W-:Y:S01]  /*70c0*/  ISETP.GT.U32.AND P3, PT, R4.reuse, R133, PT ;  /* 0x000000850400720c */ /* 0x040fe20003f64070 */
[----:B------:R-:W-:Y:S02]  /*70d0*/  IMAD R134, R4, R6, R135 ;  /* 0x0000000604867224 */ /* 0x000fe400078e0287 */
[----:B------:R-:W-:-:S02]  /*70e0*/  @!P6 IMAD.IADD R131, R131, 0x1, -R4 ;  /* 0x000000018383e824 */ /* 0x000fc400078e0a04 */
[----:B------:R-:W-:Y:S01]  /*70f0*/  IMAD.HI.U32 R5, R2, R137, RZ ;  /* 0x0000008902057227 */ /* 0x000fe200078e00ff */
[----:B------:R-:W-:-:S03]  /*7100*/  ISETP.GT.U32.AND P6, PT, R4, R134, PT ;  /* 0x000000860400720c */ /* 0x000fc60003fc4070 */
[--C-:B------:R-:W-:Y:S01]  /*7110*/  @!P5 IMAD.IADD R132, R132, 0x1, -R4.reuse ;  /* 0x000000018484d824 */ /* 0x100fe200078e0a04 */
[C---:B------:R-:W-:Y:S01]  /*7120*/  ISETP.GT.U32.AND P5, PT, R4.reuse, R131, PT ;  /* 0x000000830400720c */ /* 0x040fe20003fa4070 */
[----:B------:R-:W-:Y:S02]  /*7130*/  IMAD.MOV R5, RZ, RZ, -R5 ;  /* 0x000000ffff057224 */ /* 0x000fe400078e0a05 */
[----:B------:R-:W-:Y:S01]  /*7140*/  @!P3 IMAD.IADD R133, R133, 0x1, -R4 ;  /* 0x000000018585b824 */ /* 0x000fe200078e0a04 */
[C---:B------:R-:W-:Y:S01]  /*7150*/  ISETP.GT.U32.AND P3, PT, R4.reuse, R132, PT ;  /* 0x000000840400720c */ /* 0x040fe20003f64070 */
[----:B------:R-:W-:Y:S01]  /*7160*/  IMAD R135, R4, R5, R137 ;  /* 0x0000000504877224 */ /* 0x000fe200078e0289 */
[----:B------:R-:W-:Y:S01]  /*7170*/  IABS R137, R141 ;  /* 0x0000008d00897213 */ /* 0x000fe20000000000 */
[----:B------:R-:W-:-:S04]  /*7180*/  IMAD.HI.U32 R5, R2, R7, RZ ;  /* 0x0000000702057227 */ /* 0x000fc800078e00ff */
[--C-:B------:R-:W-:Y:S01]  /*7190*/  @!P6 IMAD.IADD R134, R134, 0x1, -R4.reuse ;  /* 0x000000018686e824 */ /* 0x100fe200078e0a04 */
[C---:B------:R-:W-:Y:S01]  /*71a0*/  ISETP.GT.U32.AND P6, PT, R4.reuse, R133, PT ;  /* 0x000000850400720c */ /* 0x040fe20003fc4070 */
[----:B------:R-:W-:Y:S02]  /*71b0*/  IMAD.MOV R5, RZ, RZ, -R5 ;  /* 0x000000ffff057224 */ /* 0x000fe400078e0a05 */
        /* <DEDUP_REMOVED lines=8> */
[----:B------:R-:W-:-:S04]  /*7240*/  IMAD.HI.U32 R5, R2, R137, RZ ;  /* 0x0000008902057227 */ /* 0x000fc800078e00ff */
[----:B------:R-:W-:Y:S01]  /*7250*/  @!P6 IMAD.IADD R133, R133, 0x1, -R4 ;  /* 0x000000018585e824 */ /* 0x000fe200078e0a04 */
[----:B------:R-:W-:Y:S01]  /*7260*/  ISETP.GT.U32.AND P6, PT, R4, R136, PT ;  /* 0x000000880400720c */ /* 0x000fe20003fc4070 */
[----:B------:R-:W-:Y:S02]  /*7270*/  IMAD.MOV R5, RZ, RZ, -R5 ;  /* 0x000000ffff057224 */ /* 0x000fe400078e0a05 */
[----:B------:R-:W-:Y:S02]  /*7280*/  @!P2 IMAD.MOV R132, RZ, RZ, -R132 ;  /* 0x000000ffff84a224 */ /* 0x000fe400078e0a84 */
[----:B------:R-:W-:-:S04]  /*7290*/  IMAD.HI.U32 R6, R2, R139, RZ ;  /* 0x0000008b02067227 */ /* 0x000fc800078e00ff */
[----:B------:R-:W-:Y:S02]  /*72a0*/  IMAD R137, R4, R5, R137 ;  /* 0x0000000504897224 */ /* 0x000fe400078e0289 */
[----:B------:R-:W-:-:S04]  /*72b0*/  IMAD.HI.U32 R5, R2, R7, RZ ;  /* 0x0000000702057227 */ /* 0x000fc800078e00ff */
[----:B------:R-:W-:Y:S01]  /*72c0*/  @!P6 IMAD.IADD R136, R136, 0x1, -R4 ;  /* 0x000000018888e824 */ /* 0x000fe200078e0a04 */
[C---:B------:R-:W-:Y:S01]  /*72d0*/  ISETP.GT.U32.AND P6, PT, R4.reuse, R137, PT ;  /* 0x000000890400720c */ /* 0x040fe20003fc4070 */
[----:B------:R-:W-:Y:S02]  /*72e0*/  IMAD.MOV R6, RZ, RZ, -R6 ;  /* 0x000000ffff067224 */ /* 0x000fe400078e0a06 */
        /* <DEDUP_REMOVED lines=15> */
[----:B------:R-:W-:Y:S01]  /*73e0*/  ISETP.GT.U32.AND P2, PT, R4, R139, PT ;  /* 0x0000008b0400720c */ /* 0x000fe20003f44070 */
[----:B------:R-:W-:Y:S01]  /*73f0*/  @!P4 IMAD.MOV R133, RZ, RZ, -R133 ;  /* 0x000000ffff85c224 */ /* 0x000fe200078e0a85 */
[----:B------:R-:W-:Y:S01]  /*7400*/  ISETP.GE.AND P4, PT, R141, RZ, PT ;  /* 0x000000ff8d00720c */ /* 0x000fe20003f86270 */
[----:B------:R-:W-:-:S04]  /*7410*/  IMAD.HI.U32 R5, R2, R7, RZ ;  /* 0x0000000702057227 */ /* 0x000fc800078e00ff */
[--C-:B------:R-:W-:Y:S01]  /*7420*/  @!P1 IMAD.IADD R135, R135, 0x1, -R4.reuse ;  /* 0x0000000187879824 */ /* 0x100fe200078e0a04 */
[----:B------:R-:W-:Y:S01]  /*7430*/  ISETP.GE.AND P1, PT, R142, RZ, PT ;  /* 0x000000ff8e00720c */ /* 0x000fe20003f26270 */
[--C-:B------:R-:W-:Y:S01]  /*7440*/  @!P6 IMAD.IADD R137, R137, 0x1, -R4.reuse ;  /* 0x000000018989e824 */ /* 0x100fe200078e0a04 */
[----:B------:R-:W-:Y:S01]  /*7450*/  LOP3.LUT R142, R3, 0x72, RZ, 0xfc, !PT ;  /* 0x00000072038e7812 */ /* 0x000fe200078efcff */
[----:B------:R-:W-:Y:S01]  /*7460*/  IMAD.MOV R140, RZ, RZ, -R5 ;  /* 0x000000ffff8c7224 */ /* 0x000fe200078e0a05 */
[----:B------:R-:W-:Y:S01]  /*7470*/  ISETP.GE.AND P6, PT, R143, RZ, PT ;  /* 0x000000ff8f00720c */ /* 0x000fe20003fc6270 */
[--C-:B------:R-:W-:Y:S01]  /*7480*/  @!P2 IMAD.IADD R139, R139, 0x1, -R4.reuse ;  /* 0x000000018b8ba824 */ /* 0x100fe200078e0a04 */
[----:B------:R-:W-:Y:S01]  /*7490*/  IABS R141, R142 ;  /* 0x0000008e008d7213 */ /* 0x000fe20000000000 */
[----:B------:R-:W-:Y:S01]  /*74a0*/  @!P3 IMAD.IADD R138, R138, 0x1, -R4 ;  /* 0x000000018a8ab824 */ /* 0x000fe200078e0a04 */
[C---:B------:R-:W-:Y:S01]  /*74b0*/  ISETP.GT.U32.AND P3, PT, R4.reuse, R137, PT ;  /* 0x000000890400720c */ /* 0x040fe20003f64070 */
[C---:B------:R-:W-:Y:S01]  /*74c0*/  IMAD R140, R4.reuse, R140, R7 ;  /* 0x0000008c048c7224 */ /* 0x040fe200078e0207 */
[----:B------:R-:W-:Y:S01]  /*74d0*/  ISETP.GT.U32.AND P2, PT, R4, R139, PT ;  /* 0x0000008b0400720c */ /* 0x000fe20003f44070 */
[----:B------:R-:W-:Y:S01]  /*74e0*/  IMAD.HI.U32 R5, R2, R141, RZ ;  /* 0x0000008d02057227 */ /* 0x000fe200078e00ff */
[----:B------:R-:W-:-:S03]  /*74f0*/  IABS R143, R147 ;  /* 0x00000093008f7213 */ /* 0x000fc60000000000 */
[----:B------:R-:W-:Y:S02]  /*7500*/  IMAD.MOV R5, RZ, RZ, -R5 ;  /* 0x000000ffff057224 */ /* 0x000fe400078e0a05 */
[----:B------:R-:W-:Y:S02]  /*7510*/  IMAD.MOV.U32 R7, RZ, RZ, R6 ;  /* 0x000000ffff077224 */ /* 0x000fe400078e0006 */
[C---:B------:R-:W-:Y:S02]  /*7520*/  IMAD R141, R4.reuse, R5, R141 ;  /* 0x00000005048d7224 */ /* 0x040fe400078e028d */
[--C-:B------:R-:W-:Y:S01]  /*7530*/  @!P3 IMAD.IADD R137, R137, 0x1, -R4.reuse ;  /* 0x000000018989b824 */ /* 0x100fe200078e0a04 */
[C---:B------:R-:W-:Y:S01]  /*7540*/  ISETP.GT.U32.AND P3, PT, R4.reuse, R140, PT ;  /* 0x0000008c0400720c */ /* 0x040fe20003f64070 */
[----:B------:R-:W-:Y:S01]  /*7550*/  @!P2 IMAD.IADD R139, R139, 0x1, -R4 ;  /* 0x000000018b8ba824 */ /* 0x000fe200078e0a04 */
[----:B------:R-:W-:Y:S01]  /*7560*/  ISETP.GT.U32.AND P2, PT, R4, R141, PT ;  /* 0x0000008d0400720c */ /* 0x000fe20003f44070 */
[----:B------:R-:W-:-:S04]  /*7570*/  IMAD.HI.U32 R5, R2, R7, RZ ;  /* 0x0000000702057227 */ /* 0x000fc800078e00ff */
[----:B------:R-:W-:Y:S01]  /*7580*/  @!P0 IMAD.MOV R135, RZ, RZ, -R135 ;  /* 0x000000ffff878224 */ /* 0x000fe200078e0a87 */
[----:B------:R-:W-:Y:S01]  /*7590*/  ISETP.GT.U32.AND P0, PT, R4, R138, PT ;  /* 0x0000008a0400720c */ /* 0x000fe20003f04070 */
[----:B------:R-:W-:Y:S02]  /*75a0*/  IMAD.MOV R5, RZ, RZ, -R5 ;  /* 0x000000ffff057224 */ /* 0x000fe400078e0a05 */
[----:B------:R-:W-:Y:S02]  /*75b0*/  @!P4 IMAD.MOV R137, RZ, RZ, -R137 ;  /* 0x000000ffff89c224 */ /* 0x000fe400078e0a89 */
[--C-:B------:R-:W-:Y:S01]  /*75c0*/  @!P3 IMAD.IADD R140, R140, 0x1, -R4.reuse ;  /* 0x000000018c8cb824 */ /* 0x100fe200078e0a04 */
[----:B------:R-:W-:Y:S01]  /*75d0*/  ISETP.GE.AND P3, PT, R142, RZ, PT ;  /* 0x000000ff8e00720c */ /* 0x000fe20003f66270 */
[----:B------:R-:W-:Y:S02]  /*75e0*/  @!P2 IMAD.IADD R141, R141, 0x1, -R4 ;  /* 0x000000018d8da824 */ /* 0x000fe400078e0a04 */
[C---:B------:R-:W-:Y:S01]  /*75f0*/  IMAD R142, R4.reuse, R5, R7 ;  /* 0x00000005048e7224 */ /* 0x040fe200078e0207 */
[----:B------:R-:W-:Y:S01]  /*7600*/  ISETP.GT.U32.AND P2, PT, R4, R140, PT ;  /* 0x0000008c0400720c */ /* 0x000fe20003f44070 */
[----:B------:R-:W-:Y:S01]  /*7610*/  IMAD.HI.U32 R5, R2, R145, RZ ;  /* 0x0000009102057227 */ /* 0x000fe200078e00ff */
[----:B------:R-:W-:-:S03]  /*7620*/  ISETP.GT.U32.AND P4, PT, R4, R141, PT ;  /* 0x0000008d0400720c */ /* 0x000fc60003f84070 */
[----:B------:R-:W-:Y:S02]  /*7630*/  IMAD.MOV R5, RZ, RZ, -R5 ;  /* 0x000000ffff057224 */ /* 0x000fe400078e0a05 */
[----:B------:R-:W-:-:S04]  /*7640*/  IMAD.HI.U32 R6, R2, R143, RZ ;  /* 0x0000008f02067227 */ /* 0x000fc800078e00ff */
[----:B------:R-:W-:Y:S01]  /*7650*/  @!P0 IMAD.IADD R138, R138, 0x1, -R4 ;  /* 0x000000018a8a8824 */ /* 0x000fe200078e0a04 */
[----:B------:R-:W-:Y:S01]  /*7660*/  ISETP.GE.AND P0, PT, R144, RZ, PT ;  /* 0x000000ff9000720c */ /* 0x000fe20003f06270 */
[C---:B------:R-:W-:Y:S02]  /*7670*/  IMAD R144, R4.reuse, R5, R145 ;  /* 0x0000000504907224 */ /* 0x040fe400078e0291 */
[----:B------:R-:W-:Y:S02]  /*7680*/  IMAD.MOV R6, RZ, RZ, -R6 ;  /* 0x000000ffff067224 */ /* 0x000fe400078e0a06 */
[----:B------:R-:W-:Y:S01]  /*7690*/  @!P4 IMAD.IADD R141, R141, 0x1, -R4 ;  /* 0x000000018d8dc824 */ /* 0x000fe200078e0a04 */
[C---:B------:R-:W-:Y:S01]  /*76a0*/  ISETP.GT.U32.AND P4, PT, R4.reuse, R144, PT ;  /* 0x000000900400720c */ /* 0x040fe20003f84070 */
[C---:B------:R-:W-:Y:S01]  /*76b0*/  IMAD R143, R4.reuse, R6, R143 ;  /* 0x00000006048f7224 */ /* 0x040fe200078e028f */
[----:B------:R-:W-:Y:S01]  /*76c0*/  IABS R6, R149 ;  /* 0x0000009500067213 */ /* 0x000fe20000000000 */
[----:B------:R-:W-:Y:S01]  /*76d0*/  @!P5 IMAD.MOV R136, RZ, RZ, -R136 ;  /* 0x000000ffff88d224 */ /* 0x000fe200078e0a88 */
[C---:B------:R-:W-:Y:S01]  /*76e0*/  ISETP.GT.U32.AND P5, PT, R4.reuse, R142, PT ;  /* 0x0000008e0400720c */ /* 0x040fe20003fa4070 */
[----:B------:R-:W-:Y:S01]  /*76f0*/  @!P6 IMAD.MOV R139, RZ, RZ, -R139 ;  /* 0x000000ffff8be224 */ /* 0x000fe200078e0a8b */
[----:B------:R-:W-:Y:S01]  /*7700*/  ISETP.GT.U32.AND P6, PT, R4, R143, PT ;  /* 0x0000008f0400720c */ /* 0x000fe20003fc4070 */
[----:B------:R-:W-:Y:S01]  /*7710*/  IMAD.MOV.U32 R145, RZ, RZ, R6 ;  /* 0x000000ffff917224 */ /* 0x000fe200078e0006 */
[----:B------:R-:W-:Y:S01]  /*7720*/  LOP3.LUT R6, R3, 0x6d, RZ, 0xfc, !PT ;  /* 0x0000006d03067812 */ /* 0x000fe200078efcff */
[----:B------:R-:W-:Y:S01]  /*7730*/  @!P1 IMAD.MOV R138, RZ, RZ, -R138 ;  /* 0x000000ffff8a9224 */ /* 0x000fe200078e0a8a */
[----:B------:R-:W-:Y:S01]  /*7740*/  ISETP.GE.AND P1, PT, R146, RZ, PT ;  /* 0x000000ff9200720c */ /* 0x000fe20003f26270 */
[----:B------:R-:W-:Y:S01]  /*7750*/  IMAD.HI.U32 R5, R2, R145, RZ ;  /* 0x0000009102057227 */ /* 0x000fe200078e00ff */
[----:B------:R-:W-:-:S03]  /*7760*/  IABS R7, R6 ;  /* 0x0000000600077213 */ /* 0x000fc60000000000 */
[--C-:B------:R-:W-:Y:S02]  /*7770*/  @!P4 IMAD.IADD R144, R144, 0x1, -R4.reuse ;  /* 0x000000019090c824 */ /* 0x100fe400078e0a04 */
[----:B------:R-:W-:Y:S02]  /*7780*/  IMAD.MOV R5, RZ, RZ, -R5 ;  /* 0x000000ffff057224 */ /* 0x000fe400078e0a05 */
[----:B------:R-:W-:Y:S01]  /*7790*/  @!P5 IMAD.IADD R142, R142, 0x1, -R4 ;  /* 0x000000018e8ed824 */ /* 0x000fe200078e0a04 */
[C---:B------:R-:W-:Y:S01]  /*77a0*/  ISETP.GT.U32.AND P4, PT, R4.reuse, R144, PT ;  /* 0x000000900400720c */ /* 0x040fe20003f84070 */
[----:B------:R-:W-:Y:S01]  /*77b0*/  IMAD R145, R4, R5, R145 ;  /* 0x0000000504917224 */ /* 0x000fe200078e0291 */
[----:B------:R-:W-:Y:S01]  /*77c0*/  ISETP.GE.AND P5, PT, R148, RZ, PT ;  /* 0x000000ff9400720c */ /* 0x000fe20003fa6270 */
[----:B------:R-:W-:Y:S01]  /*77d0*/  IMAD.HI.U32 R5, R2, R7, RZ ;  /* 0x0000000702057227 */ /* 0x000fe200078e00ff */
[----:B------:R-:W-:-:S03]  /*77e0*/  LOP3.LUT R148, R3, 0x6c, RZ, 0xfc, !PT ;  /* 0x0000006c03947812 */ /* 0x000fc600078efcff */
[--C-:B------:R-:W-:Y:S01]  /*77f0*/  @!P6 IMAD.IADD R143, R143, 0x1, -R4.reuse ;  /* 0x000000018f8fe824 */ /* 0x100fe200078e0a04 */
[----:B------:R-:W-:Y:S01]  /*7800*/  ISETP.GT.U32.AND P6, PT, R4, R142, PT ;  /* 0x0000008e0400720c */ /* 0x000fe20003fc4070 */
[----:B------:R-:W-:Y:S02]  /*7810*/  IMAD.MOV R5, RZ, RZ, -R5 ;  /* 0x000000ffff057224 */ /* 0x000fe400078e0a05 */
[--C-:B------:R-:W-:Y:S01]  /*7820*/  @!P2 IMAD.IADD R140, R140, 0x1, -R4.reuse ;  /* 0x000000018c8ca824 */ /* 0x100fe200078e0a04 */
[----:B------:R-:W-:Y:S01]  /*7830*/  ISETP.GE.AND P2, PT, R147, RZ, PT ;  /* 0x000000ff9300720c */ /* 0x000fe20003f46270 */
[----:B------:R-:W-:Y:S01]  /*7840*/  IMAD R146, R4, R5, R7 ;  /* 0x0000000504927224 */ /* 0x000fe200078e0207 */
[----:B------:R-:W-:Y:S01]  /*7850*/  IABS R147, R148 ;  /* 0x0000009400937213 */ /* 0x000fe20000000000 */
[----:B------:R-:W-:Y:S01]  /*7860*/  @!P4 IMAD.IADD R144, R144, 0x1, -R4 ;  /* 0x000000019090c824 */ /* 0x000fe200078e0a04 */
[----:B------:R-:W-:Y:S01]  /*7870*/  IABS R7, R150 ;  /* 0x0000009600077213 */ /* 0x000fe20000000000 */
[----:B------:R-:W-:Y:S01]  /*7880*/  @!P0 IMAD.MOV R140, RZ, RZ, -R140 ;  /* 0x000000ffff8c8224 */ /* 0x000fe200078e0a8c */
[----:B------:R-:W-:Y:S01]  /*7890*/  ISETP.GT.U32.AND P4, PT, R4, R146, PT ;  /* 0x000000920400720c */ /* 0x000fe20003f84070 */
[----:B------:R-:W-:Y:S01]  /*78a0*/  IMAD.HI.U32 R5, R2, R147, RZ ;  /* 0x0000009302057227 */ /* 0x000fe200078e00ff */
[----:B------:R-:W-:-:S03]  /*78b0*/  ISETP.GT.U32.AND P0, PT, R4, R143, PT ;  /* 0x0000008f0400720c */ /* 0x000fc60003f04070 */
[--C-:B------:R-:W-:Y:S01]  /*78c0*/  @!P6 IMAD.IADD R142, R142, 0x1, -R4.reuse ;  /* 0x000000018e8ee824 */ /* 0x100fe200078e0a04 */
[C---:B------:R-:W-:Y:S01]  /*78d0*/  ISETP.GT.U32.AND P6, PT, R4.reuse, R145, PT ;  /* 0x000000910400720c */ /* 0x040fe20003fc4070 */
[----:B------:R-:W-:Y:S02]  /*78e0*/  IMAD.MOV R5, RZ, RZ, -R5 ;  /* 0x000000ffff057224 */ /* 0x000fe400078e0a05 */
[----:B------:R-:W-:Y:S01]  /*78f0*/  @!P3 IMAD.MOV R141, RZ, RZ, -R141 ;  /* 0x000000ffff8db224 */ /* 0x000fe200078e0a8d */
[----:B------:R-:W-:Y:S01]  /*7900*/  ISETP.GE.AND P3, PT, R149, RZ, PT ;  /* 0x000000ff9500720c */ /* 0x000fe20003f66270 */
[----:B------:R-:W-:Y:S01]  /*7910*/  IMAD R147, R4, R5, R147 ;  /* 0x0000000504937224 */ /* 0x000fe200078e0293 */
[----:B------:R-:W-:Y:S01]  /*7920*/  IABS R149, R151 ;  /* 0x0000009700957213 */ /* 0x000fe20000000000 */
[----:B------:R-:W-:Y:S02]  /*7930*/  @!P4 IMAD.IADD R146, R146, 0x1, -R4 ;  /* 0x000000019292c824 */ /* 0x000fe400078e0a04 */
[----:B------:R-:W-:-:S03]  /*7940*/  IMAD.HI.U32 R5, R2, R7, RZ ;  /* 0x0000000702057227 */ /* 0x000fc600078e00ff */
[C---:B------:R-:W-:Y:S01]  /*7950*/  ISETP.GT.U32.AND P4, PT, R4.reuse, R146, PT ;  /* 0x000000920400720c */ /* 0x040fe20003f84070 */
[--C-:B------:R-:W-:Y:S02]  /*7960*/  @!P6 IMAD.IADD R145, R145, 0x1, -R4.reuse ;  /* 0x000000019191e824 */ /* 0x100fe400078e0a04 */
[----:B------:R-:W-:Y:S02]  /*7970*/  IMAD.MOV R5, RZ, RZ, -R5 ;  /* 0x000000ffff057224 */ /* 0x000fe400078e0a05 */
[----:B------:R-:W-:Y:S01]  /*7980*/  @!P0 IMAD.IADD R143, R143, 0x1, -R4 ;  /* 0x000000018f8f8824 */ /* 0x000fe200078e0a04 */
[----:B------:R-:W-:Y:S01]  /*7990*/  ISETP.GT.U32.AND P6, PT, R4, R145, PT ;  /* 0x000000910400720c */ /* 0x000fe20003fc4070 */
[----:B------:R-:W-:Y:S01]  /*79a0*/  @!P1 IMAD.MOV R142, RZ, RZ, -R142 ;  /* 0x000000ffff8e9224 */ /* 0x000fe200078e0a8e */
[----:B------:R-:W-:Y:S01]  /*79b0*/  ISETP.GE.AND P0, PT, R6, RZ, PT ;  /* 0x000000ff0600720c */ /* 0x000fe20003f06270 */
[----:B------:R-:W-:Y:S01]  /*79c0*/  IMAD.HI.U32 R6, R2, R149, RZ ;  /* 0x0000009502067227 */ /* 0x000fe200078e00ff */
[----:B------:R-:W-:-:S03]  /*79d0*/  ISETP.GE.AND P1, PT, R148, RZ, PT ;  /* 0x000000ff9400720c */ /* 0x000fc60003f26270 */
[C---:B------:R-:W-:Y:S02]  /*79e0*/  IMAD R148, R4.reuse, R5, R7 ;  /* 0x0000000504947224 */ /* 0x040fe400078e0207 */
[----:B------:R-:W-:Y:S01]  /*79f0*/  @!P2 IMAD.MOV R143, RZ, RZ, -R143 ;  /* 0x000000ffff8fa224 */ /* 0x000fe200078e0a8f */
[----:B------:R-:W-:Y:S01]  /*7a00*/  ISETP.GT.U32.AND P2, PT, R4, R147, PT ;  /* 0x000000930400720c */ /* 0x000fe20003f44070 */
[----:B------:R-:W-:Y:S02]  /*7a10*/  IMAD.MOV R6, RZ, RZ, -R6 ;  /* 0x000000ffff067224 */ /* 0x000fe400078e0a06 */
[--C-:B------:R-:W-:Y:S01]  /*7a20*/  @!P4 IMAD.IADD R146, R146, 0x1, -R4.reuse ;  /* 0x000000019292c824 */ /* 0x100fe200078e0a04 */
[C---:B------:R-:W-:Y:S01]  /*7a30*/  ISETP.GT.U32.AND P4, PT, R4.reuse, R148, PT ;  /* 0x000000940400720c */ /* 0x040fe20003f84070 */
[----:B------:R-:W-:Y:S01]  /*7a40*/  @!P6 IMAD.IADD R145, R145, 0x1, -R4 ;  /* 0x000000019191e824 */ /* 0x000fe200078e0a04 */
[----:B------:R-:W-:Y:S01]  /*7a50*/  ISETP.GE.AND P6, PT, R151, RZ, PT ;  /* 0x000000ff9700720c */ /* 0x000fe20003fc6270 */
[----:B------:R-:W-:Y:S01]  /*7a60*/  IMAD R149, R4, R6, R149 ;  /* 0x0000000604957224 */ /* 0x000fe200078e0295 */
[----:B------:R-:W-:Y:S01]  /*7a70*/  LOP3.LUT R6, R3, 0x68, RZ, 0xfc, !PT ;  /* 0x0000006803067812 */ /* 0x000fe200078efcff */
[----:B------:R-:W-:-:S02]  /*7a80*/  @!P3 IMAD.MOV R145, RZ, RZ, -R145 ;  /* 0x000000ffff91b224 */ /* 0x000fc400078e0a91 */
[----:B------:R-:W-:Y:S01]  /*7a90*/  @!P5 IMAD.MOV R144, RZ, RZ, -R144 ;  /* 0x000000ffff90d224 */ /* 0x000fe200078e0a90 */
[----:B------:R-:W-:Y:S01]  /*7aa0*/  ISETP.GT.U32.AND P3, PT, R4, R149, PT ;  /* 0x000000950400720c */ /* 0x000fe20003f64070 */
[----:B------:R-:W-:Y:S01]  /*7ab0*/  @!P2 IMAD.IADD R147, R147, 0x1, -R4 ;  /* 0x000000019393a824 */ /* 0x000fe200078e0a04 */
[----:B------:R-:W-:Y:S01]  /*7ac0*/  ISETP.GE.AND P5, PT, R150, RZ, PT ;  /* 0x000000ff9600720c */ /* 0x000fe20003fa6270 */
[----:B------:R-:W-:Y:S01]  /*7ad0*/  @!P0 IMAD.MOV R146, RZ, RZ, -R146 ;  /* 0x000000ffff928224 */ /* 0x000fe200078e0a92 */
[----:B------:R-:W-:Y:S01]  /*7ae0*/  LOP3.LUT R150, R3, 0x69, RZ, 0xfc, !PT ;  /* 0x0000006903967812 */ /* 0x000fe200078efcff */
[----:B------:R-:W-:Y:S01]  /*7af0*/  @!P4 IMAD.IADD R148, R148, 0x1, -R4 ;  /* 0x000000019494c824 */ /* 0x000fe200078e0a04 */
[C---:B------:R-:W-:Y:S02]  /*7b00*/  ISETP.GT.U32.AND P2, PT, R4.reuse, R147, PT ;  /* 0x000000930400720c */ /* 0x040fe40003f44070 */
[----:B------:R-:W-:Y:S02]  /*7b10*/  IABS R7, R150 ;  /* 0x0000009600077213 */ /* 0x000fe40000000000 */
[----:B------:R-:W-:-:S02]  /*7b20*/  ISETP.GT.U32.AND P4, PT, R4, R148, PT ;  /* 0x000000940400720c */ /* 0x000fc40003f84070 */
[----:B------:R-:W-:Y:S01]  /*7b30*/  IABS R151, R6 ;  /* 0x0000000600977213 */ /* 0x000fe20000000000 */
[----:B------:R-:W-:Y:S01]  /*7b40*/  IMAD.HI.U32 R5, R2, R7, RZ ;  /* 0x0000000702057227 */ /* 0x000fe200078e00ff */
[----:B------:R-:W-:-:S03]  /*7b50*/  ISETP.GE.AND P0, PT, R150, RZ, PT ;  /* 0x000000ff9600720c */ /* 0x000fc60003f06270 */
[----:B------:R-:W-:Y:S02]  /*7b60*/  @!P3 IMAD.IADD R149, R149, 0x1, -R4 ;  /* 0x000000019595b824 */ /* 0x000fe400078e0a04 */
[----:B------:R-:W-:Y:S02]  /*7b70*/  IMAD.MOV R150, RZ, RZ, -R5 ;  /* 0x000000ffff967224 */ /* 0x000fe400078e0a05 */
[----:B------:R-:W-:Y:S01]  /*7b80*/  IMAD.HI.U32 R5, R2, R151, RZ ;  /* 0x0000009702057227 */ /* 0x000fe200078e00ff */
[----:B------:R-:W-:-:S03]  /*7b90*/  ISETP.GT.U32.AND P3, PT, R4, R149, PT ;  /* 0x000000950400720c */ /* 0x000fc60003f64070 */
[----:B------:R-:W-:Y:S02]  /*7ba0*/  IMAD R150, R4, R150, R7 ;  /* 0x0000009604967224 */ /* 0x000fe400078e0207 */
[----:B------:R-:W-:Y:S01]  /*7bb0*/  @!P2 IMAD.IADD R147, R147, 0x1, -R4 ;  /* 0x000000019393a824 */ /* 0x000fe200078e0a04 */
[----:B------:R-:W-:Y:S01]  /*7bc0*/  ISETP.GE.AND P2, PT, R6, RZ, PT ;  /* 0x000000ff0600720c */ /* 0x000fe20003f46270 */
[----:B------:R-:W-:Y:S02]  /*7bd0*/  IMAD.MOV R5, RZ, RZ, -R5 ;  /* 0x000000ffff057224 */ /* 0x000fe400078e0a05 */
[----:B------:R-:W-:-:S04]  /*7be0*/  IMAD.HI.U32 R6, R2, R153, RZ ;  /* 0x0000009902067227 */ /* 0x000fc800078e00ff */
[----:B------:R-:W-:Y:S01]  /*7bf0*/  @!P4 IMAD.IADD R148, R148, 0x1, -R4 ;  /* 0x000000019494c824 */ /* 0x000fe200078e0a04 */
[C---:B------:R-:W-:Y:S01]  /*7c00*/  ISETP.GT.U32.AND P4, PT, R4.reuse, R150, PT ;  /* 0x000000960400720c */ /* 0x040fe20003f84070 */
[----:B------:R-:W-:Y:S01]  /*7c10*/  IMAD R151, R4, R5, R151 ;  /* 0x0000000504977224 */ /* 0x000fe200078e0297 */
[----:B------:R-:W-:Y:S01]  /*7c20*/  LOP3.LUT R5, R3, 0x66, RZ, 0xfc, !PT ;  /* 0x0000006603057812 */ /* 0x000fe200078efcff */
[----:B------:R-:W-:Y:S02]  /*7c30*/  IMAD.MOV R6, RZ, RZ, -R6 ;  /* 0x000000ffff067224 */ /* 0x000fe400078e0a06 */
        /* <DEDUP_REMOVED lines=8> */
[----:B------:R-:W-:-:S02]  /*7cc0*/  @!P4 IMAD.IADD R150, R150, 0x1, -R4 ;  /* 0x000000019696c824 */ /* 0x000fc400078e0a04 */
[----:B------:R-:W-:Y:S01]  /*7cd0*/  @!P6 IMAD.MOV R149, RZ, RZ, -R149 ;  /* 0x000000ffff95e224 */ /* 0x000fe200078e0a95 */
[----:B------:R-:W-:Y:S01]  /*7ce0*/  ISETP.GT.U32.AND P6, PT, R4, R152, PT ;  /* 0x000000980400720c */ /* 0x000fe20003fc4070 */
[----:B------:R-:W-:Y:S01]  /*7cf0*/  IMAD.HI.U32 R6, R2, R155, RZ ;  /* 0x0000009b02067227 */ /* 0x000fe200078e00ff */
[----:B------:R-:W-:-:S03]  /*7d00*/  ISETP.GT.U32.AND P4, PT, R4, R150, PT ;  /* 0x000000960400720c */ /* 0x000fc60003f84070 */
[----:B------:R-:W-:Y:S02]  /*7d10*/  @!P5 IMAD.IADD R151, R151, 0x1, -R4 ;  /* 0x000000019797d824 */ /* 0x000fe400078e0a04 */
[----:B------:R-:W-:-:S03]  /*7d20*/  IMAD.HI.U32 R5, R2, R153, RZ ;  /* 0x0000009902057227 */ /* 0x000fc600078e00ff */
[----:B------:R-:W-:Y:S01]  /*7d30*/  ISETP.GT.U32.AND P5, PT, R4, R151, PT ;  /* 0x000000970400720c */ /* 0x000fe20003fa4070 */
[----:B------:R-:W-:Y:S02]  /*7d40*/  IMAD.MOV R6, RZ, RZ, -R6 ;  /* 0x000000ffff067224 */ /* 0x000fe400078e0a06 */
[--C-:B------:R-:W-:Y:S02]  /*7d50*/  @!P6 IMAD.IADD R152, R152, 0x1, -R4.reuse ;  /* 0x000000019898e824 */ /* 0x100fe400078e0a04 */
[----:B------:R-:W-:Y:S01]  /*7d60*/  @!P4 IMAD.IADD R150, R150, 0x1, -R4 ;  /* 0x000000019696c824 */ /* 0x000fe200078e0a04 */
[----:B------:R-:W-:Y:S01]  /*7d70*/  ISETP.GE.AND P4, PT, R154, RZ, PT ;  /* 0x000000ff9a00720c */ /* 0x000fe20003f86270 */
[----:B------:R-:W-:Y:S01]  /*7d80*/  IMAD.MOV R7, RZ, RZ, -R5 ;  /* 0x000000ffff077224 */ /* 0x000fe200078e0a05 */
[C---:B------:R-:W-:Y:S01]  /*7d90*/  ISETP.GT.U32.AND P6, PT, R4.reuse, R152, PT ;  /* 0x000000980400720c */ /* 0x040fe20003fc4070 */
[----:B------:R-:W-:Y:S02]  /*7da0*/  IMAD R154, R4, R6, R155 ;  /* 0x00000006049a7224 */ /* 0x000fe400078e029b */
[----:B------:R-:W-:-:S04]  /*7db0*/  IMAD.HI.U32 R6, R2, R159, RZ ;  /* 0x0000009f02067227 */ /* 0x000fc800078e00ff */
[C---:B------:R-:W-:Y:S01]  /*7dc0*/  IMAD R153, R4.reuse, R7, R153 ;  /* 0x0000000704997224 */ /* 0x040fe200078e0299 */
[----:B------:R-:W-:Y:S01]  /*7dd0*/  IABS R7, R161 ;  /* 0x000000a100077213 */ /* 0x000fe20000000000 */
[----:B------:R-:W-:Y:S02]  /*7de0*/  @!P5 IMAD.IADD R151, R151, 0x1, -R4 ;  /* 0x000000019797d824 */ /* 0x000fe400078e0a04 */
[----:B------:R-:W-:Y:S01]  /*7df0*/  IMAD.MOV R6, RZ, RZ, -R6 ;  /* 0x000000ffff067224 */ /* 0x000fe200078e0a06 */
[----:B------:R-:W-:Y:S01]  /*7e00*/  ISETP.GT.U32.AND P5, PT, R4, R153, PT ;  /* 0x000000990400720c */ /* 0x000fe20003fa4070 */
[----:B------:R-:W-:Y:S01]  /*7e10*/  @!P2 IMAD.MOV R151, RZ, RZ, -R151 ;  /* 0x000000ffff97a224 */ /* 0x000fe200078e0a97 */
[----:B------:R-:W-:Y:S01]  /*7e20*/  ISETP.GE.AND P2, PT, R156, RZ, PT ;  /* 0x000000ff9c00720c */ /* 0x000fe20003f46270 */
[----:B------:R-:W-:Y:S01]  /*7e30*/  IMAD R156, R4, R6, R159 ;  /* 0x00000006049c7224 */ /* 0x000fe200078e029f */
[----:B------:R-:W-:Y:S01]  /*7e40*/  IABS R159, R162 ;  /* 0x000000a2009f7213 */ /* 0x000fe20000000000 */
[----:B------:R-:W-:-:S02]  /*7e50*/  @!P6 IMAD.IADD R152, R152, 0x1, -R4 ;  /* 0x000000019898e824 */ /* 0x000fc400078e0a04 */
[----:B------:R-:W-:-:S04]  /*7e60*/  IMAD.HI.U32 R5, R2, R157, RZ ;  /* 0x0000009d02057227 */ /* 0x000fc800078e00ff */
[----:B------:R-:W-:Y:S01]  /*7e70*/  @!P1 IMAD.MOV R152, RZ, RZ, -R152 ;  /* 0x000000ffff989224 */ /* 0x000fe200078e0a98 */
[C---:B------:R-:W-:Y:S01]  /*7e80*/  ISETP.GT.U32.AND P1, PT, R4.reuse, R156, PT ;  /* 0x0000009c0400720c */ /* 0x040fe20003f24070 */
[----:B------:R-:W-:Y:S02]  /*7e90*/  IMAD.MOV R5, RZ, RZ, -R5 ;  /* 0x000000ffff057224 */ /* 0x000fe400078e0a05 */
[----:B------:R-:W-:Y:S01]  /*7ea0*/  @!P0 IMAD.MOV R150, RZ, RZ, -R150 ;  /* 0x000000ffff968224 */ /* 0x000fe200078e0a96 */
[C---:B------:R-:W-:Y:S01]  /*7eb0*/  ISETP.GT.U32.AND P0, PT, R4.reuse, R154, PT ;  /* 0x0000009a0400720c */ /* 0x040fe20003f04070 */
[----:B------:R-:W-:Y:S01]  /*7ec0*/  IMAD R155, R4, R5, R157 ;  /* 0x00000005049b7224 */ /* 0x000fe200078e029d */
[----:B------:R-:W-:Y:S01]  /*7ed0*/  IABS R157, R160 ;  /* 0x000000a0009d7213 */ /* 0x000fe20000000000 */
[----:B------:R-:W-:Y:S02]  /*7ee0*/  @!P5 IMAD.IADD R153, R153, 0x1, -R4 ;  /* 0x000000019999d824 */ /* 0x000fe400078e0a04 */
[----:B------:R-:W-:Y:S01]  /*7ef0*/  IMAD.HI.U32 R6, R2, R159, RZ ;  /* 0x0000009f02067227 */ /* 0x000fe200078e00ff */
[----:B------:R-:W-:-:S02]  /*7f00*/  ISETP.GT.U32.AND P6, PT, R4, R155, PT ;  /* 0x0000009b0400720c */ /* 0x000fc40003fc4070 */
[----:B------:R-:W-:Y:S01]  /*7f10*/  ISETP.GT.U32.AND P5, PT, R4, R153, PT ;  /* 0x000000990400720c */ /* 0x000fe20003fa4070 */
[----:B------:R-:W-:-:S04]  /*7f20*/  IMAD.HI.U32 R5, R2, R157, RZ ;  /* 0x0000009d02057227 */ /* 0x000fc800078e00ff */
[--C-:B------:R-:W-:Y:S02]  /*7f30*/  @!P1 IMAD.IADD R156, R156, 0x1, -R4.reuse ;  /* 0x000000019c9c9824 */ /* 0x100fe400078e0a04 */
[----:B------:R-:W-:Y:S02]  /*7f40*/  IMAD.MOV R5, RZ, RZ, -R5 ;  /* 0x000000ffff057224 */ /* 0x000fe400078e0a05 */
[----:B------:R-:W-:Y:S01]  /*7f50*/  @!P0 IMAD.IADD R154, R154, 0x1, -R4 ;  /* 0x000000019a9a8824 */ /* 0x000fe200078e0a04 */
[C---:B------:R-:W-:Y:S01]  /*7f60*/  ISETP.GT.U32.AND P1, PT, R4.reuse, R156, PT ;  /* 0x0000009c0400720c */ /* 0x040fe20003f24070 */
[----:B------:R-:W-:Y:S02]  /*7f70*/  IMAD R157, R4, R5, R157 ;  /* 0x00000005049d7224 */ /* 0x000fe400078e029d */
[----:B------:R-:W-:Y:S01]  /*7f80*/  IMAD.HI.U32 R5, R2, R7, RZ ;  /* 0x0000000702057227 */ /* 0x000fe200078e00ff */
[----:B------:R-:W-:-:S03]  /*7f90*/  ISETP.GT.U32.AND P0, PT, R4, R154, PT ;  /* 0x0000009a0400720c */ /* 0x000fc60003f04070 */
[----:B------:R-:W-:Y:S02]  /*7fa0*/  IMAD.MOV R5, RZ, RZ, -R5 ;  /* 0x000000ffff057224 */ /* 0x000fe400078e0a05 */
[--C-:B------:R-:W-:Y:S01]  /*7fb0*/  @!P5 IMAD.IADD R153, R153, 0x1, -R4.reuse ;  /* 0x000000019999d824 */ /* 0x100fe200078e0a04 */
[----:B------:R-:W-:Y:S01]  /*7fc0*/  ISETP.GE.AND P5, PT, R158, RZ, PT ;  /* 0x000000ff9e00720c */ /* 0x000fe20003fa6270 */
[--C-:B------:R-:W-:Y:S02]  /*7fd0*/  @!P6 IMAD.IADD R155, R155, 0x1, -R4.reuse ;  /* 0x000000019b9be824 */ /* 0x100fe400078e0a04 */
[----:B------:R-:W-:Y:S01]  /*7fe0*/  IMAD R158, R4, R5, R7 ;  /* 0x00000005049e7224 */ /* 0x000fe200078e0207 */
[C---:B------:R-:W-:Y:S01]  /*7ff0*/  LOP3.LUT R5, R3.reuse, 0x5f, RZ, 0xfc, !PT ;  /* 0x0000005f03057812 */ /* 0x040fe200078efcff */
[--C-:B------:R-:W-:Y:S01]  /*8000*/  @!P1 IMAD.IADD R156, R156, 0x1, -R4.reuse ;  /* 0x000000019c9c9824 */ /* 0x100fe200078e0a04 */
[----:B------:R-:W-:Y:S01]  /*8010*/  ISETP.GT.U32.AND P6, PT, R4, R155, PT ;  /* 0x0000009b0400720c */ /* 0x000fe20003fc4070 */
[----:B------:R-:W-:Y:S01]  /*8020*/  @!P0 IMAD.IADD R154, R154, 0x1, -R4 ;  /* 0x000000019a9a8824 */ /* 0x000fe200078e0a04 */
[C---:B------:R-:W-:Y:S01]  /*8030*/  ISETP.GT.U32.AND P1, PT, R4.reuse, R158, PT ;  /* 0x0000009e0400720c */ /* 0x040fe20003f24070 */
[----:B------:R-:W-:Y:S01]  /*8040*/  @!P3 IMAD.MOV R153, RZ, RZ, -R153 ;  /* 0x000000ffff99b224 */ /* 0x000fe200078e0a99 */
[----:B------:R-:W-:Y:S01]  /*8050*/  ISETP.GT.U32.AND P0, PT, R4, R157, PT ;  /* 0x0000009d0400720c */ /* 0x000fe20003f04070 */
[----:B------:R-:W-:Y:S01]  /*8060*/  IMAD.MOV R6, RZ, RZ, -R6 ;  /* 0x000000ffff067224 */ /* 0x000fe200078e0a06 */
[----:B------:R-:W-:Y:S01]  /*8070*/  IABS R7, R5 ;  /* 0x0000000500077213 */ /* 0x000fe20000000000 */
[----:B------:R-:W-:Y:S01]  /*8080*/  @!P4 IMAD.MOV R154, RZ, RZ, -R154 ;  /* 0x000000ffff9ac224 */ /* 0x000fe200078e0a9a */
[----:B------:R-:W-:Y:S01]  /*8090*/  ISETP.GE.AND P3, PT, R160, RZ, PT ;  /* 0x000000ffa000720c */ /* 0x000fe20003f66270 */
[----:B------:R-:W-:Y:S01]  /*80a0*/  IMAD R159, R4, R6, R159 ;  /* 0x00000006049f7224 */ /* 0x000fe200078e029f */
        /* <DEDUP_REMOVED lines=15> */
[----:B------:R-:W-:Y:S01]  /*81a0*/  LOP3.LUT R162, R3, 0x5d, RZ, 0xfc, !PT ;  /* 0x0000005d03a27812 */ /* 0x000fe200078efcff */
[----:B------:R-:W-:-:S03]  /*81b0*/  IMAD.HI.U32 R6, R2, R161, RZ ;  /* 0x000000a102067227 */ /* 0x000fc600078e00ff */
[----:B------:R-:W-:Y:S01]  /*81c0*/  IABS R163, R162 ;  /* 0x000000a200a37213 */ /* 0x000fe20000000000 */
[----:B------:R-:W-:Y:S01]  /*81d0*/  IMAD R160, R4, R5, R7 ;  /* 0x0000000504a07224 */ /* 0x000fe200078e0207 */
[----:B------:R-:W-:Y:S01]  /*81e0*/  IABS R7, R170 ;  /* 0x000000aa00077213 */ /* 0x000fe20000000000 */
[----:B------:R-:W-:Y:S02]  /*81f0*/  IMAD.MOV R6, RZ, RZ, -R6 ;  /* 0x000000ffff067224 */ /* 0x000fe400078e0a06 */
[--C-:B------:R-:W-:Y:S01]  /*8200*/  @!P1 IMAD.IADD R158, R158, 0x1, -R4.reuse ;  /* 0x000000019e9e9824 */ /* 0x100fe200078e0a04 */
[C---:B------:R-:W-:Y:S01]  /*8210*/  ISETP.GT.U32.AND P1, PT, R4.reuse, R160, PT ;  /* 0x000000a00400720c */ /* 0x040fe20003f24070 */
[----:B------:R-:W-:Y:S01]  /*8220*/  @!P0 IMAD.IADD R157, R157, 0x1, -R4 ;  /* 0x000000019d9d8824 */ /* 0x000fe200078e0a04 */
[C---:B------:R-:W-:Y:S01]  /*8230*/  ISETP.GT.U32.AND P0, PT, R4.reuse, R159, PT ;  /* 0x0000009f0400720c */ /* 0x040fe20003f04070 */
[----:B------:R-:W-:Y:S02]  /*8240*/  IMAD R161, R4, R6, R161 ;  /* 0x0000000604a17224 */ /* 0x000fe400078e02a1 */
[----:B------:R-:W-:-:S04]  /*8250*/  IMAD.HI.U32 R5, R2, R163, RZ ;  /* 0x000000a302057227 */ /* 0x000fc800078e00ff */
[----:B------:R-:W-:Y:S01]  /*8260*/  @!P3 IMAD.MOV R157, RZ, RZ, -R157 ;  /* 0x000000ffff9db224 */ /* 0x000fe200078e0a9d */
[----:B------:R-:W-:Y:S01]  /*8270*/  ISETP.GT.U32.AND P3, PT, R4, R161, PT ;  /* 0x000000a10400720c */ /* 0x000fe20003f64070 */
[----:B------:R-:W-:Y:S02]  /*8280*/  IMAD.MOV R5, RZ, RZ, -R5 ;  /* 0x000000ffff057224 */ /* 0x000fe400078e0a05 */
[--C-:B------:R-:W-:Y:S02]  /*8290*/  @!P1 IMAD.IADD R160, R160, 0x1, -R4.reuse ;  /* 0x00000001a0a09824 */ /* 0x100fe400078e0a04 */
[----:B------:R-:W-:Y:S02]  /*82a0*/  @!P0 IMAD.IADD R159, R159, 0x1, -R4 ;  /* 0x000000019f9f8824 */ /* 0x000fe400078e0a04 */
[----:B------:R-:W-:Y:S01]  /*82b0*/  @!P4 IMAD.MOV R158, RZ, RZ, -R158 ;  /* 0x000000ffff9ec224 */ /* 0x000fe200078e0a9e */
[----:B------:R-:W-:Y:S01]  /*82c0*/  ISETP.GT.U32.AND P1, PT, R4, R160, PT ;  /* 0x000000a00400720c */ /* 0x000fe20003f24070 */
[----:B------:R-:W-:Y:S01]  /*82d0*/  IMAD.HI.U32 R6, R2, R165, RZ ;  /* 0x000000a502067227 */ /* 0x000fe200078e00ff */
[----:B------:R-:W-:-:S02]  /*82e0*/  ISETP.GT.U32.AND P0, PT, R4, R159, PT ;  /* 0x0000009f0400720c */ /* 0x000fc40003f04070 */
[----:B------:R-:W-:Y:S01]  /*82f0*/  ISETP.GE.AND P4, PT, R162, RZ, PT ;  /* 0x000000ffa200720c */ /* 0x000fe20003f86270 */
[----:B------:R-:W-:Y:S02]  /*8300*/  IMAD R162, R4, R5, R163 ;  /* 0x0000000504a27224 */ /* 0x000fe400078e02a3 */
[----:B------:R-:W-:Y:S02]  /*8310*/  @!P3 IMAD.IADD R161, R161, 0x1, -R4 ;  /* 0x00000001a1a1b824 */ /* 0x000fe400078e0a04 */
[----:B------:R-:W-:-:S03]  /*8320*/  IMAD.HI.U32 R5, R2, R7, RZ ;  /* 0x0000000702057227 */ /* 0x000fc600078e00ff */
[----:B------:R-:W-:Y:S01]  /*8330*/  ISETP.GT.U32.AND P3, PT, R4, R161, PT ;  /* 0x000000a10400720c */ /* 0x000fe20003f64070 */
[--C-:B------:R-:W-:Y:S01]  /*8340*/  @!P1 IMAD.IADD R160, R160, 0x1, -R4.reuse ;  /* 0x00000001a0a09824 */ /* 0x100fe200078e0a04 */
[----:B------:R-:W-:Y:S01]  /*8350*/  ISETP.GT.U32.AND P1, PT, R4, R162, PT ;  /* 0x000000a20400720c */ /* 0x000fe20003f24070 */
[----:B------:R-:W-:Y:S01]  /*8360*/  @!P0 IMAD.IADD R159, R159, 0x1, -R4 ;  /* 0x000000019f9f8824 */ /* 0x000fe200078e0a04 */
[----:B------:R-:W-:Y:S01]  /*8370*/  ISETP.GE.AND P0, PT, R164, RZ, PT ;  /* 0x000000ffa400720c */ /* 0x000fe20003f06270 */
[----:B------:R-:W-:Y:S02]  /*8380*/  IMAD.MOV R164, RZ, RZ, -R5 ;  /* 0x000000ffffa47224 */ /* 0x000fe400078e0a05 */
[----:B------:R-:W-:Y:S02]  /*8390*/  IMAD.MOV R6, RZ, RZ, -R6 ;  /* 0x000000ffff067224 */ /* 0x000fe400078e0a06 */
[C---:B------:R-:W-:Y:S02]  /*83a0*/  IMAD R164, R4.reuse, R164, R7 ;  /* 0x000000a404a47224 */ /* 0x040fe400078e0207 */
[----:B------:R-:W-:Y:S01]  /*83b0*/  IMAD R163, R4, R6, R165 ;  /* 0x0000000604a37224 */ /* 0x000fe200078e02a5 */
[----:B------:R-:W-:Y:S01]  /*83c0*/  IABS R165, R172 ;  /* 0x000000ac00a57213 */ /* 0x000fe20000000000 */
[----:B------:R-:W-:-:S02]  /*83d0*/  @!P3 IMAD.IADD R161, R161, 0x1, -R4 ;  /* 0x00000001a1a1b824 */ /* 0x000fc400078e0a04 */
[----:B------:R-:W-:Y:S01]  /*83e0*/  @!P1 IMAD.IADD R162, R162, 0x1, -R4 ;  /* 0x00000001a2a29824 */ /* 0x000fe200078e0a04 */
[----:B------:R-:W-:Y:S01]  /*83f0*/  ISETP.GT.U32.AND P1, PT, R4, R164, PT ;  /* 0x000000a40400720c */ /* 0x000fe20003f24070 */
[----:B------:R-:W-:Y:S01]  /*8400*/  IMAD.HI.U32 R5, R2, R165, RZ ;  /* 0x000000a502057227 */ /* 0x000fe200078e00ff */
[----:B------:R-:W-:-:S03]  /*8410*/  ISETP.GT.U32.AND P3, PT, R4, R163, PT ;  /* 0x000000a30400720c */ /* 0x000fc60003f64070 */
[----:B------:R-:W-:Y:S02]  /*8420*/  IMAD.MOV R166, RZ, RZ, -R5 ;  /* 0x000000ffffa67224 */ /* 0x000fe400078e0a05 */
[----:B------:R-:W-:-:S04]  /*8430*/  IMAD.HI.U32 R6, R2, R167, RZ ;  /* 0x000000a702067227 */ /* 0x000fc800078e00ff */
[----:B------:R-:W-:Y:S02]  /*8440*/  IMAD R165, R4, R166, R165 ;  /* 0x000000a604a57224 */ /* 0x000fe400078e02a5 */
[----:B------:R-:W-:Y:S01]  /*8450*/  @!P1 IMAD.IADD R164, R164, 0x1, -R4 ;  /* 0x00000001a4a49824 */ /* 0x000fe200078e0a04 */
[----:B------:R-:W-:Y:S01]  /*8460*/  ISETP.GT.U32.AND P1, PT, R4, R162, PT ;  /* 0x000000a20400720c */ /* 0x000fe20003f24070 */
[----:B------:R-:W-:Y:S02]  /*8470*/  @!P2 IMAD.MOV R160, RZ, RZ, -R160 ;  /* 0x000000ffffa0a224 */ /* 0x000fe400078e0aa0 */
[----:B------:R-:W-:Y:S01]  /*8480*/  IMAD.HI.U32 R5, R2, R171, RZ ;  /* 0x000000ab02057227 */ /* 0x000fe200078e00ff */
[----:B------:R-:W-:-:S03]  /*8490*/  ISETP.GT.U32.AND P2, PT, R4, R164, PT ;  /* 0x000000a40400720c */ /* 0x000fc60003f44070 */
[----:B------:R-:W-:Y:S02]  /*84a0*/  IMAD.MOV R6, RZ, RZ, -R6 ;  /* 0x000000ffff067224 */ /* 0x000fe400078e0a06 */
[----:B------:R-:W-:Y:S01]  /*84b0*/  @!P3 IMAD.IADD R163, R163, 0x1, -R4 ;  /* 0x00000001a3a3b824 */ /* 0x000fe200078e0a04 */
[C---:B------:R-:W-:Y:S01]  /*84c0*/  ISETP.GT.U32.AND P3, PT, R4.reuse, R165, PT ;  /* 0x000000a50400720c */ /* 0x040fe20003f64070 */
[C---:B------:R-:W-:Y:S02]  /*84d0*/  IMAD R166, R4.reuse, R6, R167 ;  /* 0x0000000604a67224 */ /* 0x040fe400078e02a7 */
[----:B------:R-:W-:Y:S02]  /*84e0*/  IMAD.MOV R5, RZ, RZ, -R5 ;  /* 0x000000ffff057224 */ /* 0x000fe400078e0a05 */
[----:B------:R-:W-:Y:S01]  /*84f0*/  @!P5 IMAD.MOV R161, RZ, RZ, -R161 ;  /* 0x000000ffffa1d224 */ /* 0x000fe200078e0aa1 */
[C---:B------:R-:W-:Y:S01]  /*8500*/  ISETP.GT.U32.AND P5, PT, R4.reuse, R166, PT ;  /* 0x000000a60400720c */ /* 0x040fe20003fa4070 */
[----:B------:R-:W-:-:S02]  /*8510*/  IMAD R168, R4, R5, R171 ;  /* 0x0000000504a87224 */ /* 0x000fc400078e02ab */
[----:B------:R-:W-:-:S04]  /*8520*/  IMAD.HI.U32 R7, R2, R169, RZ ;  /* 0x000000a902077227 */ /* 0x000fc800078e00ff */
[--C-:B------:R-:W-:Y:S01]  /*8530*/  @!P2 IMAD.IADD R164, R164, 0x1, -R4.reuse ;  /* 0x00000001a4a4a824 */ /* 0x100fe200078e0a04 */
[C---:B------:R-:W-:Y:S01]  /*8540*/  ISETP.GT.U32.AND P2, PT, R4.reuse, R168, PT ;  /* 0x000000a80400720c */ /* 0x040fe20003f44070 */
[----:B------:R-:W-:Y:S02]  /*8550*/  IMAD.MOV R7, RZ, RZ, -R7 ;  /* 0x000000ffff077224 */ /* 0x000fe400078e0a07 */
[--C-:B------:R-:W-:Y:S02]  /*8560*/  @!P3 IMAD.IADD R165, R165, 0x1, -R4.reuse ;  /* 0x00000001a5a5b824 */ /* 0x100fe400078e0a04 */
[----:B------:R-:W-:Y:S01]  /*8570*/  @!P6 IMAD.MOV R159, RZ, RZ, -R159 ;  /* 0x000000ffff9fe224 */ /* 0x000fe200078e0a9f */
[C---:B------:R-:W-:Y:S01]  /*8580*/  ISETP.GT.U32.AND P6, PT, R4.reuse, R163, PT ;  /* 0x000000a30400720c */ /* 0x040fe20003fc4070 */
[C---:B------:R-:W-:Y:S01]  /*8590*/  IMAD R167, R4.reuse, R7, R169 ;  /* 0x0000000704a77224 */ /* 0x040fe200078e02a9 */
[----:B------:R-:W-:Y:S01]  /*85a0*/  ISETP.GT.U32.AND P3, PT, R4, R165, PT ;  /* 0x000000a50400720c */ /* 0x000fe20003f64070 */
[--C-:B------:R-:W-:Y:S01]  /*85b0*/  @!P1 IMAD.IADD R162, R162, 0x1, -R4.reuse ;  /* 0x00000001a2a29824 */ /* 0x100fe200078e0a04 */
[----:B------:R-:W-:Y:S01]  /*85c0*/  IABS R7, R177 ;  /* 0x000000b100077213 */ /* 0x000fe20000000000 */
[--C-:B------:R-:W-:Y:S01]  /*85d0*/  @!P5 IMAD.IADD R166, R166, 0x1, -R4.reuse ;  /* 0x00000001a6a6d824 */ /* 0x100fe200078e0a04 */
[----:B------:R-:W-:Y:S01]  /*85e0*/  ISETP.GT.U32.AND P1, PT, R4, R167, PT ;  /* 0x000000a70400720c */ /* 0x000fe20003f24070 */
[----:B------:R-:W-:Y:S01]  /*85f0*/  @!P2 IMAD.IADD R168, R168, 0x1, -R4 ;  /* 0x00000001a8a8a824 */ /* 0x000fe200078e0a04 */
[----:B------:R-:W-:Y:S01]  /*8600*/  IABS R169, R176 ;  /* 0x000000b000a97213 */ /* 0x000fe20000000000 */
[----:B------:R-:W-:Y:S01]  /*8610*/  IMAD.HI.U32 R6, R2, R7, RZ ;  /* 0x0000000702067227 */ /* 0x000fe200078e00ff */
[----:B------:R-:W-:-:S02]  /*8620*/  ISETP.GT.U32.AND P2, PT, R4, R166, PT ;  /* 0x000000a60400720c */ /* 0x000fc40003f44070 */
[----:B------:R-:W-:Y:S01]  /*8630*/  ISETP.GE.AND P5, PT, R173, RZ, PT ;  /* 0x000000ffad00720c */ /* 0x000fe20003fa6270 */
[----:B------:R-:W-:Y:S01]  /*8640*/  @!P6 IMAD.IADD R163, R163, 0x1, -R4 ;  /* 0x00000001a3a3e824 */ /* 0x000fe200078e0a04 */
[----:B------:R-:W-:Y:S01]  /*8650*/  ISETP.GE.AND P6, PT, R170, RZ, PT ;  /* 0x000000ffaa00720c */ /* 0x000fe20003fc6270 */
[----:B------:R-:W-:-:S04]  /*8660*/  IMAD.HI.U32 R5, R2, R169, RZ ;  /* 0x000000a902057227 */ /* 0x000fc800078e00ff */
[----:B------:R-:W-:Y:S01]  /*8670*/  @!P3 IMAD.IADD R165, R165, 0x1, -R4 ;  /* 0x00000001a5a5b824 */ /* 0x000fe200078e0a04 */
[----:B------:R-:W-:Y:S01]  /*8680*/  ISETP.GE.AND P3, PT, R172, RZ, PT ;  /* 0x000000ffac00720c */ /* 0x000fe20003f66270 */
[----:B------:R-:W-:Y:S01]  /*8690*/  IMAD.MOV R6, RZ, RZ, -R6 ;  /* 0x000000ffff067224 */ /* 0x000fe200078e0a06 */
[----:B------:R-:W-:Y:S01]  /*86a0*/  LOP3.LUT R172, R3, 0x53, RZ, 0xfc, !PT ;  /* 0x0000005303ac7812 */ /* 0x000fe200078efcff */
[----:B------:R-:W-:Y:S02]  /*86b0*/  IMAD.MOV R5, RZ, RZ, -R5 ;  /* 0x000000ffff057224 */ /* 0x000fe400078e0a05 */
[----:B------:R-:W-:Y:S01]  /*86c0*/  @!P1 IMAD.IADD R167, R167, 0x1, -R4 ;  /* 0x00000001a7a79824 */ /* 0x000fe200078e0a04 */
[----:B------:R-:W-:Y:S01]  /*86d0*/  ISETP.GE.AND P1, PT, R174, RZ, PT ;  /* 0x000000ffae00720c */ /* 0x000fe20003f26270 */
[C---:B------:R-:W-:Y:S01]  /*86e0*/  IMAD R170, R4.reuse, R6, R7 ;  /* 0x0000000604aa7224 */ /* 0x040fe200078e0207 */
[----:B------:R-:W-:Y:S01]  /*86f0*/  LOP3.LUT R6, R3, 0x54, RZ, 0xfc, !PT ;  /* 0x0000005403067812 */ /* 0x000fe200078efcff */
[C---:B------:R-:W-:Y:S01]  /*8700*/  IMAD R169, R4.reuse, R5, R169 ;  /* 0x0000000504a97224 */ /* 0x040fe200078e02a9 */
[----:B------:R-:W-:Y:S01]  /*8710*/  IABS R7, R172 ;  /* 0x000000ac00077213 */ /* 0x000fe20000000000 */
[----:B------:R-:W-:Y:S01]  /*8720*/  @!P4 IMAD.MOV R162, RZ, RZ, -R162 ;  /* 0x000000ffffa2c224 */ /* 0x000fe200078e0aa2 */
[----:B------:R-:W-:Y:S01]  /*8730*/  ISETP.GT.U32.AND P4, PT, R4, R167, PT ;  /* 0x000000a70400720c */ /* 0x000fe20003f84070 */
[----:B------:R-:W-:Y:S01]  /*8740*/  @!P2 IMAD.IADD R166, R166, 0x1, -R4 ;  /* 0x00000001a6a6a824 */ /* 0x000fe200078e0a04 */
[C---:B------:R-:W-:Y:S01]  /*8750*/  ISETP.GT.U32.AND P2, PT, R4.reuse, R170, PT ;  /* 0x000000aa0400720c */ /* 0x040fe20003f44070 */
[----:B------:R-:W-:Y:S01]  /*8760*/  @!P0 IMAD.MOV R163, RZ, RZ, -R163 ;  /* 0x000000ffffa38224 */ /* 0x000fe200078e0aa3 */
        /* <DEDUP_REMOVED lines=8> */
[----:B------:R-:W-:-:S02]  /*87f0*/  ISETP.GE.AND P5, PT, R172, RZ, PT ;  /* 0x000000ffac00720c */ /* 0x000fc40003fa6270 */
[----:B------:R-:W-:Y:S01]  /*8800*/  LOP3.LUT R174, R3, 0x50, RZ, 0xfc, !PT ;  /* 0x0000005003ae7812 */ /* 0x000fe200078efcff */
[----:B------:R-:W-:Y:S02]  /*8810*/  IMAD.MOV R5, RZ, RZ, -R5 ;  /* 0x000000ffff057224 */ /* 0x000fe400078e0a05 */
[--C-:B------:R-:W-:Y:S01]  /*8820*/  @!P4 IMAD.IADD R167, R167, 0x1, -R4.reuse ;  /* 0x00000001a7a7c824 */ /* 0x100fe200078e0a04 */
[----:B------:R-:W-:Y:S01]  /*8830*/  ISETP.GE.AND P4, PT, R176, RZ, PT ;  /* 0x000000ffb000720c */ /* 0x000fe20003f86270 */
[--C-:B------:R-:W-:Y:S02]  /*8840*/  @!P2 IMAD.IADD R170, R170, 0x1, -R4.reuse ;  /* 0x00000001aaaaa824 */ /* 0x100fe400078e0a04 */
[--C-:B------:R-:W-:Y:S01]  /*8850*/  @!P0 IMAD.IADD R168, R168, 0x1, -R4.reuse ;  /* 0x00000001a8a88824 */ /* 0x100fe200078e0a04 */
[----:B------:R-:W-:Y:S01]  /*8860*/  ISETP.GE.AND P0, PT, R177, RZ, PT ;  /* 0x000000ffb100720c */ /* 0x000fe20003f06270 */
[----:B------:R-:W-:Y:S01]  /*8870*/  IMAD R171, R4, R5, R171 ;  /* 0x0000000504ab7224 */ /* 0x000fe200078e02ab */
[----:B------:R-:W-:Y:S01]  /*8880*/  LOP3.LUT R5, R3, 0x52, RZ, 0xfc, !PT ;  /* 0x0000005203057812 */ /* 0x000fe200078efcff */
[----:B------:R-:W-:Y:S01]  /*8890*/  @!P6 IMAD.IADD R169, R169, 0x1, -R4 ;  /* 0x00000001a9a9e824 */ /* 0x000fe200078e0a04 */
[----:B------:R-:W-:Y:S01]  /*88a0*/  ISETP.GE.AND P6, PT, R6, RZ, PT ;  /* 0x000000ff0600720c */ /* 0x000fe20003fc6270 */
[----:B------:R-:W-:Y:S01]  /*88b0*/  @!P1 IMAD.MOV R167, RZ, RZ, -R167 ;  /* 0x000000ffffa79224 */ /* 0x000fe200078e0aa7 */
[----:B------:R-:W-:Y:S01]  /*88c0*/  ISETP.GT.U32.AND P1, PT, R4, R170, PT ;  /* 0x000000aa0400720c */ /* 0x000fe20003f24070 */
[----:B------:R-:W-:Y:S01]  /*88d0*/  IMAD.HI.U32 R6, R2, R7, RZ ;  /* 0x0000000702067227 */ /* 0x000fe200078e00ff */
[----:B------:R-:W-:-:S02]  /*88e0*/  ISETP.GT.U32.AND P2, PT, R4, R169, PT ;  /* 0x000000a90400720c */ /* 0x000fc40003f44070 */
[----:B------:R-:W-:Y:S01]  /*88f0*/  IABS R173, R5 ;  /* 0x0000000500ad7213 */ /* 0x000fe20000000000 */
[----:B------:R-:W-:Y:S01]  /*8900*/  @!P3 IMAD.MOV R168, RZ, RZ, -R168 ;  /* 0x000000ffffa8b224 */ /* 0x000fe200078e0aa8 */
[----:B------:R-:W-:Y:S01]  /*8910*/  ISETP.GT.U32.AND P3, PT, R4, R171, PT ;  /* 0x000000ab0400720c */ /* 0x000fe20003f64070 */
[----:B------:R-:W-:Y:S01]  /*8920*/  IMAD.MOV R6, RZ, RZ, -R6 ;  /* 0x000000ffff067224 */ /* 0x000fe200078e0a06 */
[----:B------:R-:W-:-:S03]  /*8930*/  IABS R177, R174 ;  /* 0x000000ae00b17213 */ /* 0x000fc60000000000 */
[----:B------:R-:W-:Y:S01]  /*8940*/  IMAD R172, R4, R6, R7 ;  /* 0x0000000604ac7224 */ /* 0x000fe200078e0207 */
[----:B------:R-:W-:Y:S01]  /*8950*/  LOP3.LUT R6, R3, 0x51, RZ, 0xfc, !PT ;  /* 0x0000005103067812 */ /* 0x000fe200078efcff */
[--C-:B------:R-:W-:Y:S02]  /*8960*/  @!P1 IMAD.IADD R170, R170, 0x1, -R4.reuse ;  /* 0x00000001aaaa9824 */ /* 0x100fe400078e0a04 */
[--C-:B------:R-:W-:Y:S01]  /*8970*/  @!P2 IMAD.IADD R169, R169, 0x1, -R4.reuse ;  /* 0x00000001a9a9a824 */ /* 0x100fe200078e0a04 */
[----:B------:R-:W-:Y:S01]  /*8980*/  ISETP.GT.U32.AND P1, PT, R4, R172, PT ;  /* 0x000000ac0400720c */ /* 0x000fe20003f24070 */
[----:B------:R-:W-:Y:S01]  /*8990*/  IMAD.HI.U32 R7, R2, R177, RZ ;  /* 0x000000b102077227 */ /* 0x000fe200078e00ff */
[----:B------:R-:W-:Y:S02]  /*89a0*/  ISETP.GE.AND P2, PT, R5, RZ, PT ;  /* 0x000000ff0500720c */ /* 0x000fe40003f46270 */
[----:B------:R-:W-:Y:S01]  /*89b0*/  IABS R175, R6 ;  /* 0x0000000600af7213 */ /* 0x000fe20000000000 */
[----:B------:R-:W-:-:S02]  /*89c0*/  @!P3 IMAD.IADD R171, R171, 0x1, -R4 ;  /* 0x00000001ababb824 */ /* 0x000fc400078e0a04 */
[----:B------:R-:W-:-:S03]  /*89d0*/  IMAD.HI.U32 R5, R2, R173, RZ ;  /* 0x000000ad02057227 */ /* 0x000fc600078e00ff */
[----:B------:R-:W-:Y:S01]  /*89e0*/  ISETP.GT.U32.AND P3, PT, R4, R171, PT ;  /* 0x000000ab0400720c */ /* 0x000fe20003f64070 */
[----:B------:R-:W-:Y:S02]  /*89f0*/  IMAD.MOV R5, RZ, RZ, -R5 ;  /* 0x000000ffff057224 */ /* 0x000fe400078e0a05 */
[----:B------:R-:W-:Y:S02]  /*8a00*/  @!P1 IMAD.IADD R172, R172, 0x1, -R4 ;  /* 0x00000001acac9824 */ /* 0x000fe400078e0a04 */
[----:B------:R-:W-:Y:S02]  /*8a10*/  IMAD R173, R4, R5, R173 ;  /* 0x0000000504ad7224 */ /* 0x000fe400078e02ad */
[----:B------:R-:W-:Y:S01]  /*8a20*/  @!P4 IMAD.MOV R169, RZ, RZ, -R169 ;  /* 0x000000ffffa9c224 */ /* 0x000fe200078e0aa9 */
[----:B------:R-:W-:Y:S01]  /*8a30*/  ISETP.GE.AND P4, PT, R6, RZ, PT ;  /* 0x000000ff0600720c */ /* 0x000fe20003f86270 */
[----:B------:R-:W-:Y:S01]  /*8a40*/  IMAD.HI.U32 R6, R2, R175, RZ ;  /* 0x000000af02067227 */ /* 0x000fe200078e00ff */
[----:B------:R-:W-:-:S03]  /*8a50*/  ISETP.GT.U32.AND P1, PT, R4, R172, PT ;  /* 0x000000ac0400720c */ /* 0x000fc60003f24070 */
[----:B------:R-:W-:Y:S01]  /*8a60*/  @!P3 IMAD.IADD R171, R171, 0x1, -R4 ;  /* 0x00000001ababb824 */ /* 0x000fe200078e0a04 */
[----:B------:R-:W-:Y:S01]  /*8a70*/  ISETP.GT.U32.AND P3, PT, R4, R173, PT ;  /* 0x000000ad0400720c */ /* 0x000fe20003f64070 */
[----:B------:R-:W-:Y:S02]  /*8a80*/  IMAD.MOV R6, RZ, RZ, -R6 ;  /* 0x000000ffff067224 */ /* 0x000fe400078e0a06 */
[----:B------:R-:W-:Y:S01]  /*8a90*/  @!P0 IMAD.MOV R170, RZ, RZ, -R170 ;  /* 0x000000ffffaa8224 */ /* 0x000fe200078e0aaa */
[----:B------:R-:W-:Y:S01]  /*8aa0*/  ISETP.GE.AND P0, PT, R174, RZ, PT ;  /* 0x000000ffae00720c */ /* 0x000fe20003f06270 */
[----:B------:R-:W-:Y:S01]  /*8ab0*/  IMAD R174, R4, R6, R175 ;  /* 0x0000000604ae7224 */ /* 0x000fe200078e02af */
[----:B------:R-:W-:Y:S01]  /*8ac0*/  LOP3.LUT R6, R3, 0x4f, RZ, 0xfc, !PT ;  /* 0x0000004f03067812 */ /* 0x000fe200078efcff */
[----:B------:R-:W-:Y:S02]  /*8ad0*/  IMAD.MOV R7, RZ, RZ, -R7 ;  /* 0x000000ffff077224 */ /* 0x000fe400078e0a07 */
[--C-:B------:R-:W-:Y:S01]  /*8ae0*/  @!P1 IMAD.IADD R172, R172, 0x1, -R4.reuse ;  /* 0x00000001acac9824 */ /* 0x100fe200078e0a04 */
[C---:B------:R-:W-:Y:S01]  /*8af0*/  ISETP.GT.U32.AND P1, PT, R4.reuse, R174, PT ;  /* 0x000000ae0400720c */ /* 0x040fe20003f24070 */
[C---:B------:R-:W-:Y:S01]  /*8b00*/  IMAD R175, R4.reuse, R7, R177 ;  /* 0x0000000704af7224 */ /* 0x040fe200078e02b1 */
[----:B------:R-:W-:Y:S01]  /*8b10*/  IABS R7, R6 ;  /* 0x0000000600077213 */ /* 0x000fe20000000000 */
[----:B------:R-:W-:Y:S01]  /*8b20*/  @!P3 IMAD.IADD R173, R173, 0x1, -R4 ;  /* 0x00000001adadb824 */ /* 0x000fe200078e0a04 */
[----:B------:R-:W-:Y:S01]  /*8b30*/  IABS R177, R178 ;  /* 0x000000b200b17213 */ /* 0x000fe20000000000 */
[----:B------:R-:W-:Y:S01]  /*8b40*/  @!P6 IMAD.MOV R171, RZ, RZ, -R171 ;  /* 0x000000ffffabe224 */ /* 0x000fe200078e0aab */
[----:B------:R-:W-:Y:S01]  /*8b50*/  ISETP.GT.U32.AND P6, PT, R4, R175, PT ;  /* 0x000000af0400720c */ /* 0x000fe20003fc4070 */
[----:B------:R-:W-:Y:S01]  /*8b60*/  IMAD.HI.U32 R5, R2, R7, RZ ;  /* 0x0000000702057227 */ /* 0x000fe200078e00ff */
[----:B------:R-:W-:-:S03]  /*8b70*/  ISETP.GT.U32.AND P3, PT, R4, R173, PT ;  /* 0x000000ad0400720c */ /* 0x000fc60003f64070 */
[----:B------:R-:W-:Y:S02]  /*8b80*/  IMAD.MOV R5, RZ, RZ, -R5 ;  /* 0x000000ffff057224 */ /* 0x000fe400078e0a05 */
[----:B------:R-:W-:Y:S02]  /*8b90*/  @!P1 IMAD.IADD R174, R174, 0x1, -R4 ;  /* 0x00000001aeae9824 */ /* 0x000fe400078e0a04 */
[----:B------:R-:W-:Y:S02]  /*8ba0*/  IMAD R176, R4, R5, R7 ;  /* 0x0000000504b07224 */ /* 0x000fe400078e0207 */
[----:B------:R-:W-:Y:S01]  /*8bb0*/  IMAD.HI.U32 R5, R2, R177, RZ ;  /* 0x000000b102057227 */ /* 0x000fe200078e00ff */
[----:B------:R-:W-:-:S03]  /*8bc0*/  ISETP.GT.U32.AND P1, PT, R4, R174, PT ;  /* 0x000000ae0400720c */ /* 0x000fc60003f24070 */
[--C-:B------:R-:W-:Y:S01]  /*8bd0*/  @!P3 IMAD.IADD R173, R173, 0x1, -R4.reuse ;  /* 0x00000001adadb824 */ /* 0x100fe200078e0a04 */
[----:B------:R-:W-:Y:S01]  /*8be0*/  ISETP.GT.U32.AND P3, PT, R4, R176, PT ;  /* 0x000000b00400720c */ /* 0x000fe20003f64070 */
[----:B------:R-:W-:Y:S02]  /*8bf0*/  @!P6 IMAD.IADD R175, R175, 0x1, -R4 ;  /* 0x00000001afafe824 */ /* 0x000fe400078e0a04 */
[----:B------:R-:W-:Y:S01]  /*8c00*/  @!P5 IMAD.MOV R172, RZ, RZ, -R172 ;  /* 0x000000ffffacd224 */ /* 0x000fe200078e0aac */
[----:B------:R-:W-:Y:S01]  /*8c10*/  ISETP.GE.AND P5, PT, R6, RZ, PT ;  /* 0x000000ff0600720c */ /* 0x000fe20003fa6270 */
[----:B------:R-:W-:Y:S01]  /*8c20*/  IMAD.HI.U32 R6, R2, R179, RZ ;  /* 0x000000b302067227 */ /* 0x000fe200078e00ff */
[----:B------:R-:W-:-:S03]  /*8c30*/  ISETP.GT.U32.AND P6, PT, R4, R175, PT ;  /* 0x000000af0400720c */ /* 0x000fc60003fc4070 */
[----:B------:R-:W-:Y:S02]  /*8c40*/  IMAD.MOV R5, RZ, RZ, -R5 ;  /* 0x000000ffff057224 */ /* 0x000fe400078e0a05 */
[----:B------:R-:W-:Y:S02]  /*8c50*/  IMAD.MOV R6, RZ, RZ, -R6 ;  /* 0x000000ffff067224 */ /* 0x000fe400078e0a06 */
[----:B------:R-:W-:Y:S02]  /*8c60*/  IMAD R177, R4, R5, R177 ;  /* 0x0000000504b17224 */ /* 0x000fe400078e02b1 */
        /* <DEDUP_REMOVED lines=8> */
[C---:B------:R-:W-:Y:S01]  /*8cf0*/  ISETP.GT.U32.AND P2, PT, R4.reuse, R176, PT ;  /* 0x000000b00400720c */ /* 0x040fe20003f44070 */
[--C-:B------:R-:W-:Y:S01]  /*8d00*/  @!P6 IMAD.IADD R175, R175, 0x1, -R4.reuse ;  /* 0x00000001afafe824 */ /* 0x100fe200078e0a04 */
[C---:B------:R-:W-:Y:S01]  /*8d10*/  ISETP.GT.U32.AND P6, PT, R4.reuse, R178, PT ;  /* 0x000000b20400720c */ /* 0x040fe20003fc4070 */
[----:B------:R-:W-:Y:S02]  /*8d20*/  IMAD.MOV R7, RZ, RZ, -R7 ;  /* 0x000000ffff077224 */ /* 0x000fe400078e0a07 */
[----:B------:R-:W-:Y:S02]  /*8d30*/  @!P0 IMAD.MOV R175, RZ, RZ, -R175 ;  /* 0x000000ffffaf8224 */ /* 0x000fe400078e0aaf */
[C---:B------:R-:W-:Y:S01]  /*8d40*/  IMAD R179, R4.reuse, R7, R181 ;  /* 0x0000000704b37224 */ /* 0x040fe200078e02b5 */
[----:B------:R-:W-:Y:S01]  /*8d50*/  IABS R7, R6 ;  /* 0x0000000600077213 */ /* 0x000fe20000000000 */
[----:B------:R-:W-:Y:S01]  /*8d60*/  @!P3 IMAD.IADD R177, R177, 0x1, -R4 ;  /* 0x00000001b1b1b824 */ /* 0x000fe200078e0a04 */
[----:B------:R-:W-:Y:S01]  /*8d70*/  IABS R181, R184 ;  /* 0x000000b800b57213 */ /* 0x000fe20000000000 */
[----:B------:R-:W-:Y:S01]  /*8d80*/  @!P4 IMAD.MOV R174, RZ, RZ, -R174 ;  /* 0x000000ffffaec224 */ /* 0x000fe200078e0aae */
[----:B------:R-:W-:Y:S01]  /*8d90*/  ISETP.GT.U32.AND P0, PT, R4, R179, PT ;  /* 0x000000b30400720c */ /* 0x000fe20003f04070 */
[----:B------:R-:W-:Y:S01]  /*8da0*/  IMAD.HI.U32 R5, R2, R7, RZ ;  /* 0x0000000702057227 */ /* 0x000fe200078e00ff */
[----:B------:R-:W-:-:S02]  /*8db0*/  ISETP.GE.AND P4, PT, R180, RZ, PT ;  /* 0x000000ffb400720c */ /* 0x000fc40003f86270 */
[----:B------:R-:W-:Y:S01]  /*8dc0*/  ISETP.GE.AND P3, PT, R6, RZ, PT ;  /* 0x000000ff0600720c */ /* 0x000fe20003f66270 */
[--C-:B------:R-:W-:Y:S01]  /*8dd0*/  @!P2 IMAD.IADD R176, R176, 0x1, -R4.reuse ;  /* 0x00000001b0b0a824 */ /* 0x100fe200078e0a04 */
[----:B------:R-:W-:Y:S01]  /*8de0*/  ISETP.GE.AND P2, PT, R182, RZ, PT ;  /* 0x000000ffb600720c */ /* 0x000fe20003f46270 */
[----:B------:R-:W-:Y:S01]  /*8df0*/  @!P6 IMAD.IADD R178, R178, 0x1, -R4 ;  /* 0x00000001b2b2e824 */ /* 0x000fe200078e0a04 */
[C---:B------:R-:W-:Y:S01]  /*8e00*/  ISETP.GT.U32.AND P6, PT, R4.reuse, R177, PT ;  /* 0x000000b10400720c */ /* 0x040fe20003fc4070 */
[----:B------:R-:W-:Y:S02]  /*8e10*/  IMAD.MOV R5, RZ, RZ, -R5 ;  /* 0x000000ffff057224 */ /* 0x000fe400078e0a05 */
[----:B------:R-:W-:Y:S01]  /*8e20*/  @!P5 IMAD.MOV R176, RZ, RZ, -R176 ;  /* 0x000000ffffb0d224 */ /* 0x000fe200078e0ab0 */
[C---:B------:R-:W-:Y:S01]  /*8e30*/  ISETP.GT.U32.AND P5, PT, R4.reuse, R178, PT ;  /* 0x000000b20400720c */ /* 0x040fe20003fa4070 */
[----:B------:R-:W-:Y:S01]  /*8e40*/  IMAD R180, R4, R5, R7 ;  /* 0x0000000504b47224 */ /* 0x000fe200078e0207 */
[----:B------:R-:W-:Y:S01]  /*8e50*/  LOP3.LUT R7, R3, 0x49, RZ, 0xfc, !PT ;  /* 0x0000004903077812 */ /* 0x000fe200078efcff */
[----:B------:R-:W-:-:S03]  /*8e60*/  IMAD.HI.U32 R5, R2, R181, RZ ;  /* 0x000000b502057227 */ /* 0x000fc600078e00ff */
[----:B------:R-:W-:Y:S01]  /*8e70*/  IABS R183, R7 ;  /* 0x0000000700b77213 */ /* 0x000fe20000000000 */
[----:B------:R-:W-:Y:S02]  /*8e80*/  IMAD.MOV R5, RZ, RZ, -R5 ;  /* 0x000000ffff057224 */ /* 0x000fe400078e0a05 */
[--C-:B------:R-:W-:Y:S02]  /*8e90*/  @!P0 IMAD.IADD R179, R179, 0x1, -R4.reuse ;  /* 0x00000001b3b38824 */ /* 0x100fe400078e0a04 */
[C---:B------:R-:W-:Y:S02]  /*8ea0*/  IMAD R181, R4.reuse, R5, R181 ;  /* 0x0000000504b57224 */ /* 0x040fe400078e02b5 */
[--C-:B------:R-:W-:Y:S01]  /*8eb0*/  @!P6 IMAD.IADD R177, R177, 0x1, -R4.reuse ;  /* 0x00000001b1b1e824 */ /* 0x100fe200078e0a04 */
[----:B------:R-:W-:Y:S01]  /*8ec0*/  ISETP.GT.U32.AND P0, PT, R4, R179, PT ;  /* 0x000000b30400720c */ /* 0x000fe20003f04070 */
[----:B------:R-:W-:Y:S01]  /*8ed0*/  @!P5 IMAD.IADD R178, R178, 0x1, -R4 ;  /* 0x00000001b2b2d824 */ /* 0x000fe200078e0a04 */
[----:B------:R-:W-:Y:S01]  /*8ee0*/  ISETP.GT.U32.AND P6, PT, R4, R180, PT ;  /* 0x000000b40400720c */ /* 0x000fe20003fc4070 */
[----:B------:R-:W-:Y:S01]  /*8ef0*/  IMAD.HI.U32 R5, R2, R183, RZ ;  /* 0x000000b702057227 */ /* 0x000fe200078e00ff */
[----:B------:R-:W-:-:S03]  /*8f00*/  ISETP.GT.U32.AND P5, PT, R4, R181, PT ;  /* 0x000000b50400720c */ /* 0x000fc60003fa4070 */
[----:B------:R-:W-:-:S04]  /*8f10*/  IMAD.HI.U32 R6, R2, R185, RZ ;  /* 0x000000b902067227 */ /* 0x000fc800078e00ff */
[----:B------:R-:W-:Y:S02]  /*8f20*/  IMAD.MOV R5, RZ, RZ, -R5 ;  /* 0x000000ffff057224 */ /* 0x000fe400078e0a05 */
[----:B------:R-:W-:Y:S02]  /*8f30*/  IMAD.MOV R6, RZ, RZ, -R6 ;  /* 0x000000ffff067224 */ /* 0x000fe400078e0a06 */
[----:B------:R-:W-:Y:S02]  /*8f40*/  IMAD R182, R4, R5, R183 ;  /* 0x0000000504b67224 */ /* 0x000fe400078e02b7 */
[--C-:B------:R-:W-:Y:S01]  /*8f50*/  @!P0 IMAD.IADD R179, R179, 0x1, -R4.reuse ;  /* 0x00000001b3b38824 */ /* 0x100fe200078e0a04 */
[----:B------:R-:W-:Y:S01]  /*8f60*/  ISETP.GE.AND P0, PT, R184, RZ, PT ;  /* 0x000000ffb800720c */ /* 0x000fe20003f06270 */
[----:B------:R-:W-:Y:S01]  /*8f70*/  @!P6 IMAD.IADD R180, R180, 0x1, -R4 ;  /* 0x00000001b4b4e824 */ /* 0x000fe200078e0a04 */
[----:B------:R-:W-:Y:S01]  /*8f80*/  ISETP.GE.AND P6, PT, R7, RZ, PT ;  /* 0x000000ff0700720c */ /* 0x000fe20003fc6270 */
[C---:B------:R-:W-:Y:S01]  /*8f90*/  IMAD R183, R4.reuse, R6, R185 ;  /* 0x0000000604b77224 */ /* 0x040fe200078e02b9 */
[----:B------:R-:W-:Y:S01]  /*8fa0*/  IABS R185, R189 ;  /* 0x000000bd00b97213 */ /* 0x000fe20000000000 */
[----:B------:R-:W-:Y:S01]  /*8fb0*/  @!P4 IMAD.MOV R178, RZ, RZ, -R178 ;  /* 0x000000ffffb2c224 */ /* 0x000fe200078e0ab2 */
[C---:B------:R-:W-:Y:S01]  /*8fc0*/  ISETP.GT.U32.AND P4, PT, R4.reuse, R182, PT ;  /* 0x000000b60400720c */ /* 0x040fe20003f84070 */
[----:B------:R-:W-:Y:S01]  /*8fd0*/  @!P5 IMAD.IADD R181, R181, 0x1, -R4 ;  /* 0x00000001b5b5d824 */ /* 0x000fe200078e0a04 */
[C---:B------:R-:W-:Y:S01]  /*8fe0*/  ISETP.GT.U32.AND P5, PT, R4.reuse, R180, PT ;  /* 0x000000b40400720c */ /* 0x040fe20003fa4070 */
[----:B------:R-:W-:Y:S01]  /*8ff0*/  @!P2 IMAD.MOV R179, RZ, RZ, -R179 ;  /* 0x000000ffffb3a224 */ /* 0x000fe200078e0ab3 */
[C---:B------:R-:W-:Y:S01]  /*9000*/  ISETP.GT.U32.AND P2, PT, R4.reuse, R183, PT ;  /* 0x000000b70400720c */ /* 0x040fe20003f44070 */
[----:B------:R-:W-:Y:S01]  /*9010*/  @!P1 IMAD.MOV R177, RZ, RZ, -R177 ;  /* 0x000000ffffb19224 */ /* 0x000fe200078e0ab1 */
        /* <DEDUP_REMOVED lines=8> */
[----:B------:R-:W-:Y:S01]  /*90a0*/  ISETP.GE.AND P5, PT, R186, RZ, PT ;  /* 0x000000ffba00720c */ /* 0x000fe20003fa6270 */
[----:B------:R-:W-:Y:S01]  /*90b0*/  @!P2 IMAD.IADD R183, R183, 0x1, -R4 ;  /* 0x00000001b7b7a824 */ /* 0x000fe200078e0a04 */
[----:B------:R-:W-:Y:S01]  /*90c0*/  ISETP.GT.U32.AND P2, PT, R4, R182, PT ;  /* 0x000000b60400720c */ /* 0x000fe20003f44070 */
[----:B------:R-:W-:Y:S01]  /*90d0*/  IMAD.HI.U32 R5, R2, R185, RZ ;  /* 0x000000b902057227 */ /* 0x000fe200078e00ff */
[----:B------:R-:W-:-:S03]  /*90e0*/  IABS R187, R191 ;  /* 0x000000bf00bb7213 */ /* 0x000fc60000000000 */
[----:B------:R-:W-:Y:S01]  /*90f0*/  @!P1 IMAD.IADD R181, R181, 0x1, -R4 ;  /* 0x00000001b5b59824 */ /* 0x000fe200078e0a04 */
[C---:B------:R-:W-:Y:S01]  /*9100*/  ISETP.GT.U32.AND P1, PT, R4.reuse, R184, PT ;  /* 0x000000b80400720c */ /* 0x040fe20003f24070 */
[----:B------:R-:W-:Y:S01]  /*9110*/  @!P3 IMAD.MOV R180, RZ, RZ, -R180 ;  /* 0x000000ffffb4b224 */ /* 0x000fe200078e0ab4 */
[----:B------:R-:W-:Y:S01]  /*9120*/  ISETP.GT.U32.AND P3, PT, R4, R183, PT ;  /* 0x000000b70400720c */ /* 0x000fe20003f64070 */
[----:B------:R-:W-:Y:S02]  /*9130*/  IMAD.MOV R6, RZ, RZ, -R5 ;  /* 0x000000ffff067224 */ /* 0x000fe400078e0a05 */
[----:B------:R-:W-:-:S04]  /*9140*/  IMAD.HI.U32 R5, R2, R7, RZ ;  /* 0x0000000702057227 */ /* 0x000fc800078e00ff */
[----:B------:R-:W-:Y:S02]  /*9150*/  IMAD.MOV R5, RZ, RZ, -R5 ;  /* 0x000000ffff057224 */ /* 0x000fe400078e0a05 */
[C---:B------:R-:W-:Y:S02]  /*9160*/  IMAD R185, R4.reuse, R6, R185 ;  /* 0x0000000604b97224 */ /* 0x040fe400078e02b9 */
[----:B------:R-:W-:Y:S01]  /*9170*/  IMAD R186, R4, R5, R7 ;  /* 0x0000000504ba7224 */ /* 0x000fe200078e0207 */
[----:B------:R-:W-:Y:S01]  /*9180*/  IABS R7, R192 ;  /* 0x000000c000077213 */ /* 0x000fe20000000000 */
[--C-:B------:R-:W-:Y:S01]  /*9190*/  @!P2 IMAD.IADD R182, R182, 0x1, -R4.reuse ;  /* 0x00000001b6b6a824 */ /* 0x100fe200078e0a04 */
[----:B------:R-:W-:Y:S01]  /*91a0*/  ISETP.GT.U32.AND P2, PT, R4, R185, PT ;  /* 0x000000b90400720c */ /* 0x000fe20003f44070 */
[--C-:B------:R-:W-:Y:S02]  /*91b0*/  @!P1 IMAD.IADD R184, R184, 0x1, -R4.reuse ;  /* 0x00000001b8b89824 */ /* 0x100fe400078e0a04 */
[----:B------:R-:W-:Y:S01]  /*91c0*/  @!P3 IMAD.IADD R183, R183, 0x1, -R4 ;  /* 0x00000001b7b7b824 */ /* 0x000fe200078e0a04 */
[----:B------:R-:W-:Y:S01]  /*91d0*/  ISETP.GT.U32.AND P3, PT, R4, R186, PT ;  /* 0x000000ba0400720c */ /* 0x000fe20003f64070 */
[----:B------:R-:W-:Y:S01]  /*91e0*/  IMAD.HI.U32 R5, R2, R187, RZ ;  /* 0x000000bb02057227 */ /* 0x000fe200078e00ff */
[----:B------:R-:W-:-:S03]  /*91f0*/  ISETP.GT.U32.AND P1, PT, R4, R184, PT ;  /* 0x000000b80400720c */ /* 0x000fc60003f24070 */
[----:B------:R-:W-:Y:S02]  /*9200*/  IMAD.MOV R6, RZ, RZ, -R5 ;  /* 0x000000ffff067224 */ /* 0x000fe400078e0a05 */
[----:B------:R-:W-:Y:S02]  /*9210*/  @!P0 IMAD.MOV R181, RZ, RZ, -R181 ;  /* 0x000000ffffb58224 */ /* 0x000fe400078e0ab5 */
[--C-:B------:R-:W-:Y:S01]  /*9220*/  @!P2 IMAD.IADD R185, R185, 0x1, -R4.reuse ;  /* 0x00000001b9b9a824 */ /* 0x100fe200078e0a04 */
[----:B------:R-:W-:Y:S01]  /*9230*/  ISETP.GE.AND P2, PT, R190, RZ, PT ;  /* 0x000000ffbe00720c */ /* 0x000fe20003f46270 */
[----:B------:R-:W-:Y:S01]  /*9240*/  IMAD R187, R4, R6, R187 ;  /* 0x0000000604bb7224 */ /* 0x000fe200078e02bb */
[----:B------:R-:W-:Y:S01]  /*9250*/  LOP3.LUT R6, R3, 0x41, RZ, 0xfc, !PT ;  /* 0x0000004103067812 */ /* 0x000fe200078efcff */
[--C-:B------:R-:W-:Y:S01]  /*9260*/  @!P3 IMAD.IADD R186, R186, 0x1, -R4.reuse ;  /* 0x00000001babab824 */ /* 0x100fe200078e0a04 */
[----:B------:R-:W-:Y:S01]  /*9270*/  ISETP.GT.U32.AND P0, PT, R4, R185, PT ;  /* 0x000000b90400720c */ /* 0x000fe20003f04070 */
[----:B------:R-:W-:Y:S01]  /*9280*/  @!P1 IMAD.IADD R184, R184, 0x1, -R4 ;  /* 0x00000001b8b89824 */ /* 0x000fe200078e0a04 */
[----:B------:R-:W-:Y:S01]  /*9290*/  ISETP.GE.AND P1, PT, R189, RZ, PT ;  /* 0x000000ffbd00720c */ /* 0x000fe20003f26270 */
[----:B------:R-:W-:Y:S01]  /*92a0*/  IMAD.HI.U32 R5, R2, R7, RZ ;  /* 0x0000000702057227 */ /* 0x000fe200078e00ff */
[----:B------:R-:W-:-:S02]  /*92b0*/  IABS R189, R193 ;  /* 0x000000c100bd7213 */ /* 0x000fc40000000000 */
[C---:B------:R-:W-:Y:S01]  /*92c0*/  ISETP.GT.U32.AND P3, PT, R4.reuse, R187, PT ;  /* 0x000000bb0400720c */ /* 0x040fe20003f64070 */
[----:B------:R-:W-:Y:S01]  /*92d0*/  @!P6 IMAD.MOV R182, RZ, RZ, -R182 ;  /* 0x000000ffffb6e224 */ /* 0x000fe200078e0ab6 */
[----:B------:R-:W-:Y:S01]  /*92e0*/  ISETP.GT.U32.AND P6, PT, R4, R186, PT ;  /* 0x000000ba0400720c */ /* 0x000fe20003fc4070 */
[----:B------:R-:W-:Y:S02]  /*92f0*/  IMAD.MOV R188, RZ, RZ, -R5 ;  /* 0x000000ffffbc7224 */ /* 0x000fe400078e0a05 */
[----:B------:R-:W-:-:S04]  /*9300*/  IMAD.HI.U32 R5, R2, R189, RZ ;  /* 0x000000bd02057227 */ /* 0x000fc800078e00ff */
[C---:B------:R-:W-:Y:S01]  /*9310*/  IMAD R188, R4.reuse, R188, R7 ;  /* 0x000000bc04bc7224 */ /* 0x040fe200078e0207 */
[----:B------:R-:W-:Y:S01]  /*9320*/  IABS R7, R6 ;  /* 0x0000000600077213 */ /* 0x000fe20000000000 */
[----:B------:R-:W-:Y:S02]  /*9330*/  IMAD.MOV R5, RZ, RZ, -R5 ;  /* 0x000000ffff057224 */ /* 0x000fe400078e0a05 */
[--C-:B------:R-:W-:Y:S01]  /*9340*/  @!P0 IMAD.IADD R185, R185, 0x1, -R4.reuse ;  /* 0x00000001b9b98824 */ /* 0x100fe200078e0a04 */
[----:B------:R-:W-:Y:S01]  /*9350*/  ISETP.GT.U32.AND P0, PT, R4, R188, PT ;  /* 0x000000bc0400720c */ /* 0x000fe20003f04070 */
[--C-:B------:R-:W-:Y:S01]  /*9360*/  @!P6 IMAD.IADD R186, R186, 0x1, -R4.reuse ;  /* 0x00000001babae824 */ /* 0x100fe200078e0a04 */
[----:B------:R-:W-:Y:S01]  /*9370*/  ISETP.GE.AND P6, PT, R193, RZ, PT ;  /* 0x000000ffc100720c */ /* 0x000fe20003fc6270 */
[----:B------:R-:W-:Y:S01]  /*9380*/  @!P3 IMAD.IADD R187, R187, 0x1, -R4 ;  /* 0x00000001bbbbb824 */ /* 0x000fe200078e0a04 */
[----:B------:R-:W-:Y:S01]  /*9390*/  IABS R193, R194 ;  /* 0x000000c200c17213 */ /* 0x000fe20000000000 */
[----:B------:R-:W-:Y:S01]  /*93a0*/  IMAD R189, R4, R5, R189 ;  /* 0x0000000504bd7224 */ /* 0x000fe200078e02bd */
[----:B------:R-:W-:Y:S01]  /*93b0*/  ISETP.GE.AND P3, PT, R6, RZ, PT ;  /* 0x000000ff0600720c */ /* 0x000fe20003f66270 */
[----:B------:R-:W-:Y:S01]  /*93c0*/  @!P1 IMAD.MOV R185, RZ, RZ, -R185 ;  /* 0x000000ffffb99224 */ /* 0x000fe200078e0ab9 */
[C---:B------:R-:W-:Y:S01]  /*93d0*/  ISETP.GT.U32.AND P1, PT, R4.reuse, R187, PT ;  /* 0x000000bb0400720c */ /* 0x040fe20003f24070 */
[----:B------:R-:W-:Y:S01]  /*93e0*/  @!P2 IMAD.MOV R186, RZ, RZ, -R186 ;  /* 0x000000ffffbaa224 */ /* 0x000fe200078e0aba */
[----:B------:R-:W-:Y:S01]  /*93f0*/  ISETP.GT.U32.AND P2, PT, R4, R189, PT ;  /* 0x000000bd0400720c */ /* 0x000fe20003f44070 */
[----:B------:R-:W-:Y:S01]  /*9400*/  @!P5 IMAD.MOV R183, RZ, RZ, -R183 ;  /* 0x000000ffffb7d224 */ /* 0x000fe200078e0ab7 */
[----:B------:R-:W-:Y:S01]  /*9410*/  ISETP.GE.AND P5, PT, R191, RZ, PT ;  /* 0x000000ffbf00720c */ /* 0x000fe20003fa6270 */
[----:B------:R-:W-:-:S02]  /*9420*/  @!P0 IMAD.IADD R188, R188, 0x1, -R4 ;  /* 0x00000001bcbc8824 */ /* 0x000fc400078e0a04 */
[----:B------:R-:W-:-:S03]  /*9430*/  IMAD.HI.U32 R5, R2, R7, RZ ;  /* 0x0000000702057227 */ /* 0x000fc600078e00ff */
[----:B------:R-:W-:Y:S01]  /*9440*/  ISETP.GT.U32.AND P0, PT, R4, R188, PT ;  /* 0x000000bc0400720c */ /* 0x000fe20003f04070 */
[----:B------:R-:W-:Y:S02]  /*9450*/  IMAD.MOV R5, RZ, RZ, -R5 ;  /* 0x000000ffff057224 */ /* 0x000fe400078e0a05 */
[--C-:B------:R-:W-:Y:S02]  /*9460*/  @!P1 IMAD.IADD R187, R187, 0x1, -R4.reuse ;  /* 0x00000001bbbb9824 */ /* 0x100fe400078e0a04 */
[----:B------:R-:W-:Y:S01]  /*9470*/  @!P2 IMAD.IADD R189, R189, 0x1, -R4 ;  /* 0x00000001bdbda824 */ /* 0x000fe200078e0a04 */
[----:B------:R-:W-:Y:S01]  /*9480*/  ISETP.GE.AND P2, PT, R194, RZ, PT ;  /* 0x000000ffc200720c */ /* 0x000fe20003f46270 */
[----:B------:R-:W-:Y:S01]  /*9490*/  @!P4 IMAD.MOV R184, RZ, RZ, -R184 ;  /* 0x000000ffffb8c224 */ /* 0x000fe200078e0ab8 */
[----:B------:R-:W-:Y:S01]  /*94a0*/  ISETP.GE.AND P4, PT, R192, RZ, PT ;  /* 0x000000ffc000720c */ /* 0x000fe20003f86270 */
[C---:B------:R-:W-:Y:S01]  /*94b0*/  IMAD R190, R4.reuse, R5, R7 ;  /* 0x0000000504be7224 */ /* 0x040fe200078e0207 */
[----:B------:R-:W-:Y:S01]  /*94c0*/  LOP3.LUT R192, R3, 0x40, RZ, 0xfc, !PT ;  /* 0x0000004003c07812 */ /* 0x000fe200078efcff */
[----:B------:R-:W-:Y:S01]  /*94d0*/  @!P5 IMAD.MOV R187, RZ, RZ, -R187 ;  /* 0x000000ffffbbd224 */ /* 0x000fe200078e0abb */
[----:B------:R-:W-:Y:S01]  /*94e0*/  ISETP.GT.U32.AND P5, PT, R4, R189, PT ;  /* 0x000000bd0400720c */ /* 0x000fe20003fa4070 */
[----:B------:R-:W-:Y:S01]  /*94f0*/  IMAD.HI.U32 R6, R2, R193, RZ ;  /* 0x000000c102067227 */ /* 0x000fe200078e00ff */
[----:B------:R-:W-:-:S02]  /*9500*/  IABS R191, R192 ;  /* 0x000000c000bf7213 */ /* 0x000fc40000000000 */
[----:B------:R-:W-:Y:S01]  /*9510*/  ISETP.GT.U32.AND P1, PT, R4, R190, PT ;  /* 0x000000be0400720c */ /* 0x000fe20003f24070 */
[----:B------:R-:W-:Y:S01]  /*9520*/  IMAD.MOV R6, RZ, RZ, -R6 ;  /* 0x000000ffff067224 */ /* 0x000fe200078e0a06 */
[----:B------:R-:W-:Y:S01]  /*9530*/  LOP3.LUT R194, R3, 0x3d, RZ, 0xfc, !PT ;  /* 0x0000003d03c27812 */ /* 0x000fe200078efcff */
[----:B------:R-:W-:Y:S01]  /*9540*/  @!P0 IMAD.IADD R188, R188, 0x1, -R4 ;  /* 0x00000001bcbc8824 */ /* 0x000fe200078e0a04 */
[----:B------:R-:W-:Y:S01]  /*9550*/  ISETP.GE.AND P0, PT, R192, RZ, PT ;  /* 0x000000ffc000720c */ /* 0x000fe20003f06270 */
[----:B------:R-:W-:-:S04]  /*9560*/  IMAD.HI.U32 R5, R2, R191, RZ ;  /* 0x000000bf02057227 */ /* 0x000fc800078e00ff */
[C---:B------:R-:W-:Y:S02]  /*9570*/  IMAD R192, R4.reuse, R6, R193 ;  /* 0x0000000604c07224 */ /* 0x040fe400078e02c1 */
[----:B------:R-:W-:Y:S02]  /*9580*/  IMAD.MOV R7, RZ, RZ, -R5 ;  /* 0x000000ffff077224 */ /* 0x000fe400078e0a05 */
[--C-:B------:R-:W-:Y:S01]  /*9590*/  @!P5 IMAD.IADD R189, R189, 0x1, -R4.reuse ;  /* 0x00000001bdbdd824 */ /* 0x100fe200078e0a04 */
[C---:B------:R-:W-:Y:S01]  /*95a0*/  ISETP.GT.U32.AND P5, PT, R4.reuse, R192, PT ;  /* 0x000000c00400720c */ /* 0x040fe20003fa4070 */
[----:B------:R-:W-:Y:S01]  /*95b0*/  IMAD R191, R4, R7, R191 ;  /* 0x0000000704bf7224 */ /* 0x000fe200078e02bf */
[----:B------:R-:W-:Y:S01]  /*95c0*/  IABS R7, R194 ;  /* 0x000000c200077213 */ /* 0x000fe20000000000 */
[----:B------:R-:W-:Y:S02]  /*95d0*/  @!P1 IMAD.IADD R190, R190, 0x1, -R4 ;  /* 0x00000001bebe9824 */ /* 0x000fe400078e0a04 */
[----:B------:R-:W-:-:S03]  /*95e0*/  IMAD.HI.U32 R5, R2, R195, RZ ;  /* 0x000000c302057227 */ /* 0x000fc600078e00ff */
[C---:B------:R-:W-:Y:S01]  /*95f0*/  ISETP.GT.U32.AND P1, PT, R4.reuse, R190, PT ;  /* 0x000000be0400720c */ /* 0x040fe20003f24070 */
[----:B------:R-:W-:Y:S01]  /*9600*/  @!P4 IMAD.MOV R188, RZ, RZ, -R188 ;  /* 0x000000ffffbcc224 */ /* 0x000fe200078e0abc */
[----:B------:R-:W-:Y:S01]  /*9610*/  ISETP.GT.U32.AND P4, PT, R4, R191, PT ;  /* 0x000000bf0400720c */ /* 0x000fe20003f84070 */
[----:B------:R-:W-:Y:S02]  /*9620*/  IMAD.MOV R5, RZ, RZ, -R5 ;  /* 0x000000ffff057224 */ /* 0x000fe400078e0a05 */
[----:B------:R-:W-:Y:S02]  /*9630*/  @!P5 IMAD.IADD R192, R192, 0x1, -R4 ;  /* 0x00000001c0c0d824 */ /* 0x000fe400078e0a04 */
[C---:B------:R-:W-:Y:S01]  /*9640*/  IMAD R193, R4.reuse, R5, R195 ;  /* 0x0000000504c17224 */ /* 0x040fe200078e02c3 */
[----:B------:R-:W-:Y:S01]  /*9650*/  IABS R195, R198 ;  /* 0x000000c600c37213 */ /* 0x000fe20000000000 */
[----:B------:R-:W-:Y:S01]  /*9660*/  @!P6 IMAD.MOV R189, RZ, RZ, -R189 ;  /* 0x000000ffffbde224 */ /* 0x000fe200078e0abd */
[----:B------:R-:W-:Y:S01]  /*9670*/  ISETP.GT.U32.AND P6, PT, R4, R192, PT ;  /* 0x000000c00400720c */ /* 0x000fe20003fc4070 */
[----:B------:R-:W-:-:S04]  /*9680*/  IMAD.HI.U32 R5, R2, R7, RZ ;  /* 0x0000000702057227 */ /* 0x000fc800078e00ff */
[----:B------:R-:W-:-:S04]  /*9690*/  IMAD.HI.U32 R6, R2, R195, RZ ;  /* 0x000000c302067227 */ /* 0x000fc800078e00ff */
[--C-:B------:R-:W-:Y:S01]  /*96a0*/  @!P4 IMAD.IADD R191, R191, 0x1, -R4.reuse ;  /* 0x00000001bfbfc824 */ /* 0x100fe200078e0a04 */
[----:B------:R-:W-:Y:S01]  /*96b0*/  ISETP.GE.AND P4, PT, R196, RZ, PT ;  /* 0x000000ffc400720c */ /* 0x000fe20003f86270 */
[----:B------:R-:W-:Y:S01]  /*96c0*/  @!P1 IMAD.IADD R190, R190, 0x1, -R4 ;  /* 0x00000001bebe9824 */ /* 0x000fe200078e0a04 */
[C---:B------:R-:W-:Y:S01]  /*96d0*/  ISETP.GT.U32.AND P1, PT, R4.reuse, R193, PT ;  /* 0x000000c10400720c */ /* 0x040fe20003f24070 */
[----:B------:R-:W-:Y:S01]  /*96e0*/  IMAD.MOV R5, RZ, RZ, -R5 ;  /* 0x000000ffff057224 */ /* 0x000fe200078e0a05 */
[----:B------:R-:W-:Y:S01]  /*96f0*/  ISETP.GT.U32.AND P5, PT, R4, R191, PT ;  /* 0x000000bf0400720c */ /* 0x000fe20003fa4070 */
[----:B------:R-:W-:Y:S02]  /*9700*/  IMAD.MOV R6, RZ, RZ, -R6 ;  /* 0x000000ffff067224 */ /* 0x000fe400078e0a06 */
[----:B------:R-:W-:Y:S01]  /*9710*/  @!P3 IMAD.MOV R190, RZ, RZ, -R190 ;  /* 0x000000ffffbeb224 */ /* 0x000fe200078e0abe */
[----:B------:R-:W-:Y:S01]  /*9720*/  ISETP.GE.AND P3, PT, R194, RZ, PT ;  /* 0x000000ffc200720c */ /* 0x000fe20003f66270 */
[C---:B------:R-:W-:Y:S01]  /*9730*/  IMAD R194, R4.reuse, R5, R7 ;  /* 0x0000000504c27224 */ /* 0x040fe200078e0207 */
[----:B------:R-:W-:Y:S01]  /*9740*/  IABS R7, R202 ;  /* 0x000000ca00077213 */ /* 0x000fe20000000000 */
[----:B------:R-:W-:-:S02]  /*9750*/  IMAD R195, R4, R6, R195 ;  /* 0x0000000604c37224 */ /* 0x000fc400078e02c3 */
[----:B------:R-:W-:-:S04]  /*9760*/  IMAD.HI.U32 R5, R2, R197, RZ ;  /* 0x000000c502057227 */ /* 0x000fc800078e00ff */
[----:B------:R-:W-:-:S04]  /*9770*/  IMAD.HI.U32 R6, R2, R199, RZ ;  /* 0x000000c702067227 */ /* 0x000fc800078e00ff */
[----:B------:R-:W-:Y:S01]  /*9780*/  @!P6 IMAD.IADD R192, R192, 0x1, -R4 ;  /* 0x00000001c0c0e824 */ /* 0x000fe200078e0a04 */
[C---:B------:R-:W-:Y:S01]  /*9790*/  ISETP.GT.U32.AND P6, PT, R4.reuse, R195, PT ;  /* 0x000000c30400720c */ /* 0x040fe20003fc4070 */
[----:B------:R-:W-:Y:S02]  /*97a0*/  IMAD.MOV R5, RZ, RZ, -R5 ;  /* 0x000000ffff057224 */ /* 0x000fe400078e0a05 */
[----:B------:R-:W-:Y:S02]  /*97b0*/  IMAD.MOV R6, RZ, RZ, -R6 ;  /* 0x000000ffff067224 */ /* 0x000fe400078e0a06 */
[C---:B------:R-:W-:Y:S02]  /*97c0*/  IMAD R196, R4.reuse, R5, R197 ;  /* 0x0000000504c47224 */ /* 0x040fe400078e02c5 */
[C---:B------:R-:W-:Y:S01]  /*97d0*/  IMAD R197, R4.reuse, R6, R199 ;  /* 0x0000000604c57224 */ /* 0x040fe200078e02c7 */
[----:B------:R-:W-:Y:S01]  /*97e0*/  LOP3.LUT R6, R3, 0x38, RZ, 0xfc, !PT ;  /* 0x0000003803067812 */ /* 0x000fe200078efcff */
[--C-:B------:R-:W-:Y:S01]  /*97f0*/  @!P5 IMAD.IADD R191, R191, 0x1, -R4.reuse ;  /* 0x00000001bfbfd824 */ /* 0x100fe200078e0a04 */
[C---:B------:R-:W-:Y:S01]  /*9800*/  ISETP.GT.U32.AND P5, PT, R4.reuse, R194, PT ;  /* 0x000000c20400720c */ /* 0x040fe20003fa4070 */
[----:B------:R-:W-:Y:S01]  /*9810*/  @!P1 IMAD.IADD R193, R193, 0x1, -R4 ;  /* 0x00000001c1c19824 */ /* 0x000fe200078e0a04 */
[----:B------:R-:W-:Y:S01]  /*9820*/  IABS R199, R6 ;  /* 0x0000000600c77213 */ /* 0x000fe20000000000 */
[----:B------:R-:W-:Y:S01]  /*9830*/  @!P2 IMAD.MOV R192, RZ, RZ, -R192 ;  /* 0x000000ffffc0a224 */ /* 0x000fe200078e0ac0 */
[C---:B------:R-:W-:Y:S01]  /*9840*/  ISETP.GT.U32.AND P2, PT, R4.reuse, R197, PT ;  /* 0x000000c50400720c */ /* 0x040fe20003f44070 */
[----:B------:R-:W-:Y:S01]  /*9850*/  @!P6 IMAD.IADD R195, R195, 0x1, -R4 ;  /* 0x00000001c3c3e824 */ /* 0x000fe200078e0a04 */
[----:B------:R-:W-:Y:S01]  /*9860*/  ISETP.GT.U32.AND P1, PT, R4, R193, PT ;  /* 0x000000c10400720c */ /* 0x000fe20003f24070 */
[----:B------:R-:W-:-:S03]  /*9870*/  IMAD.HI.U32 R5, R2, R7, RZ ;  /* 0x0000000702057227 */ /* 0x000fc600078e00ff */
[----:B------:R-:W-:Y:S01]  /*9880*/  ISETP.GT.U32.AND P6, PT, R4, R195, PT ;  /* 0x000000c30400720c */ /* 0x000fe20003fc4070 */
[----:B------:R-:W-:Y:S02]  /*9890*/  IMAD.MOV R5, RZ, RZ, -R5 ;  /* 0x000000ffff057224 */ /* 0x000fe400078e0a05 */
[--C-:B------:R-:W-:Y:S01]  /*98a0*/  @!P5 IMAD.IADD R194, R194, 0x1, -R4.reuse ;  /* 0x00000001c2c2d824 */ /* 0x100fe200078e0a04 */
[C---:B------:R-:W-:Y:S01]  /*98b0*/  ISETP.GT.U32.AND P5, PT, R4.reuse, R196, PT ;  /* 0x000000c40400720c */ /* 0x040fe20003fa4070 */
[----:B------:R-:W-:Y:S02]  /*98c0*/  @!P0 IMAD.MOV R191, RZ, RZ, -R191 ;  /* 0x000000ffffbf8224 */ /* 0x000fe400078e0abf */
[--C-:B------:R-:W-:Y:S01]  /*98d0*/  @!P2 IMAD.IADD R197, R197, 0x1, -R4.reuse ;  /* 0x00000001c5c5a824 */ /* 0x100fe200078e0a04 */
[----:B------:R-:W-:Y:S01]  /*98e0*/  ISETP.GT.U32.AND P0, PT, R4, R194, PT ;  /* 0x000000c20400720c */ /* 0x000fe20003f04070 */
[----:B------:R-:W-:Y:S01]  /*98f0*/  @!P1 IMAD.IADD R193, R193, 0x1, -R4 ;  /* 0x00000001c1c19824 */ /* 0x000fe200078e0a04 */
        /* <DEDUP_REMOVED lines=9> */
[--C-:B------:R-:W-:Y:S01]  /*9990*/  @!P5 IMAD.IADD R196, R196, 0x1, -R4.reuse ;  /* 0x00000001c4c4d824 */ /* 0x100fe200078e0a04 */
[----:B------:R-:W-:Y:S01]  /*99a0*/  ISETP.GE.AND P5, PT, R200, RZ, PT ;  /* 0x000000ffc800720c */ /* 0x000fe20003fa6270 */
[C---:B------:R-:W-:Y:S01]  /*99b0*/  IMAD R199, R4.reuse, R5, R199 ;  /* 0x0000000504c77224 */ /* 0x040fe200078e02c7 */
[----:B------:R-:W-:Y:S01]  /*99c0*/  LOP3.LUT R5, R3, 0x37, RZ, 0xfc, !PT ;  /* 0x0000003703057812 */ /* 0x000fe200078efcff */
[----:B------:R-:W-:Y:S01]  /*99d0*/  @!P4 IMAD.MOV R193, RZ, RZ, -R193 ;  /* 0x000000ffffc1c224 */ /* 0x000fe200078e0ac1 */
[C---:B------:R-:W-:Y:S01]  /*99e0*/  ISETP.GT.U32.AND P4, PT, R4.reuse, R196, PT ;  /* 0x000000c40400720c */ /* 0x040fe20003f84070 */
[--C-:B------:R-:W-:Y:S01]  /*99f0*/  @!P2 IMAD.IADD R197, R197, 0x1, -R4.reuse ;  /* 0x00000001c5c5a824 */ /* 0x100fe200078e0a04 */
[----:B------:R-:W-:Y:S01]  /*9a00*/  ISETP.GT.U32.AND P2, PT, R4, R199, PT ;  /* 0x000000c70400720c */ /* 0x000fe20003f44070 */
[--C-:B------:R-:W-:Y:S01]  /*9a10*/  @!P0 IMAD.IADD R194, R194, 0x1, -R4.reuse ;  /* 0x00000001c2c28824 */ /* 0x100fe200078e0a04 */
[----:B------:R-:W-:Y:S01]  /*9a20*/  ISETP.GE.AND P0, PT, R201, RZ, PT ;  /* 0x000000ffc900720c */ /* 0x000fe20003f06270 */
[----:B------:R-:W-:Y:S01]  /*9a30*/  @!P6 IMAD.IADD R198, R198, 0x1, -R4 ;  /* 0x00000001c6c6e824 */ /* 0x000fe200078e0a04 */
[----:B------:R-:W-:Y:S01]  /*9a40*/  IABS R201, R5 ;  /* 0x0000000500c97213 */ /* 0x000fe20000000000 */
[----:B------:R-:W-:Y:S01]  /*9a50*/  @!P1 IMAD.MOV R195, RZ, RZ, -R195 ;  /* 0x000000ffffc39224 */ /* 0x000fe200078e0ac3 */
[----:B------:R-:W-:Y:S01]  /*9a60*/  LOP3.LUT R200, R3, 0x34, RZ, 0xfc, !PT ;  /* 0x0000003403c87812 */ /* 0x000fe200078efcff */
[----:B------:R-:W-:Y:S01]  /*9a70*/  @!P3 IMAD.MOV R194, RZ, RZ, -R194 ;  /* 0x000000ffffc2b224 */ /* 0x000fe200078e0ac2 */
[----:B------:R-:W-:-:S02]  /*9a80*/  ISETP.GT.U32.AND P1, PT, R4, R198, PT ;  /* 0x000000c60400720c */ /* 0x000fc40003f24070 */
[----:B------:R-:W-:Y:S01]  /*9a90*/  ISETP.GE.AND P3, PT, R202, RZ, PT ;  /* 0x000000ffca00720c */ /* 0x000fe20003f66270 */
[--C-:B------:R-:W-:Y:S01]  /*9aa0*/  @!P4 IMAD.IADD R196, R196, 0x1, -R4.reuse ;  /* 0x00000001c4c4c824 */ /* 0x100fe200078e0a04 */
[----:B------:R-:W-:Y:S01]  /*9ab0*/  ISETP.GE.AND P4, PT, R6, RZ, PT ;  /* 0x000000ff0600720c */ /* 0x000fe20003f86270 */
[----:B------:R-:W-:Y:S01]  /*9ac0*/  @!P2 IMAD.IADD R199, R199, 0x1, -R4 ;  /* 0x00000001c7c7a824 */ /* 0x000fe200078e0a04 */
[----:B------:R-:W-:Y:S01]  /*9ad0*/  LOP3.LUT R6, R3, 0x36, RZ, 0xfc, !PT ;  /* 0x0000003603067812 */ /* 0x000fe200078efcff */
[----:B------:R-:W-:Y:S01]  /*9ae0*/  @!P5 IMAD.MOV R196, RZ, RZ, -R196 ;  /* 0x000000ffffc4d224 */ /* 0x000fe200078e0ac4 */
[----:B------:R-:W-:Y:S01]  /*9af0*/  ISETP.GE.AND P6, PT, R5, RZ, PT ;  /* 0x000000ff0500720c */ /* 0x000fe20003fc6270 */
[----:B------:R-:W-:Y:S01]  /*9b00*/  IMAD.HI.U32 R5, R2, R201, RZ ;  /* 0x000000c902057227 */ /* 0x000fe200078e00ff */
[----:B------:R-:W-:Y:S02]  /*9b10*/  ISETP.GE.AND P5, PT, R6, RZ, PT ;  /* 0x000000ff0600720c */ /* 0x000fe40003fa6270 */
[----:B------:R-:W-:Y:S01]  /*9b20*/  IABS R6, R6 ;  /* 0x0000000600067213 */ /* 0x000fe20000000000 */
[----:B------:R-:W-:Y:S01]  /*9b30*/  @!P0 IMAD.MOV R197, RZ, RZ, -R197 ;  /* 0x000000ffffc58224 */ /* 0x000fe200078e0ac5 */
[----:B------:R-:W-:Y:S01]  /*9b40*/  ISETP.GT.U32.AND P2, PT, R4, R199, PT ;  /* 0x000000c70400720c */ /* 0x000fe20003f44070 */
[----:B------:R-:W-:Y:S01]  /*9b50*/  @!P1 IMAD.IADD R198, R198, 0x1, -R4 ;  /* 0x00000001c6c69824 */ /* 0x000fe200078e0a04 */
[----:B------:R-:W-:Y:S01]  /*9b60*/  ISETP.GE.AND P0, PT, R7, RZ, PT ;  /* 0x000000ff0700720c */ /* 0x000fe20003f06270 */
[----:B------:R-:W-:Y:S01]  /*9b70*/  IMAD.MOV.U32 R7, RZ, RZ, R6 ;  /* 0x000000ffff077224 */ /* 0x000fe200078e0006 */
[----:B------:R-:W-:Y:S01]  /*9b80*/  ISETP.GE.AND P1, PT, R200, RZ, PT ;  /* 0x000000ffc800720c */ /* 0x000fe20003f26270 */
[----:B------:R-:W-:Y:S01]  /*9b90*/  IMAD.HI.U32 R6, R2, R203, RZ ;  /* 0x000000cb02067227 */ /* 0x000fe200078e00ff */
[----:B------:R-:W-:-:S03]  /*9ba0*/  IABS R205, R200 ;  /* 0x000000c800cd7213 */ /* 0x000fc60000000000 */
[----:B------:R-:W-:Y:S02]  /*9bb0*/  IMAD.MOV R200, RZ, RZ, -R5 ;  /* 0x000000ffffc87224 */ /* 0x000fe400078e0a05 */
[----:B------:R-:W-:Y:S02]  /*9bc0*/  IMAD.MOV R6, RZ, RZ, -R6 ;  /* 0x000000ffff067224 */ /* 0x000fe400078e0a06 */
[C---:B------:R-:W-:Y:S02]  /*9bd0*/  IMAD R200, R4.reuse, R200, R201 ;  /* 0x000000c804c87224 */ /* 0x040fe400078e02c9 */
[----:B------:R-:W-:Y:S02]  /*9be0*/  @!P3 IMAD.MOV R198, RZ, RZ, -R198 ;  /* 0x000000ffffc6b224 */ /* 0x000fe400078e0ac6 */
[----:B------:R-:W-:Y:S01]  /*9bf0*/  @!P2 IMAD.IADD R199, R199, 0x1, -R4 ;  /* 0x00000001c7c7a824 */ /* 0x000fe200078e0a04 */
[C---:B------:R-:W-:Y:S01]  /*9c00*/  ISETP.GT.U32.AND P3, PT, R4.reuse, R200, PT ;  /* 0x000000c80400720c */ /* 0x040fe20003f64070 */
[----:B------:R-:W-:-:S02]  /*9c10*/  IMAD R202, R4, R6, R203 ;  /* 0x0000000604ca7224 */ /* 0x000fc400078e02cb */
[----:B------:R-:W-:-:S04]  /*9c20*/  IMAD.HI.U32 R5, R2, R7, RZ ;  /* 0x0000000702057227 */ /* 0x000fc800078e00ff */
        /* <DEDUP_REMOVED lines=28> */
[--C-:B------:R-:W-:Y:S01]  /*9df0*/  @!P2 IMAD.IADD R201, R201, 0x1, -R4.reuse ;  /* 0x00000001c9c9a824 */ /* 0x100fe200078e0a04 */
[----:B------:R-:W-:Y:S01]  /*9e00*/  ISETP.GT.U32.AND P2, PT, R4, R204, PT ;  /* 0x000000cc0400720c */ /* 0x000fe20003f44070 */
[----:B------:R-:W-:Y:S01]  /*9e10*/  @!P3 IMAD.IADD R203, R203, 0x1, -R4 ;  /* 0x00000001cbcbb824 */ /* 0x000fe200078e0a04 */
[----:B------:R-:W-:Y:S01]  /*9e20*/  ISETP.GE.AND P3, PT, R208, RZ, PT ;  /* 0x000000ffd000720c */ /* 0x000fe20003f66270 */
[----:B------:R-:W-:-:S03]  /*9e30*/  IMAD.HI.U32 R5, R2, R7, RZ ;  /* 0x0000000702057227 */ /* 0x000fc600078e00ff */
[C---:B------:R-:W-:Y:S01]  /*9e40*/  ISETP.GT.U32.AND P6, PT, R4.reuse, R203, PT ;  /* 0x000000cb0400720c */ /* 0x040fe20003fc4070 */
[----:B------:R-:W-:Y:S02]  /*9e50*/  @!P4 IMAD.IADD R205, R205, 0x1, -R4 ;  /* 0x00000001cdcdc824 */ /* 0x000fe400078e0a04 */
[----:B------:R-:W-:Y:S02]  /*9e60*/  IMAD.MOV R5, RZ, RZ, -R5 ;  /* 0x000000ffff057224 */ /* 0x000fe400078e0a05 */
[----:B------:R-:W-:Y:S01]  /*9e70*/  @!P5 IMAD.MOV R201, RZ, RZ, -R201 ;  /* 0x000000ffffc9d224 */ /* 0x000fe200078e0ac9 */
[C---:B------:R-:W-:Y:S01]  /*9e80*/  ISETP.GT.U32.AND P5, PT, R4.reuse, R205, PT ;  /* 0x000000cd0400720c */ /* 0x040fe20003fa4070 */
[----:B------:R-:W-:Y:S02]  /*9e90*/  IMAD R206, R4, R5, R7 ;  /* 0x0000000504ce7224 */ /* 0x000fe400078e0207 */
[----:B------:R-:W-:-:S04]  /*9ea0*/  IMAD.HI.U32 R6, R2, R207, RZ ;  /* 0x000000cf02067227 */ /* 0x000fc800078e00ff */
[----:B------:R-:W-:-:S04]  /*9eb0*/  IMAD.HI.U32 R5, R2, R209, RZ ;  /* 0x000000d102057227 */ /* 0x000fc800078e00ff */
[----:B------:R-:W-:Y:S01]  /*9ec0*/  @!P2 IMAD.IADD R204, R204, 0x1, -R4 ;  /* 0x00000001cccca824 */ /* 0x000fe200078e0a04 */
[----:B------:R-:W-:Y:S01]  /*9ed0*/  ISETP.GE.AND P2, PT, R210, RZ, PT ;  /* 0x000000ffd200720c */ /* 0x000fe20003f46270 */
[----:B------:R-:W-:Y:S02]  /*9ee0*/  IMAD.MOV R6, RZ, RZ, -R6 ;  /* 0x000000ffff067224 */ /* 0x000fe400078e0a06 */
[----:B------:R-:W-:Y:S01]  /*9ef0*/  IMAD.MOV R5, RZ, RZ, -R5 ;  /* 0x000000ffff057224 */ /* 0x000fe200078e0a05 */
[C---:B------:R-:W-:Y:S01]  /*9f00*/  ISETP.GT.U32.AND P4, PT, R4.reuse, R204, PT ;  /* 0x000000cc0400720c */ /* 0x040fe20003f84070 */
[C---:B------:R-:W-:Y:S02]  /*9f10*/  IMAD R207, R4.reuse, R6, R207 ;  /* 0x0000000604cf7224 */ /* 0x040fe400078e02cf */
[--C-:B------:R-:W-:Y:S01]  /*9f20*/  @!P6 IMAD.IADD R203, R203, 0x1, -R4.reuse ;  /* 0x00000001cbcbe824 */ /* 0x100fe200078e0a04 */
[C---:B------:R-:W-:Y:S01]  /*9f30*/  ISETP.GT.U32.AND P6, PT, R4.reuse, R206, PT ;  /* 0x000000ce0400720c */ /* 0x040fe20003fc4070 */
[C---:B------:R-:W-:Y:S01]  /*9f40*/  IMAD R208, R4.reuse, R5, R209 ;  /* 0x0000000504d07224 */ /* 0x040fe200078e02d1 */
[----:B------:R-:W-:Y:S01]  /*9f50*/  IABS R209, R216 ;  /* 0x000000d800d17213 */ /* 0x000fe20000000000 */
[----:B------:R-:W-:Y:S01]  /*9f60*/  @!P1 IMAD.MOV R203, RZ, RZ, -R203 ;  /* 0x000000ffffcb9224 */ /* 0x000fe200078e0acb */
[C---:B------:R-:W-:Y:S01]  /*9f70*/  ISETP.GT.U32.AND P1, PT, R4.reuse, R207, PT ;  /* 0x000000cf0400720c */ /* 0x040fe20003f24070 */
[----:B------:R-:W-:Y:S01]  /*9f80*/  @!P5 IMAD.IADD R205, R205, 0x1, -R4 ;  /* 0x00000001cdcdd824 */ /* 0x000fe200078e0a04 */
[----:B------:R-:W-:Y:S01]  /*9f90*/  ISETP.GT.U32.AND P5, PT, R4, R208, PT ;  /* 0x000000d00400720c */ /* 0x000fe20003fa4070 */
[----:B------:R-:W-:-:S04]  /*9fa0*/  IMAD.HI.U32 R5, R2, R209, RZ ;  /* 0x000000d102057227 */ /* 0x000fc800078e00ff */
[--C-:B------:R-:W-:Y:S01]  /*9fb0*/  @!P4 IMAD.IADD R204, R204, 0x1, -R4.reuse ;  /* 0x00000001ccccc824 */ /* 0x100fe200078e0a04 */
[----:B------:R-:W-:Y:S01]  /*9fc0*/  ISETP.GE.AND P4, PT, R212, RZ, PT ;  /* 0x000000ffd400720c */ /* 0x000fe20003f86270 */
[----:B------:R-:W-:Y:S01]  /*9fd0*/  @!P6 IMAD.IADD R206, R206, 0x1, -R4 ;  /* 0x00000001cecee824 */ /* 0x000fe200078e0a04 */
[----:B------:R-:W-:Y:S01]  /*9fe0*/  LOP3.LUT R212, R3, 0x2d, RZ, 0xfc, !PT ;  /* 0x0000002d03d47812 */ /* 0x000fe200078efcff */
[----:B------:R-:W-:Y:S01]  /*9ff0*/  @!P3 IMAD.MOV R204, RZ, RZ, -R204 ;  /* 0x000000ffffccb224 */ /* 0x000fe200078e0acc */
[----:B------:R-:W-:Y:S01]  /*a000*/  ISETP.GE.AND P6, PT, R213, RZ, PT ;  /* 0x000000ffd500720c */ /* 0x000fe20003fc6270 */
[--C-:B------:R-:W-:Y:S01]  /*a010*/  @!P1 IMAD.IADD R207, R207, 0x1, -R4.reuse ;  /* 0x00000001cfcf9824 */ /* 0x100fe200078e0a04 */
[----:B------:R-:W-:Y:S01]  /*a020*/  IABS R7, R212 ;  /* 0x000000d400077213 */ /* 0x000fe20000000000 */
[----:B------:R-:W-:Y:S01]  /*a030*/  @!P5 IMAD.IADD R208, R208, 0x1, -R4 ;  /* 0x00000001d0d0d824 */ /* 0x000fe200078e0a04 */
[C---:B------:R-:W-:Y:S01]  /*a040*/  ISETP.GT.U32.AND P1, PT, R4.reuse, R206, PT ;  /* 0x000000ce0400720c */ /* 0x040fe20003f24070 */
[----:B------:R-:W-:Y:S01]  /*a050*/  IMAD.MOV R6, RZ, RZ, -R5 ;  /* 0x000000ffff067224 */ /* 0x000fe200078e0a05 */
[----:B------:R-:W-:Y:S01]  /*a060*/  ISETP.GT.U32.AND P5, PT, R4, R207, PT ;  /* 0x000000cf0400720c */ /* 0x000fe20003fa4070 */
[----:B------:R-:W-:Y:S01]  /*a070*/  IMAD.HI.U32 R5, R2, R7, RZ ;  /* 0x0000000702057227 */ /* 0x000fe200078e00ff */
[----:B------:R-:W-:-:S02]  /*a080*/  ISETP.GT.U32.AND P3, PT, R4, R208, PT ;  /* 0x000000d00400720c */ /* 0x000fc40003f64070 */
[----:B------:R-:W-:Y:S01]  /*a090*/  IABS R213, R215 ;  /* 0x000000d700d57213 */ /* 0x000fe20000000000 */
[----:B------:R-:W-:Y:S02]  /*a0a0*/  IMAD R209, R4, R6, R209 ;  /* 0x0000000604d17224 */ /* 0x000fe400078e02d1 */
[----:B------:R-:W-:Y:S02]  /*a0b0*/  IMAD.MOV R5, RZ, RZ, -R5 ;  /* 0x000000ffff057224 */ /* 0x000fe400078e0a05 */
[----:B------:R-:W-:Y:S01]  /*a0c0*/  @!P0 IMAD.MOV R202, RZ, RZ, -R202 ;  /* 0x000000ffffca8224 */ /* 0x000fe200078e0aca */
[----:B------:R-:W-:Y:S01]  /*a0d0*/  ISETP.GE.AND P0, PT, R211, RZ, PT ;  /* 0x000000ffd300720c */ /* 0x000fe20003f06270 */
[--C-:B------:R-:W-:Y:S01]  /*a0e0*/  @!P1 IMAD.IADD R206, R206, 0x1, -R4.reuse ;  /* 0x00000001cece9824 */ /* 0x100fe200078e0a04 */
[----:B------:R-:W-:Y:S01]  /*a0f0*/  IABS R211, R214 ;  /* 0x000000d600d37213 */ /* 0x000fe20000000000 */
[C---:B------:R-:W-:Y:S01]  /*a100*/  IMAD R210, R4.reuse, R5, R7 ;  /* 0x0000000504d27224 */ /* 0x040fe200078e0207 */
[----:B------:R-:W-:Y:S01]  /*a110*/  ISETP.GT.U32.AND P1, PT, R4, R209, PT ;  /* 0x000000d10400720c */ /* 0x000fe20003f24070 */
[----:B------:R-:W-:-:S02]  /*a120*/  @!P3 IMAD.IADD R208, R208, 0x1, -R4 ;  /* 0x00000001d0d0b824 */ /* 0x000fc400078e0a04 */
[----:B------:R-:W-:Y:S01]  /*a130*/  IMAD.HI.U32 R5, R2, R211, RZ ;  /* 0x000000d302057227 */ /* 0x000fe200078e00ff */
[----:B------:R-:W-:-:S03]  /*a140*/  ISETP.GT.U32.AND P3, PT, R4, R210, PT ;  /* 0x000000d20400720c */ /* 0x000fc60003f64070 */
[----:B------:R-:W-:Y:S02]  /*a150*/  IMAD.MOV R5, RZ, RZ, -R5 ;  /* 0x000000ffff057224 */ /* 0x000fe400078e0a05 */
[----:B------:R-:W-:-:S04]  /*a160*/  IMAD.HI.U32 R6, R2, R213, RZ ;  /* 0x000000d502067227 */ /* 0x000fc800078e00ff */
[----:B------:R-:W-:Y:S01]  /*a170*/  @!P1 IMAD.IADD R209, R209, 0x1, -R4 ;  /* 0x00000001d1d19824 */ /* 0x000fe200078e0a04 */
[----:B------:R-:W-:Y:S01]  /*a180*/  ISETP.GE.AND P1, PT, R212, RZ, PT ;  /* 0x000000ffd400720c */ /* 0x000fe20003f26270 */
[----:B------:R-:W-:Y:S01]  /*a190*/  IMAD R211, R4, R5, R211 ;  /* 0x0000000504d37224 */ /* 0x000fe200078e02d3 */
[----:B------:R-:W-:Y:S01]  /*a1a0*/  IABS R5, R217 ;  /* 0x000000d900057213 */ /* 0x000fe20000000000 */
[----:B------:R-:W-:Y:S02]  /*a1b0*/  IMAD.MOV R6, RZ, RZ, -R6 ;  /* 0x000000ffff067224 */ /* 0x000fe400078e0a06 */
[--C-:B------:R-:W-:Y:S01]  /*a1c0*/  @!P5 IMAD.IADD R207, R207, 0x1, -R4.reuse ;  /* 0x00000001cfcfd824 */ /* 0x100fe200078e0a04 */
[----:B------:R-:W-:Y:S01]  /*a1d0*/  ISETP.GE.AND P5, PT, R216, RZ, PT ;  /* 0x000000ffd800720c */ /* 0x000fe20003fa6270 */
[----:B------:R-:W-:Y:S01]  /*a1e0*/  @!P3 IMAD.IADD R210, R210, 0x1, -R4 ;  /* 0x00000001d2d2b824 */ /* 0x000fe200078e0a04 */
[----:B------:R-:W-:Y:S01]  /*a1f0*/  LOP3.LUT R216, R3, 0x29, RZ, 0xfc, !PT ;  /* 0x0000002903d87812 */ /* 0x000fe200078efcff */
[----:B------:R-:W-:Y:S01]  /*a200*/  @!P2 IMAD.MOV R205, RZ, RZ, -R205 ;  /* 0x000000ffffcda224 */ /* 0x000fe200078e0acd */
[C---:B------:R-:W-:Y:S01]  /*a210*/  ISETP.GT.U32.AND P2, PT, R4.reuse, R209, PT ;  /* 0x000000d10400720c */ /* 0x040fe20003f44070 */
[C---:B------:R-:W-:Y:S01]  /*a220*/  IMAD R212, R4.reuse, R6, R213 ;  /* 0x0000000604d47224 */ /* 0x040fe200078e02d5 */
[----:B------:R-:W-:Y:S01]  /*a230*/  IABS R7, R216 ;  /* 0x000000d800077213 */ /* 0x000fe20000000000 */
[----:B------:R-:W-:Y:S01]  /*a240*/  IMAD.MOV.U32 R213, RZ, RZ, R5 ;  /* 0x000000ffffd57224 */ /* 0x000fe200078e0005 */
[C---:B------:R-:W-:Y:S01]  /*a250*/  ISETP.GT.U32.AND P3, PT, R4.reuse, R211, PT ;  /* 0x000000d30400720c */ /* 0x040fe20003f64070 */
[----:B------:R-:W-:Y:S01]  /*a260*/  @!P0 IMAD.MOV R206, RZ, RZ, -R206 ;  /* 0x000000ffffce8224 */ /* 0x000fe200078e0ace */
[----:B------:R-:W-:Y:S01]  /*a270*/  ISETP.GT.U32.AND P0, PT, R4, R210, PT ;  /* 0x000000d20400720c */ /* 0x000fe20003f04070 */
[----:B------:R-:W-:-:S04]  /*a280*/  IMAD.HI.U32 R5, R2, R213, RZ ;  /* 0x000000d502057227 */ /* 0x000fc800078e00ff */
[----:B------:R-:W-:Y:S01]  /*a290*/  @!P4 IMAD.MOV R207, RZ, RZ, -R207 ;  /* 0x000000ffffcfc224 */ /* 0x000fe200078e0acf */
[----:B------:R-:W-:Y:S01]  /*a2a0*/  ISETP.GT.U32.AND P4, PT, R4, R212, PT ;  /* 0x000000d40400720c */ /* 0x000fe20003f84070 */
[----:B------:R-:W-:-:S04]  /*a2b0*/  IMAD.HI.U32 R6, R2, R7, RZ ;  /* 0x0000000702067227 */ /* 0x000fc800078e00ff */
[----:B------:R-:W-:Y:S02]  /*a2c0*/  IMAD.MOV R5, RZ, RZ, -R5 ;  /* 0x000000ffff057224 */ /* 0x000fe400078e0a05 */
[----:B------:R-:W-:Y:S01]  /*a2d0*/  @!P2 IMAD.IADD R209, R209, 0x1, -R4 ;  /* 0x00000001d1d1a824 */ /* 0x000fe200078e0a04 */
[----:B------:R-:W-:Y:S01]  /*a2e0*/  ISETP.GE.AND P2, PT, R215, RZ, PT ;  /* 0x000000ffd700720c */ /* 0x000fe20003f46270 */
[----:B------:R-:W-:Y:S02]  /*a2f0*/  IMAD.MOV R6, RZ, RZ, -R6 ;  /* 0x000000ffff067224 */ /* 0x000fe400078e0a06 */
[----:B------:R-:W-:Y:S02]  /*a300*/  IMAD R213, R4, R5, R213 ;  /* 0x0000000504d57224 */ /* 0x000fe400078e02d5 */
[----:B------:R-:W-:Y:S01]  /*a310*/  @!P6 IMAD.MOV R208, RZ, RZ, -R208 ;  /* 0x000000ffffd0e224 */ /* 0x000fe200078e0ad0 */
[----:B------:R-:W-:Y:S01]  /*a320*/  ISETP.GE.AND P6, PT, R214, RZ, PT ;  /* 0x000000ffd600720c */ /* 0x000fe20003fc6270 */
[--C-:B------:R-:W-:Y:S01]  /*a330*/  @!P0 IMAD.IADD R210, R210, 0x1, -R4.reuse ;  /* 0x00000001d2d28824 */ /* 0x100fe200078e0a04 */
[----:B------:R-:W-:Y:S01]  /*a340*/  ISETP.GE.AND P0, PT, R217, RZ, PT ;  /* 0x000000ffd900720c */ /* 0x000fe20003f06270 */
[--C-:B------:R-:W-:Y:S01]  /*a350*/  @!P3 IMAD.IADD R211, R211, 0x1, -R4.reuse ;  /* 0x00000001d3d3b824 */ /* 0x100fe200078e0a04 */
[----:B------:R-:W-:Y:S01]  /*a360*/  IABS R217, R218 ;  /* 0x000000da00d97213 */ /* 0x000fe20000000000 */
[C---:B------:R-:W-:Y:S01]  /*a370*/  IMAD R214, R4.reuse, R6, R7 ;  /* 0x0000000604d67224 */ /* 0x040fe200078e0207 */
[----:B------:R-:W-:Y:S01]  /*a380*/  LOP3.LUT R6, R3, 0x28, RZ, 0xfc, !PT ;  /* 0x0000002803067812 */ /* 0x000fe200078efcff */
[----:B------:R-:W-:Y:S01]  /*a390*/  @!P5 IMAD.MOV R209, RZ, RZ, -R209 ;  /* 0x000000ffffd1d224 */ /* 0x000fe200078e0ad1 */
[----:B------:R-:W-:Y:S01]  /*a3a0*/  ISETP.GT.U32.AND P5, PT, R4, R213, PT ;  /* 0x000000d50400720c */ /* 0x000fe20003fa4070 */
[----:B------:R-:W-:Y:S01]  /*a3b0*/  @!P4 IMAD.IADD R212, R212, 0x1, -R4 ;  /* 0x00000001d4d4c824 */ /* 0x000fe200078e0a04 */
[C---:B------:R-:W-:Y:S01]  /*a3c0*/  ISETP.GT.U32.AND P3, PT, R4.reuse, R211, PT ;  /* 0x000000d30400720c */ /* 0x040fe20003f64070 */
[----:B------:R-:W-:Y:S01]  /*a3d0*/  @!P1 IMAD.MOV R210, RZ, RZ, -R210 ;  /* 0x000000ffffd29224 */ /* 0x000fe200078e0ad2 */
[----:B------:R-:W-:-:S02]  /*a3e0*/  ISETP.GT.U32.AND P1, PT, R4, R214, PT ;  /* 0x000000d60400720c */ /* 0x000fc40003f24070 */
[----:B------:R-:W-:Y:S02]  /*a3f0*/  ISETP.GT.U32.AND P4, PT, R4, R212, PT ;  /* 0x000000d40400720c */ /* 0x000fe40003f84070 */
[----:B------:R-:W-:Y:S02]  /*a400*/  IABS R215, R6 ;  /* 0x0000000600d77213 */ /* 0x000fe40000000000 */
[----:B------:R-:W-:-:S03]  /*a410*/  IABS R7, R219 ;  /* 0x000000db00077213 */ /* 0x000fc60000000000 */
[--C-:B------:R-:W-:Y:S02]  /*a420*/  @!P5 IMAD.IADD R213, R213, 0x1, -R4.reuse ;  /* 0x00000001d5d5d824 */ /* 0x100fe400078e0a04 */
[--C-:B------:R-:W-:Y:S01]  /*a430*/  @!P3 IMAD.IADD R211, R211, 0x1, -R4.reuse ;  /* 0x00000001d3d3b824 */ /* 0x100fe200078e0a04 */
[----:B------:R-:W-:Y:S01]  /*a440*/  ISETP.GE.AND P3, PT, R216, RZ, PT ;  /* 0x000000ffd800720c */ /* 0x000fe20003f66270 */
[--C-:B------:R-:W-:Y:S01]  /*a450*/  @!P1 IMAD.IADD R214, R214, 0x1, -R4.reuse ;  /* 0x00000001d6d69824 */ /* 0x100fe200078e0a04 */
[----:B------:R-:W-:Y:S01]  /*a460*/  ISETP.GT.U32.AND P5, PT, R4, R213, PT ;  /* 0x000000d50400720c */ /* 0x000fe20003fa4070 */
[----:B------:R-:W-:Y:S01]  /*a470*/  IMAD.HI.U32 R5, R2, R215, RZ ;  /* 0x000000d702057227 */ /* 0x000fe200078e00ff */
[----:B------:R-:W-:Y:S02]  /*a480*/  ISETP.GE.AND P1, PT, R219, RZ, PT ;  /* 0x000000ffdb00720c */ /* 0x000fe40003f26270 */
[----:B------:R-:W-:Y:S01]  /*a490*/  IABS R219, R222 ;  /* 0x000000de00db7213 */ /* 0x000fe20000000000 */
[----:B------:R-:W-:Y:S01]  /*a4a0*/  @!P4 IMAD.IADD R212, R212, 0x1, -R4 ;  /* 0x00000001d4d4c824 */ /* 0x000fe200078e0a04 */
[----:B------:R-:W-:Y:S01]  /*a4b0*/  ISETP.GE.AND P4, PT, R6, RZ, PT ;  /* 0x000000ff0600720c */ /* 0x000fe20003f86270 */
[----:B------:R-:W-:Y:S01]  /*a4c0*/  @!P6 IMAD.MOV R211, RZ, RZ, -R211 ;  /* 0x000000ffffd3e224 */ /* 0x000fe200078e0ad3 */
[----:B------:R-:W-:Y:S01]  /*a4d0*/  ISETP.GT.U32.AND P6, PT, R4, R214, PT ;  /* 0x000000d60400720c */ /* 0x000fe20003fc4070 */
[----:B------:R-:W-:-:S04]  /*a4e0*/  IMAD.HI.U32 R6, R2, R7, RZ ;  /* 0x0000000702067227 */ /* 0x000fc800078e00ff */
[----:B------:R-:W-:Y:S02]  /*a4f0*/  IMAD.MOV R5, RZ, RZ, -R5 ;  /* 0x000000ffff057224 */ /* 0x000fe400078e0a05 */
[----:B------:R-:W-:Y:S02]  /*a500*/  IMAD.MOV R6, RZ, RZ, -R6 ;  /* 0x000000ffff067224 */ /* 0x000fe400078e0a06 */
[C---:B------:R-:W-:Y:S02]  /*a510*/  IMAD R215, R4.reuse, R5, R215 ;  /* 0x0000000504d77224 */ /* 0x040fe400078e02d7 */
        /* <DEDUP_REMOVED lines=19> */
[----:B------:R-:W-:Y:S01]  /*a650*/  @!P0 IMAD.MOV R213, RZ, RZ, -R213 ;  /* 0x000000ffffd58224 */ /* 0x000fe200078e0ad5 */
[C---:B------:R-:W-:Y:S01]  /*a660*/  ISETP.GT.U32.AND P0, PT, R4.reuse, R216, PT ;  /* 0x000000d80400720c */ /* 0x040fe20003f04070 */
[----:B------:R-:W-:Y:S01]  /*a670*/  @!P6 IMAD.IADD R215, R215, 0x1, -R4 ;  /* 0x00000001d7d7e824 */ /* 0x000fe200078e0a04 */
[C---:B------:R-:W-:Y:S01]  /*a680*/  ISETP.GT.U32.AND P6, PT, R4.reuse, R218, PT ;  /* 0x000000da0400720c */ /* 0x040fe20003fc4070 */
[----:B------:R-:W-:Y:S02]  /*a690*/  IMAD.MOV R6, RZ, RZ, -R6 ;  /* 0x000000ffff067224 */ /* 0x000fe400078e0a06 */
[----:B------:R-:W-:Y:S02]  /*a6a0*/  IMAD.MOV.U32 R7, RZ, RZ, R220 ;  /* 0x000000ffff077224 */ /* 0x000fe400078e00dc */
[----:B------:R-:W-:-:S02]  /*a6b0*/  IMAD R219, R4, R6, R219 ;  /* 0x0000000604db7224 */ /* 0x000fc400078e02db */
[----:B------:R-:W-:-:S04]  /*a6c0*/  IMAD.HI.U32 R5, R2, R7, RZ ;  /* 0x0000000702057227 */ /* 0x000fc800078e00ff */
[----:B------:R-:W-:Y:S02]  /*a6d0*/  IMAD.MOV R5, RZ, RZ, -R5 ;  /* 0x000000ffff057224 */ /* 0x000fe400078e0a05 */
[----:B------:R-:W-:Y:S01]  /*a6e0*/  @!P3 IMAD.MOV R214, RZ, RZ, -R214 ;  /* 0x000000ffffd6b224 */ /* 0x000fe200078e0ad6 */
[----:B------:R-:W-:Y:S01]  /*a6f0*/  ISETP.GT.U32.AND P3, PT, R4, R219, PT ;  /* 0x000000db0400720c */ /* 0x000fe20003f64070 */
[--C-:B------:R-:W-:Y:S02]  /*a700*/  @!P0 IMAD.IADD R216, R216, 0x1, -R4.reuse ;  /* 0x00000001d8d88824 */ /* 0x100fe400078e0a04 */
[----:B------:R-:W-:Y:S01]  /*a710*/  @!P6 IMAD.IADD R218, R218, 0x1, -R4 ;  /* 0x00000001dadae824 */ /* 0x000fe200078e0a04 */
[----:B------:R-:W-:Y:S01]  /*a720*/  ISETP.GE.AND P6, PT, R221, RZ, PT ;  /* 0x000000ffdd00720c */ /* 0x000fe20003fc6270 */
[C---:B------:R-:W-:Y:S02]  /*a730*/  IMAD R220, R4.reuse, R5, R7 ;  /* 0x0000000504dc7224 */ /* 0x040fe400078e0207 */
[----:B------:R-:W-:Y:S01]  /*a740*/  @!P1 IMAD.MOV R216, RZ, RZ, -R216 ;  /* 0x000000ffffd89224 */ /* 0x000fe200078e0ad8 */
[----:B------:R-:W-:Y:S01]  /*a750*/  ISETP.GT.U32.AND P1, PT, R4, R218, PT ;  /* 0x000000da0400720c */ /* 0x000fe20003f24070 */
[----:B------:R-:W-:Y:S01]  /*a760*/  IMAD.HI.U32 R5, R2, R225, RZ ;  /* 0x000000e102057227 */ /* 0x000fe200078e00ff */
[----:B------:R-:W-:-:S03]  /*a770*/  ISETP.GT.U32.AND P0, PT, R4, R220, PT ;  /* 0x000000dc0400720c */ /* 0x000fc60003f04070 */
[--C-:B------:R-:W-:Y:S02]  /*a780*/  @!P5 IMAD.IADD R217, R217, 0x1, -R4.reuse ;  /* 0x00000001d9d9d824 */ /* 0x100fe400078e0a04 */
[----:B------:R-:W-:Y:S02]  /*a790*/  IMAD.MOV R5, RZ, RZ, -R5 ;  /* 0x000000ffff057224 */ /* 0x000fe400078e0a05 */
[--C-:B------:R-:W-:Y:S01]  /*a7a0*/  @!P3 IMAD.IADD R219, R219, 0x1, -R4.reuse ;  /* 0x00000001dbdbb824 */ /* 0x100fe200078e0a04 */
[C---:B------:R-:W-:Y:S01]  /*a7b0*/  ISETP.GT.U32.AND P5, PT, R4.reuse, R217, PT ;  /* 0x000000d90400720c */ /* 0x040fe20003fa4070 */
[----:B------:R-:W-:Y:S01]  /*a7c0*/  IMAD R221, R4, R5, R225 ;  /* 0x0000000504dd7224 */ /* 0x000fe200078e02e1 */
[----:B------:R-:W-:Y:S01]  /*a7d0*/  LOP3.LUT R5, R3, 0x21, RZ, 0xfc, !PT ;  /* 0x0000002103057812 */ /* 0x000fe200078efcff */
[--C-:B------:R-:W-:Y:S01]  /*a7e0*/  @!P1 IMAD.IADD R218, R218, 0x1, -R4.reuse ;  /* 0x00000001dada9824 */ /* 0x100fe200078e0a04 */
[----:B------:R-:W-:Y:S01]  /*a7f0*/  ISETP.GT.U32.AND P3, PT, R4, R219, PT ;  /* 0x000000db0400720c */ /* 0x000fe20003f64070 */
[----:B------:R-:W-:Y:S01]  /*a800*/  @!P0 IMAD.IADD R220, R220, 0x1, -R4 ;  /* 0x00000001dcdc8824 */ /* 0x000fe200078e0a04 */
[----:B------:R-:W-:Y:S01]  /*a810*/  ISETP.GT.U32.AND P1, PT, R4, R221, PT ;  /* 0x000000dd0400720c */ /* 0x000fe20003f24070 */
[----:B------:R-:W-:Y:S01]  /*a820*/  @!P4 IMAD.MOV R215, RZ, RZ, -R215 ;  /* 0x000000ffffd7c224 */ /* 0x000fe200078e0ad7 */
[----:B------:R-:W-:-:S02]  /*a830*/  IABS R7, R5 ;  /* 0x0000000500077213 */ /* 0x000fc40000000000 */
[----:B------:R-:W-:Y:S02]  /*a840*/  ISETP.GT.U32.AND P0, PT, R4, R220, PT ;  /* 0x000000dc0400720c */ /* 0x000fe40003f04070 */
[----:B------:R-:W-:Y:S01]  /*a850*/  LOP3.LUT R225, R3, 0x1f, RZ, 0xfc, !PT ;  /* 0x0000001f03e17812 */ /* 0x000fe200078efcff */
[--C-:B------:R-:W-:Y:S01]  /*a860*/  @!P5 IMAD.IADD R217, R217, 0x1, -R4.reuse ;  /* 0x00000001d9d9d824 */ /* 0x100fe200078e0a04 */
[----:B------:R-:W-:Y:S02]  /*a870*/  ISETP.GE.AND P5, PT, R222, RZ, PT ;  /* 0x000000ffde00720c */ /* 0x000fe40003fa6270 */
[----:B------:R-:W-:Y:S01]  /*a880*/  LOP3.LUT R222, R3, 0x20, RZ, 0xfc, !PT ;  /* 0x0000002003de7812 */ /* 0x000fe200078efcff */
[----:B------:R-:W-:Y:S01]  /*a890*/  @!P3 IMAD.IADD R219, R219, 0x1, -R4 ;  /* 0x00000001dbdbb824 */ /* 0x000fe200078e0a04 */
[----:B------:R-:W-:Y:S01]  /*a8a0*/  ISETP.GE.AND P3, PT, R5, RZ, PT ;  /* 0x000000ff0500720c */ /* 0x000fe20003f66270 */
[----:B------:R-:W-:Y:S01]  /*a8b0*/  @!P2 IMAD.MOV R217, RZ, RZ, -R217 ;  /* 0x000000ffffd9a224 */ /* 0x000fe200078e0ad9 */
[----:B------:R-:W-:Y:S01]  /*a8c0*/  ISETP.GE.AND P2, PT, R223, RZ, PT ;  /* 0x000000ffdf00720c */ /* 0x000fe20003f46270 */
[----:B------:R-:W-:Y:S01]  /*a8d0*/  IMAD.HI.U32 R5, R2, R7, RZ ;  /* 0x0000000702057227 */ /* 0x000fe200078e00ff */
[----:B------:R-:W-:-:S02]  /*a8e0*/  IABS R223, R222 ;  /* 0x000000de00df7213 */ /* 0x000fc40000000000 */
[----:B------:R-:W-:Y:S01]  /*a8f0*/  ISETP.GE.AND P4, PT, R224, RZ, PT ;  /* 0x000000ffe000720c */ /* 0x000fe20003f86270 */
[----:B------:R-:W-:Y:S01]  /*a900*/  @!P1 IMAD.IADD R221, R221, 0x1, -R4 ;  /* 0x00000001dddd9824 */ /* 0x000fe200078e0a04 */
[----:B------:R-:W-:Y:S01]  /*a910*/  IABS R224, R225 ;  /* 0x000000e100e07213 */ /* 0x000fe20000000000 */
[----:B------:R-:W-:Y:S02]  /*a920*/  IMAD.MOV R5, RZ, RZ, -R5 ;  /* 0x000000ffff057224 */ /* 0x000fe400078e0a05 */
[----:B------:R-:W-:Y:S01]  /*a930*/  IMAD.HI.U32 R6, R2, R223, RZ ;  /* 0x000000df02067227 */ /* 0x000fe200078e00ff */
[----:B------:R-:W-:-:S03]  /*a940*/  ISETP.GT.U32.AND P1, PT, R4, R221, PT ;  /* 0x000000dd0400720c */ /* 0x000fc60003f24070 */
[----:B------:R-:W-:Y:S01]  /*a950*/  @!P0 IMAD.IADD R220, R220, 0x1, -R4 ;  /* 0x00000001dcdc8824 */ /* 0x000fe200078e0a04 */
[----:B------:R-:W-:Y:S01]  /*a960*/  ISETP.GE.AND P0, PT, R222, RZ, PT ;  /* 0x000000ffde00720c */ /* 0x000fe20003f06270 */
[C---:B------:R-:W-:Y:S02]  /*a970*/  IMAD R222, R4.reuse, R5, R7 ;  /* 0x0000000504de7224 */ /* 0x040fe400078e0207 */
[----:B------:R-:W-:Y:S02]  /*a980*/  IMAD.MOV R6, RZ, RZ, -R6 ;  /* 0x000000ffff067224 */ /* 0x000fe400078e0a06 */
[----:B------:R-:W-:Y:S02]  /*a990*/  IMAD.MOV.U32 R7, RZ, RZ, R224 ;  /* 0x000000ffff077224 */ /* 0x000fe400078e00e0 */
[----:B------:R-:W-:Y:S01]  /*a9a0*/  @!P5 IMAD.MOV R219, RZ, RZ, -R219 ;  /* 0x000000ffffdbd224 */ /* 0x000fe200078e0adb */
[C---:B------:R-:W-:Y:S01]  /*a9b0*/  ISETP.GT.U32.AND P5, PT, R4.reuse, R222, PT ;  /* 0x000000de0400720c */ /* 0x040fe20003fa4070 */
[----:B------:R-:W-:Y:S01]  /*a9c0*/  IMAD R223, R4, R6, R223 ;  /* 0x0000000604df7224 */ /* 0x000fe200078e02df */
[----:B------:R-:W-:Y:S01]  /*a9d0*/  LOP3.LUT R6, R3, 0x1e, RZ, 0xfc, !PT ;  /* 0x0000001e03067812 */ /* 0x000fe200078efcff */
[----:B------:R-:W-:-:S04]  /*a9e0*/  IMAD.HI.U32 R5, R2, R7, RZ ;  /* 0x0000000702057227 */ /* 0x000fc800078e00ff */
[----:B------:R-:W-:Y:S02]  /*a9f0*/  IMAD.MOV R5, RZ, RZ, -R5 ;  /* 0x000000ffff057224 */ /* 0x000fe400078e0a05 */
[----:B------:R-:W-:Y:S01]  /*aa00*/  @!P1 IMAD.IADD R221, R221, 0x1, -R4 ;  /* 0x00000001dddd9824 */ /* 0x000fe200078e0a04 */
[C---:B------:R-:W-:Y:S01]  /*aa10*/  ISETP.GT.U32.AND P1, PT, R4.reuse, R223, PT ;  /* 0x000000df0400720c */ /* 0x040fe20003f24070 */
[----:B------:R-:W-:Y:S01]  /*aa20*/  @!P4 IMAD.MOV R218, RZ, RZ, -R218 ;  /* 0x000000ffffdac224 */ /* 0x000fe200078e0ada */
[----:B------:R-:W-:Y:S01]  /*aa30*/  ISETP.GE.AND P4, PT, R225, RZ, PT ;  /* 0x000000ffe100720c */ /* 0x000fe20003f86270 */
[----:B------:R-:W-:Y:S01]  /*aa40*/  IMAD R224, R4, R5, R7 ;  /* 0x0000000504e07224 */ /* 0x000fe200078e0207 */
[----:B------:R-:W-:Y:S01]  /*aa50*/  IABS R225, R6 ;  /* 0x0000000600e17213 */ /* 0x000fe20000000000 */
[----:B------:R-:W-:Y:S01]  /*aa60*/  @!P5 IMAD.IADD R222, R222, 0x1, -R4 ;  /* 0x00000001deded824 */ /* 0x000fe200078e0a04 */
[----:B------:R-:W-:Y:S01]  /*aa70*/  LOP3.LUT R7, R3, 0x1b, RZ, 0xfc, !PT ;  /* 0x0000001b03077812 */ /* 0x000fe200078efcff */
[----:B------:R-:W-:Y:S01]  /*aa80*/  @!P6 IMAD.MOV R220, RZ, RZ, -R220 ;  /* 0x000000ffffdce224 */ /* 0x000fe200078e0adc */
[----:B------:R-:W-:Y:S01]  /*aa90*/  ISETP.GT.U32.AND P5, PT, R4, R224, PT ;  /* 0x000000e00400720c */ /* 0x000fe20003fa4070 */
[----:B------:R-:W-:Y:S01]  /*aaa0*/  IMAD.HI.U32 R5, R2, R225, RZ ;  /* 0x000000e102057227 */ /* 0x000fe200078e00ff */
[----:B------:R-:W-:-:S02]  /*aab0*/  ISETP.GE.AND P6, PT, R6, RZ, PT ;  /* 0x000000ff0600720c */ /* 0x000fc40003fc6270 */
[----:B------:R-:W-:Y:S01]  /*aac0*/  IABS R231, R7 ;  /* 0x0000000700e77213 */ /* 0x000fe20000000000 */
[----:B------:R-:W-:Y:S01]  /*aad0*/  @!P1 IMAD.IADD R223, R223, 0x1, -R4 ;  /* 0x00000001dfdf9824 */ /* 0x000fe200078e0a04 */
[C---:B------:R-:W-:Y:S01]  /*aae0*/  ISETP.GT.U32.AND P1, PT, R4.reuse, R222, PT ;  /* 0x000000de0400720c */ /* 0x040fe20003f24070 */
[----:B------:R-:W-:Y:S02]  /*aaf0*/  IMAD.MOV R6, RZ, RZ, -R5 ;  /* 0x000000ffff067224 */ /* 0x000fe400078e0a05 */
[----:B------:R-:W-:Y:S01]  /*ab00*/  @!P2 IMAD.MOV R221, RZ, RZ, -R221 ;  /* 0x000000ffffdda224 */ /* 0x000fe200078e0add */
[C---:B------:R-:W-:Y:S01]  /*ab10*/  ISETP.GT.U32.AND P2, PT, R4.reuse, R223, PT ;  /* 0x000000df0400720c */ /* 0x040fe20003f44070 */
[----:B------:R-:W-:Y:S02]  /*ab20*/  IMAD R225, R4, R6, R225 ;  /* 0x0000000604e17224 */ /* 0x000fe400078e02e1 */
[----:B------:R-:W-:-:S04]  /*ab30*/  IMAD.HI.U32 R6, R2, R227, RZ ;  /* 0x000000e302067227 */ /* 0x000fc800078e00ff */
[----:B------:R-:W-:-:S04]  /*ab40*/  IMAD.HI.U32 R5, R2, R229, RZ ;  /* 0x000000e502057227 */ /* 0x000fc800078e00ff */
[----:B------:R-:W-:Y:S02]  /*ab50*/  @!P5 IMAD.IADD R224, R224, 0x1, -R4 ;  /* 0x00000001e0e0d824 */ /* 0x000fe400078e0a04 */
[----:B------:R-:W-:Y:S02]  /*ab60*/  IMAD.MOV R6, RZ, RZ, -R6 ;  /* 0x000000ffff067224 */ /* 0x000fe400078e0a06 */
[----:B------:R-:W-:Y:S01]  /*ab70*/  IMAD.MOV R5, RZ, RZ, -R5 ;  /* 0x000000ffff057224 */ /* 0x000fe200078e0a05 */
[C---:B------:R-:W-:Y:S01]  /*ab80*/  ISETP.GT.U32.AND P5, PT, R4.reuse, R224, PT ;  /* 0x000000e00400720c */ /* 0x040fe20003fa4070 */
[C---:B------:R-:W-:Y:S02]  /*ab90*/  IMAD R227, R4.reuse, R6, R227 ;  /* 0x0000000604e37224 */ /* 0x040fe400078e02e3 */
[----:B------:R-:W-:Y:S02]  /*aba0*/  IMAD R226, R4, R5, R229 ;  /* 0x0000000504e27224 */ /* 0x000fe400078e02e5 */
[--C-:B------:R-:W-:Y:S01]  /*abb0*/  @!P1 IMAD.IADD R222, R222, 0x1, -R4.reuse ;  /* 0x00000001dede9824 */ /* 0x100fe200078e0a04 */
[C---:B------:R-:W-:Y:S01]  /*abc0*/  ISETP.GT.U32.AND P1, PT, R4.reuse, R225, PT ;  /* 0x000000e10400720c */ /* 0x040fe20003f24070 */
[----:B------:R-:W-:Y:S01]  /*abd0*/  IMAD.MOV.U32 R229, RZ, RZ, R231 ;  /* 0x000000ffffe57224 */ /* 0x000fe200078e00e7 */
[----:B------:R-:W-:Y:S01]  /*abe0*/  LOP3.LUT R231, R3, 0x1a, RZ, 0xfc, !PT ;  /* 0x0000001a03e77812 */ /* 0x000fe200078efcff */
[----:B------:R-:W-:Y:S01]  /*abf0*/  @!P2 IMAD.IADD R223, R223, 0x1, -R4 ;  /* 0x00000001dfdfa824 */ /* 0x000fe200078e0a04 */
[----:B------:R-:W-:Y:S01]  /*ac00*/  ISETP.GT.U32.AND P2, PT, R4, R227, PT ;  /* 0x000000e30400720c */ /* 0x000fe20003f44070 */
[----:B------:R-:W-:Y:S01]  /*ac10*/  IMAD.HI.U32 R5, R2, R229, RZ ;  /* 0x000000e502057227 */ /* 0x000fe200078e00ff */
[----:B------:R-:W-:-:S03]  /*ac20*/  IABS R6, R231 ;  /* 0x000000e700067213 */ /* 0x000fc60000000000 */
[----:B------:R-:W-:Y:S01]  /*ac30*/  @!P3 IMAD.MOV R222, RZ, RZ, -R222 ;  /* 0x000000ffffdeb224 */ /* 0x000fe200078e0ade */
[----:B------:R-:W-:Y:S01]  /*ac40*/  ISETP.GT.U32.AND P3, PT, R4, R226, PT ;  /* 0x000000e20400720c */ /* 0x000fe20003f64070 */
[----:B------:R-:W-:Y:S02]  /*ac50*/  IMAD.MOV R5, RZ, RZ, -R5 ;  /* 0x000000ffff057224 */ /* 0x000fe400078e0a05 */
[----:B------:R-:W-:Y:S01]  /*ac60*/  @!P5 IMAD.IADD R224, R224, 0x1, -R4 ;  /* 0x00000001e0e0d824 */ /* 0x000fe200078e0a04 */
[----:B------:R-:W-:Y:S01]  /*ac70*/  ISETP.GE.AND P5, PT, R228, RZ, PT ;  /* 0x000000ffe400720c */ /* 0x000fe20003fa6270 */
[----:B------:R-:W-:Y:S02]  /*ac80*/  IMAD R228, R4, R5, R229 ;  /* 0x0000000504e47224 */ /* 0x000fe400078e02e5 */
[----:B------:R-:W-:Y:S02]  /*ac90*/  IMAD.MOV.U32 R229, RZ, RZ, R6 ;  /* 0x000000ffffe57224 */ /* 0x000fe400078e0006 */
[--C-:B------:R-:W-:Y:S01]  /*aca0*/  @!P1 IMAD.IADD R225, R225, 0x1, -R4.reuse ;  /* 0x00000001e1e19824 */ /* 0x100fe200078e0a04 */
[----:B------:R-:W-:Y:S01]  /*acb0*/  ISETP.GE.AND P1, PT, R230, RZ, PT ;  /* 0x000000ffe600720c */ /* 0x000fe20003f26270 */
[----:B------:R-:W-:Y:S01]  /*acc0*/  @!P2 IMAD.IADD R227, R227, 0x1, -R4 ;  /* 0x00000001e3e3a824 */ /* 0x000fe200078e0a04 */
[----:B------:R-:W-:Y:S01]  /*acd0*/  IABS R230, R232 ;  /* 0x000000e800e67213 */ /* 0x000fe20000000000 */
[----:B------:R-:W-:-:S03]  /*ace0*/  IMAD.HI.U32 R5, R2, R229, RZ ;  /* 0x000000e502057227 */ /* 0x000fc600078e00ff */
[----:B------:R-:W-:Y:S01]  /*acf0*/  ISETP.GT.U32.AND P2, PT, R4, R227, PT ;  /* 0x000000e30400720c */ /* 0x000fe20003f44070 */
[----:B------:R-:W-:Y:S01]  /*ad00*/  @!P3 IMAD.IADD R226, R226, 0x1, -R4 ;  /* 0x00000001e2e2b824 */ /* 0x000fe200078e0a04 */
[C---:B------:R-:W-:Y:S01]  /*ad10*/  ISETP.GT.U32.AND P3, PT, R4.reuse, R225, PT ;  /* 0x000000e10400720c */ /* 0x040fe20003f64070 */
[----:B------:R-:W-:Y:S01]  /*ad20*/  @!P4 IMAD.MOV R224, RZ, RZ, -R224 ;  /* 0x000000ffffe0c224 */ /* 0x000fe200078e0ae0 */
[C---:B------:R-:W-:Y:S01]  /*ad30*/  ISETP.GT.U32.AND P4, PT, R4.reuse, R228, PT ;  /* 0x000000e40400720c */ /* 0x040fe20003f84070 */
[----:B------:R-:W-:Y:S02]  /*ad40*/  IMAD.MOV R6, RZ, RZ, -R5 ;  /* 0x000000ffff067224 */ /* 0x000fe400078e0a05 */
[----:B------:R-:W-:Y:S02]  /*ad50*/  IMAD.MOV.U32 R5, RZ, RZ, R230 ;  /* 0x000000ffff057224 */ /* 0x000fe400078e00e6 */
[----:B------:R-:W-:Y:S02]  /*ad60*/  IMAD R229, R4, R6, R229 ;  /* 0x0000000604e57224 */ /* 0x000fe400078e02e5 */
[----:B------:R-:W-:-:S04]  /*ad70*/  IMAD.HI.U32 R6, R2, R5, RZ ;  /* 0x0000000502067227 */ /* 0x000fc800078e00ff */
[----:B------:R-:W-:Y:S01]  /*ad80*/  @!P0 IMAD.MOV R223, RZ, RZ, -R223 ;  /* 0x000000ffffdf8224 */ /* 0x000fe200078e0adf */
[----:B------:R-:W-:Y:S01]  /*ad90*/  ISETP.GT.U32.AND P0, PT, R4, R226, PT ;  /* 0x000000e20400720c */ /* 0x000fe20003f04070 */
[----:B------:R-:W-:Y:S02]  /*ada0*/  IMAD.MOV R6, RZ, RZ, -R6 ;  /* 0x000000ffff067224 */ /* 0x000fe400078e0a06 */
[--C-:B------:R-:W-:Y:S01]  /*adb0*/  @!P3 IMAD.IADD R225, R225, 0x1, -R4.reuse ;  /* 0x00000001e1e1b824 */ /* 0x100fe200078e0a04 */
[----:B------:R-:W-:Y:S01]  /*adc0*/  ISETP.GE.AND P3, PT, R7, RZ, PT ;  /* 0x000000ff0700720c */ /* 0x000fe20003f66270 */
[--C-:B------:R-:W-:Y:S01]  /*add0*/  @!P4 IMAD.IADD R228, R228, 0x1, -R4.reuse ;  /* 0x00000001e4e4c824 */ /* 0x100fe200078e0a04 */
[----:B------:R-:W-:Y:S01]  /*ade0*/  IABS R7, R233 ;  /* 0x000000e900077213 */ /* 0x000fe20000000000 */
[--C-:B------:R-:W-:Y:S01]  /*adf0*/  @!P2 IMAD.IADD R227, R227, 0x1, -R4.reuse ;  /* 0x00000001e3e3a824 */ /* 0x100fe200078e0a04 */
[----:B------:R-:W-:Y:S01]  /*ae00*/  ISETP.GE.AND P2, PT, R231, RZ, PT ;  /* 0x000000ffe700720c */ /* 0x000fe20003f46270 */
[----:B------:R-:W-:Y:S01]  /*ae10*/  IMAD R230, R4, R6, R5 ;  /* 0x0000000604e67224 */ /* 0x000fe200078e0205 */
[----:B------:R-:W-:Y:S01]  /*ae20*/  ISETP.GE.AND P4, PT, R232, RZ, PT ;  /* 0x000000ffe800720c */ /* 0x000fe20003f86270 */
[----:B------:R-:W-:Y:S01]  /*ae30*/  @!P6 IMAD.MOV R225, RZ, RZ, -R225 ;  /* 0x000000ffffe1e224 */ /* 0x000fe200078e0ae1 */
[C---:B------:R-:W-:Y:S01]  /*ae40*/  ISETP.GT.U32.AND P6, PT, R4.reuse, R228, PT ;  /* 0x000000e40400720c */ /* 0x040fe20003fc4070 */
[----:B------:R-:W-:Y:S01]  /*ae50*/  @!P1 IMAD.MOV R227, RZ, RZ, -R227 ;  /* 0x000000ffffe39224 */ /* 0x000fe200078e0ae3 */
[----:B------:R-:W-:Y:S01]  /*ae60*/  ISETP.GT.U32.AND P1, PT, R4, R230, PT ;  /* 0x000000e60400720c */ /* 0x000fe20003f24070 */
[----:B------:R-:W-:Y:S01]  /*ae70*/  IMAD.MOV.U32 R231, RZ, RZ, R7 ;  /* 0x000000ffffe77224 */ /* 0x000fe200078e0007 */
[----:B------:R-:W-:Y:S01]  /*ae80*/  LOP3.LUT R7, R3, 0x15, RZ, 0xfc, !PT ;  /* 0x0000001503077812 */ /* 0x000fe200078efcff */
[----:B------:R-:W-:Y:S01]  /*ae90*/  @!P0 IMAD.IADD R226, R226, 0x1, -R4 ;  /* 0x00000001e2e28824 */ /* 0x000fe200078e0a04 */
[----:B------:R-:W-:Y:S01]  /*aea0*/  ISETP.GT.U32.AND P0, PT, R4, R229, PT ;  /* 0x000000e50400720c */ /* 0x000fe20003f04070 */
[----:B------:R-:W-:-:S04]  /*aeb0*/  IMAD.HI.U32 R5, R2, R231, RZ ;  /* 0x000000e702057227 */ /* 0x000fc800078e00ff */
[----:B------:R-:W-:Y:S01]  /*aec0*/  IMAD.MOV R6, RZ, RZ, -R5 ;  /* 0x000000ffff067224 */ /* 0x000fe200078e0a05 */
[----:B------:R-:W-:Y:S01]  /*aed0*/  LOP3.LUT R5, R3, 0x17, RZ, 0xfc, !PT ;  /* 0x0000001703057812 */ /* 0x000fe200078efcff */
[--C-:B------:R-:W-:Y:S02]  /*aee0*/  @!P6 IMAD.IADD R228, R228, 0x1, -R4.reuse ;  /* 0x00000001e4e4e824 */ /* 0x100fe400078e0a04 */
[--C-:B------:R-:W-:Y:S01]  /*aef0*/  @!P1 IMAD.IADD R230, R230, 0x1, -R4.reuse ;  /* 0x00000001e6e69824 */ /* 0x100fe200078e0a04 */
[----:B------:R-:W-:Y:S01]  /*af00*/  ISETP.GE.AND P6, PT, R5, RZ, PT ;  /* 0x000000ff0500720c */ /* 0x000fe20003fc6270 */
[C---:B------:R-:W-:Y:S01]  /*af10*/  IMAD R231, R4.reuse, R6, R231 ;  /* 0x0000000604e77224 */ /* 0x040fe200078e02e7 */
[----:B------:R-:W-:Y:S01]  /*af20*/  IABS R5, R5 ;  /* 0x0000000500057213 */ /* 0x000fe20000000000 */
[----:B------:R-:W-:Y:S01]  /*af30*/  @!P0 IMAD.IADD R229, R229, 0x1, -R4 ;  /* 0x00000001e5e58824 */ /* 0x000fe200078e0a04 */
[----:B------:R-:W-:Y:S01]  /*af40*/  ISETP.GT.U32.AND P1, PT, R4, R230, PT ;  /* 0x000000e60400720c */ /* 0x000fe20003f24070 */
[----:B------:R-:W-:Y:S01]  /*af50*/  @!P5 IMAD.MOV R226, RZ, RZ, -R226 ;  /* 0x000000ffffe2d224 */ /* 0x000fe200078e0ae2 */
[----:B------:R-:W-:Y:S01]  /*af60*/  ISETP.GE.AND P0, PT, R233, RZ, PT ;  /* 0x000000ffe900720c */ /* 0x000fe20003f06270 */
[----:B------:R-:W-:Y:S01]  /*af70*/  IMAD.HI.U32 R232, R2, R5, RZ ;  /* 0x0000000502e87227 */ /* 0x000fe200078e00ff */
[----:B------:R-:W-:-:S02]  /*af80*/  ISETP.GT.U32.AND P5, PT, R4, R229, PT ;  /* 0x000000e50400720c */ /* 0x000fc40003fa4070 */
[C---:B------:R-:W-:Y:S01]  /*af90*/  LOP3.LUT R233, R3.reuse, 0x16, RZ, 0xfc, !PT ;  /* 0x0000001603e97812 */ /* 0x040fe200078efcff */
[----:B------:R-:W-:Y:S01]  /*afa0*/  @!P3 IMAD.MOV R228, RZ, RZ, -R228 ;  /* 0x000000ffffe4b224 */ /* 0x000fe200078e0ae4 */
[----:B------:R-:W-:Y:S01]  /*afb0*/  ISETP.GT.U32.AND P3, PT, R4, R231, PT ;  /* 0x000000e70400720c */ /* 0x000fe20003f64070 */
[----:B------:R-:W-:Y:S01]  /*afc0*/  IMAD.MOV R232, RZ, RZ, -R232 ;  /* 0x000000ffffe87224 */ /* 0x000fe200078e0ae8 */
[----:B------:R-:W-:-:S03]  /*afd0*/  LOP3.LUT R6, R3, 0x14, RZ, 0xfc, !PT ;  /* 0x0000001403067812 */ /* 0x000fc600078efcff */
[----:B------:R-:W-:Y:S01]  /*afe0*/  IMAD R232, R4, R232, R5 ;  /* 0x000000e804e87224 */ /* 0x000fe200078e0205 */
[----:B------:R-:W-:Y:S01]  /*aff0*/  IABS R5, R6 ;  /* 0x0000000600057213 */ /* 0x000fe20000000000 */
[--C-:B------:R-:W-:Y:S02]  /*b000*/  @!P1 IMAD.IADD R230, R230, 0x1, -R4.reuse ;  /* 0x00000001e6e69824 */ /* 0x100fe400078e0a04 */
[----:B------:R-:W-:Y:S01]  /*b010*/  @!P5 IMAD.IADD R229, R229, 0x1, -R4 ;  /* 0x00000001e5e5d824 */ /* 0x000fe200078e0a04 */
[----:B------:R-:W-:Y:S01]  /*b020*/  ISETP.GT.U32.AND P1, PT, R4, R232, PT ;  /* 0x000000e80400720c */ /* 0x000fe20003f24070 */
[----:B------:R-:W-:Y:S01]  /*b030*/  @!P4 IMAD.MOV R230, RZ, RZ, -R230 ;  /* 0x000000ffffe6c224 */ /* 0x000fe200078e0ae6 */
[----:B------:R-:W-:Y:S01]  /*b040*/  ISETP.GE.AND P5, PT, R233, RZ, PT ;  /* 0x000000ffe900720c */ /* 0x000fe20003fa6270 */
[----:B------:R-:W-:Y:S01]  /*b050*/  @!P3 IMAD.IADD R231, R231, 0x1, -R4 ;  /* 0x00000001e7e7b824 */ /* 0x000fe200078e0a04 */
[----:B------:R-:W-:Y:S01]  /*b060*/  IABS R233, R233 ;  /* 0x000000e900e97213 */ /* 0x000fe20000000000 */
[----:B------:R-:W-:Y:S01]  /*b070*/  @!P2 IMAD.MOV R229, RZ, RZ, -R229 ;  /* 0x000000ffffe5a224 */ /* 0x000fe200078e0ae5 */
[----:B------:R-:W-:Y:S01]  /*b080*/  ISETP.GE.AND P4, PT, R6, RZ, PT ;  /* 0x000000ff0600720c */ /* 0x000fe20003f86270 */
[----:B------:R-:W-:Y:S01]  /*b090*/  IMAD.HI.U32 R6, R2, R235, RZ ;  /* 0x000000eb02067227 */ /* 0x000fe200078e00ff */
[----:B------:R-:W-:-:S02]  /*b0a0*/  ISETP.GT.U32.AND P3, PT, R4, R231, PT ;  /* 0x000000e70400720c */ /* 0x000fc40003f64070 */
[----:B------:R-:W-:Y:S01]  /*b0b0*/  ISETP.GE.AND P2, PT, R7, RZ, PT ;  /* 0x000000ff0700720c */ /* 0x000fe20003f46270 */
[----:B------:R-:W-:Y:S01]  /*b0c0*/  IMAD.HI.U32 R237, R2, R233, RZ ;  /* 0x000000e902ed7227 */ /* 0x000fe200078e00ff */
[----:B------:R-:W-:-:S03]  /*b0d0*/  IABS R7, R7 ;  /* 0x0000000700077213 */ /* 0x000fc60000000000 */
[----:B------:R-:W-:Y:S02]  /*b0e0*/  IMAD.MOV R237, RZ, RZ, -R237 ;  /* 0x000000ffffed7224 */ /* 0x000fe400078e0aed */
[--C-:B------:R-:W-:Y:S02]  /*b0f0*/  @!P1 IMAD.IADD R232, R232, 0x1, -R4.reuse ;  /* 0x00000001e8e89824 */ /* 0x100fe400078e0a04 */
[C---:B------:R-:W-:Y:S01]  /*b100*/  IMAD R233, R4.reuse, R237, R233 ;  /* 0x000000ed04e97224 */ /* 0x040fe200078e02e9 */
[----:B------:R-:W-:Y:S01]  /*b110*/  LOP3.LUT R237, R3, 0x13, RZ, 0xfc, !PT ;  /* 0x0000001303ed7812 */ /* 0x000fe200078efcff */
[----:B------:R-:W-:Y:S01]  /*b120*/  @!P3 IMAD.IADD R231, R231, 0x1, -R4 ;  /* 0x00000001e7e7b824 */ /* 0x000fe200078e0a04 */
[----:B------:R-:W-:Y:S01]  /*b130*/  ISETP.GT.U32.AND P1, PT, R4, R232, PT ;  /* 0x000000e80400720c */ /* 0x000fe20003f24070 */
[----:B------:R-:W-:Y:S01]  /*b140*/  IMAD.HI.U32 R236, R2, R5, RZ ;  /* 0x0000000502ec7227 */ /* 0x000fe200078e00ff */
[----:B------:R-:W-:Y:S02]  /*b150*/  ISETP.GT.U32.AND P3, PT, R4, R233, PT ;  /* 0x000000e90400720c */ /* 0x000fe40003f64070 */
[----:B------:R-:W-:Y:S01]  /*b160*/  IABS R241, R237 ;  /* 0x000000ed00f17213 */ /* 0x000fe20000000000 */
[----:B------:R-:W-:-:S02]  /*b170*/  IMAD.MOV R6, RZ, RZ, -R6 ;  /* 0x000000ffff067224 */ /* 0x000fc400078e0a06 */
[----:B------:R-:W-:-:S04]  /*b180*/  IMAD.HI.U32 R234, R2, R7, RZ ;  /* 0x0000000702ea7227 */ /* 0x000fc800078e00ff */
[----:B------:R-:W-:Y:S02]  /*b190*/  IMAD.MOV R236, RZ, RZ, -R236 ;  /* 0x000000ffffec7224 */ /* 0x000fe400078e0aec */
[C---:B------:R-:W-:Y:S01]  /*b1a0*/  IMAD R235, R4.reuse, R6, R235 ;  /* 0x0000000604eb7224 */ /* 0x040fe200078e02eb */
[C---:B------:R-:W-:Y:S01]  /*b1b0*/  LOP3.LUT R6, R3.reuse, 0x11, RZ, 0xfc, !PT ;  /* 0x0000001103067812 */ /* 0x040fe200078efcff */
[----:B------:R-:W-:Y:S02]  /*b1c0*/  IMAD.MOV R234, RZ, RZ, -R234 ;  /* 0x000000ffffea7224 */ /* 0x000fe400078e0aea */
[----:B------:R-:W-:Y:S01]  /*b1d0*/  IMAD R236, R4, R236, R5 ;  /* 0x000000ec04ec7224 */ /* 0x000fe200078e0205 */
[----:B------:R-:W-:Y:S01]  /*b1e0*/  IABS R239, R6 ;  /* 0x0000000600ef7213 */ /* 0x000fe20000000000 */
[--C-:B------:R-:W-:Y:S01]  /*b1f0*/  @!P1 IMAD.IADD R232, R232, 0x1, -R4.reuse ;  /* 0x00000001e8e89824 */ /* 0x100fe200078e0a04 */
[C---:B------:R-:W-:Y:S01]  /*b200*/  ISETP.GT.U32.AND P1, PT, R4.reuse, R235, PT ;  /* 0x000000eb0400720c */ /* 0x040fe20003f24070 */
[C---:B------:R-:W-:Y:S01]  /*b210*/  IMAD R234, R4.reuse, R234, R7 ;  /* 0x000000ea04ea7224 */ /* 0x040fe200078e0207 */
[----:B------:R-:W-:Y:S01]  /*b220*/  LOP3.LUT R7, R3, 0x12, RZ, 0xfc, !PT ;  /* 0x0000001203077812 */ /* 0x000fe200078efcff */
[----:B------:R-:W-:Y:S01]  /*b230*/  @!P3 IMAD.IADD R233, R233, 0x1, -R4 ;  /* 0x00000001e9e9b824 */ /* 0x000fe200078e0a04 */
[C---:B------:R-:W-:Y:S01]  /*b240*/  ISETP.GT.U32.AND P3, PT, R4.reuse, R236, PT ;  /* 0x000000ec0400720c */ /* 0x040fe20003f64070 */
[----:B------:R-:W-:Y:S01]  /*b250*/  @!P0 IMAD.MOV R231, RZ, RZ, -R231 ;  /* 0x000000ffffe78224 */ /* 0x000fe200078e0ae7 */
[----:B------:R-:W-:Y:S01]  /*b260*/  ISETP.GT.U32.AND P0, PT, R4, R234, PT ;  /* 0x000000ea0400720c */ /* 0x000fe20003f04070 */
[----:B------:R-:W-:Y:S01]  /*b270*/  IMAD.HI.U32 R242, R2, R241, RZ ;  /* 0x000000f102f27227 */ /* 0x000fe200078e00ff */
[----:B------:R-:W-:-:S03]  /*b280*/  IABS R238, R7 ;  /* 0x0000000700ee7213 */ /* 0x000fc60000000000 */
[----:B------:R-:W-:Y:S02]  /*b290*/  IMAD.MOV R242, RZ, RZ, -R242 ;  /* 0x000000fffff27224 */ /* 0x000fe400078e0af2 */
[----:B------:R-:W-:Y:S02]  /*b2a0*/  @!P1 IMAD.IADD R235, R235, 0x1, -R4 ;  /* 0x00000001ebeb9824 */ /* 0x000fe400078e0a04 */
[----:B------:R-:W-:-:S04]  /*b2b0*/  IMAD.HI.U32 R5, R2, R238, RZ ;  /* 0x000000ee02057227 */ /* 0x000fc800078e00ff */
[--C-:B------:R-:W-:Y:S01]  /*b2c0*/  @!P3 IMAD.IADD R236, R236, 0x1, -R4.reuse ;  /* 0x00000001ececb824 */ /* 0x100fe200078e0a04 */
[----:B------:R-:W-:Y:S01]  /*b2d0*/  ISETP.GT.U32.AND P3, PT, R4, R235, PT ;  /* 0x000000eb0400720c */ /* 0x000fe20003f64070 */
[----:B------:R-:W-:Y:S01]  /*b2e0*/  @!P0 IMAD.IADD R234, R234, 0x1, -R4 ;  /* 0x00000001eaea8824 */ /* 0x000fe200078e0a04 */
[C---:B------:R-:W-:Y:S01]  /*b2f0*/  ISETP.GT.U32.AND P0, PT, R4.reuse, R233, PT ;  /* 0x000000e90400720c */ /* 0x040fe20003f04070 */
[----:B------:R-:W-:Y:S02]  /*b300*/  IMAD.MOV R5, RZ, RZ, -R5 ;  /* 0x000000ffff057224 */ /* 0x000fe400078e0a05 */
[----:B------:R-:W-:Y:S01]  /*b310*/  @!P6 IMAD.MOV R232, RZ, RZ, -R232 ;  /* 0x000000ffffe8e224 */ /* 0x000fe200078e0ae8 */
[C---:B------:R-:W-:Y:S01]  /*b320*/  ISETP.GT.U32.AND P1, PT, R4.reuse, R234, PT ;  /* 0x000000ea0400720c */ /* 0x040fe20003f24070 */
[C---:B------:R-:W-:Y:S01]  /*b330*/  IMAD R238, R4.reuse, R5, R238 ;  /* 0x0000000504ee7224 */ /* 0x040fe200078e02ee */
[----:B------:R-:W-:Y:S02]  /*b340*/  LOP3.LUT R5, R3, 0xf, RZ, 0xfc, !PT ;  /* 0x0000000f03057812 */ /* 0x000fe400078efcff */
[----:B------:R-:W-:-:S02]  /*b350*/  ISETP.GT.U32.AND P6, PT, R4, R236, PT ;  /* 0x000000ec0400720c */ /* 0x000fc40003fc4070 */
[----:B------:R-:W-:Y:S01]  /*b360*/  IABS R244, R5 ;  /* 0x0000000500f47213 */ /* 0x000fe20000000000 */
[--C-:B------:R-:W-:Y:S01]  /*b370*/  @!P3 IMAD.IADD R235, R235, 0x1, -R4.reuse ;  /* 0x00000001ebebb824 */ /* 0x100fe200078e0a04 */
[C---:B------:R-:W-:Y:S01]  /*b380*/  ISETP.GT.U32.AND P3, PT, R4.reuse, R238, PT ;  /* 0x000000ee0400720c */ /* 0x040fe20003f64070 */
[----:B------:R-:W-:Y:S01]  /*b390*/  @!P0 IMAD.IADD R233, R233, 0x1, -R4 ;  /* 0x00000001e9e98824 */ /* 0x000fe200078e0a04 */
[----:B------:R-:W-:Y:S01]  /*b3a0*/  ISETP.GE.AND P0, PT, R237, RZ, PT ;  /* 0x000000ffed00720c */ /* 0x000fe20003f06270 */
[----:B------:R-:W-:Y:S02]  /*b3b0*/  IMAD R237, R4, R242, R241 ;  /* 0x000000f204ed7224 */ /* 0x000fe400078e02f1 */
[----:B------:R-:W-:-:S04]  /*b3c0*/  IMAD.HI.U32 R241, R2, R240, RZ ;  /* 0x000000f002f17227 */ /* 0x000fc800078e00ff */
[----:B------:R-:W-:Y:S01]  /*b3d0*/  @!P1 IMAD.IADD R234, R234, 0x1, -R4 ;  /* 0x00000001eaea9824 */ /* 0x000fe200078e0a04 */
[----:B------:R-:W-:Y:S01]  /*b3e0*/  ISETP.GT.U32.AND P1, PT, R4, R237, PT ;  /* 0x000000ed0400720c */ /* 0x000fe20003f24070 */
[----:B------:R-:W-:-:S04]  /*b3f0*/  IMAD.HI.U32 R242, R2, R239, RZ ;  /* 0x000000ef02f27227 */ /* 0x000fc800078e00ff */
[----:B------:R-:W-:Y:S02]  /*b400*/  IMAD.MOV R241, RZ, RZ, -R241 ;  /* 0x000000fffff17224 */ /* 0x000fe400078e0af1 */
[----:B------:R-:W-:Y:S02]  /*b410*/  @!P3 IMAD.IADD R238, R238, 0x1, -R4 ;  /* 0x00000001eeeeb824 */ /* 0x000fe400078e0a04 */
[----:B------:R-:W-:Y:S02]  /*b420*/  IMAD.MOV R242, RZ, RZ, -R242 ;  /* 0x000000fffff27224 */ /* 0x000fe400078e0af2 */
[C---:B------:R-:W-:Y:S02]  /*b430*/  IMAD R240, R4.reuse, R241, R240 ;  /* 0x000000f104f07224 */ /* 0x040fe400078e02f0 */
[----:B------:R-:W-:Y:S02]  /*b440*/  IMAD.MOV.U32 R241, RZ, RZ, R244 ;  /* 0x000000fffff17224 */ /* 0x000fe400078e00f4 */
[----:B------:R-:W-:Y:S01]  /*b450*/  @!P2 IMAD.MOV R234, RZ, RZ, -R234 ;  /* 0x000000ffffeaa224 */ /* 0x000fe200078e0aea */
[C---:B------:R-:W-:Y:S01]  /*b460*/  ISETP.GT.U32.AND P2, PT, R4.reuse, R238, PT ;  /* 0x000000ee0400720c */ /* 0x040fe20003f44070 */
[----:B------:R-:W-:-:S02]  /*b470*/  IMAD R239, R4, R242, R239 ;  /* 0x000000f204ef7224 */ /* 0x000fc400078e02ef */
[----:B------:R-:W-:-:S04]  /*b480*/  IMAD.HI.U32 R242, R2, R241, RZ ;  /* 0x000000f102f27227 */ /* 0x000fc800078e00ff */
[----:B------:R-:W-:Y:S01]  /*b490*/  @!P1 IMAD.IADD R237, R237, 0x1, -R4 ;  /* 0x00000001eded9824 */ /* 0x000fe200078e0a04 */
[----:B------:R-:W-:Y:S01]  /*b4a0*/  ISETP.GE.AND P1, PT, R3, RZ, PT ;  /* 0x000000ff0300720c */ /* 0x000fe20003f26270 */
[----:B------:R-:W-:Y:S02]  /*b4b0*/  IMAD.MOV R242, RZ, RZ, -R242 ;  /* 0x000000fffff27224 */ /* 0x000fe400078e0af2 */
[--C-:B------:R-:W-:Y:S01]  /*b4c0*/  @!P6 IMAD.IADD R236, R236, 0x1, -R4.reuse ;  /* 0x00000001ecece824 */ /* 0x100fe200078e0a04 */
[C---:B------:R-:W-:Y:S01]  /*b4d0*/  ISETP.GT.U32.AND P3, PT, R4.reuse, R237, PT ;  /* 0x000000ed0400720c */ /* 0x040fe20003f64070 */
[----:B------:R-:W-:Y:S01]  /*b4e0*/  IMAD R241, R4, R242, R241 ;  /* 0x000000f204f17224 */ /* 0x000fe200078e02f1 */
[----:B------:R-:W-:Y:S01]  /*b4f0*/  ISETP.GE.AND P6, PT, R7, RZ, PT ;  /* 0x000000ff0700720c */ /* 0x000fe20003fc6270 */
[----:B------:R-:W-:Y:S01]  /*b500*/  @!P5 IMAD.MOV R233, RZ, RZ, -R233 ;  /* 0x000000ffffe9d224 */ /* 0x000fe200078e0ae9 */
[----:B------:R-:W-:Y:S01]  /*b510*/  LOP3.LUT R7, R3, 0xe, RZ, 0xfc, !PT ;  /* 0x0000000e03077812 */ /* 0x000fe200078efcff */
[----:B------:R-:W-:Y:S01]  /*b520*/  @!P2 IMAD.IADD R238, R238, 0x1, -R4 ;  /* 0x00000001eeeea824 */ /* 0x000fe200078e0a04 */
[C---:B------:R-:W-:Y:S01]  /*b530*/  ISETP.GT.U32.AND P5, PT, R4.reuse, R239, PT ;  /* 0x000000ef0400720c */ /* 0x040fe20003fa4070 */
[----:B------:R-:W-:Y:S01]  /*b540*/  @!P4 IMAD.MOV R236, RZ, RZ, -R236 ;  /* 0x000000ffffecc224 */ /* 0x000fe200078e0aec */
[----:B------:R-:W-:Y:S01]  /*b550*/  ISETP.GT.U32.AND P2, PT, R4, R241, PT ;  /* 0x000000f10400720c */ /* 0x000fe20003f44070 */
[----:B------:R-:W-:Y:S01]  /*b560*/  @!P1 IMAD.MOV R235, RZ, RZ, -R235 ;  /* 0x000000ffffeb9224 */ /* 0x000fe200078e0aeb */
[----:B------:R-:W-:-:S02]  /*b570*/  IABS R244, R7 ;  /* 0x0000000700f47213 */ /* 0x000fc40000000000 */
[----:B------:R-:W-:Y:S01]  /*b580*/  ISETP.GE.AND P1, PT, R6, RZ, PT ;  /* 0x000000ff0600720c */ /* 0x000fe20003f26270 */
[----:B------:R-:W-:Y:S01]  /*b590*/  @!P3 IMAD.IADD R237, R237, 0x1, -R4 ;  /* 0x00000001ededb824 */ /* 0x000fe200078e0a04 */
[----:B------:R-:W-:Y:S01]  /*b5a0*/  ISETP.GT.U32.AND P4, PT, R4, R240, PT ;  /* 0x000000f00400720c */ /* 0x000fe20003f84070 */
[----:B------:R-:W-:Y:S01]  /*b5b0*/  IMAD.MOV.U32 R242, RZ, RZ, R244 ;  /* 0x000000fffff27224 */ /* 0x000fe200078e00f4 */
[----:B------:R-:W-:Y:S01]  /*b5c0*/  LOP3.LUT R6, R3, 0xd, RZ, 0xfc, !PT ;  /* 0x0000000d03067812 */ /* 0x000fe200078efcff */
[----:B------:R-:W-:Y:S01]  /*b5d0*/  @!P0 IMAD.MOV R237, RZ, RZ, -R237 ;  /* 0x000000ffffed8224 */ /* 0x000fe200078e0aed */
[----:B------:R-:W-:Y:S01]  /*b5e0*/  ISETP.GE.AND P3, PT, R243, RZ, PT ;  /* 0x000000fff300720c */ /* 0x000fe20003f66270 */
[----:B------:R-:W-:Y:S01]  /*b5f0*/  IMAD.HI.U32 R243, R2, R242, RZ ;  /* 0x000000f202f37227 */ /* 0x000fe200078e00ff */
[----:B------:R-:W-:-:S03]  /*b600*/  IABS R244, R6 ;  /* 0x0000000600f47213 */ /* 0x000fc60000000000 */
[--C-:B------:R-:W-:Y:S01]  /*b610*/  @!P5 IMAD.IADD R239, R239, 0x1, -R4.reuse ;  /* 0x00000001efefd824 */ /* 0x100fe200078e0a04 */
[----:B------:R-:W-:Y:S01]  /*b620*/  ISETP.GE.AND P5, PT, R5, RZ, PT ;  /* 0x000000ff0500720c */ /* 0x000fe20003fa6270 */
[----:B------:R-:W-:Y:S02]  /*b630*/  @!P2 IMAD.IADD R241, R241, 0x1, -R4 ;  /* 0x00000001f1f1a824 */ /* 0x000fe400078e0a04 */
[----:B------:R-:W-:Y:S02]  /*b640*/  IMAD.MOV R5, RZ, RZ, -R243 ;  /* 0x000000ffff057224 */ /* 0x000fe400078e0af3 */
[----:B------:R-:W-:Y:S01]  /*b650*/  IMAD.MOV.U32 R243, RZ, RZ, R244 ;  /* 0x000000fffff37224 */ /* 0x000fe200078e00f4 */
[----:B------:R-:W-:Y:S01]  /*b660*/  ISETP.GT.U32.AND P2, PT, R4, R241, PT ;  /* 0x000000f10400720c */ /* 0x000fe20003f44070 */
[----:B------:R-:W-:Y:S01]  /*b670*/  @!P4 IMAD.IADD R240, R240, 0x1, -R4 ;  /* 0x00000001f0f0c824 */ /* 0x000fe200078e0a04 */
[----:B------:R-:W-:Y:S01]  /*b680*/  IABS R244, R245 ;  /* 0x000000f500f47213 */ /* 0x000fe20000000000 */
[C---:B------:R-:W-:Y:S01]  /*b690*/  IMAD R242, R4.reuse, R5, R242 ;  /* 0x0000000504f27224 */ /* 0x040fe200078e02f2 */
[----:B------:R-:W-:Y:S01]  /*b6a0*/  ISETP.GT.U32.AND P4, PT, R4, R239, PT ;  /* 0x000000ef0400720c */ /* 0x000fe20003f84070 */
[----:B------:R-:W-:Y:S01]  /*b6b0*/  IMAD.HI.U32 R5, R2, R243, RZ ;  /* 0x000000f302057227 */ /* 0x000fe200078e00ff */
[----:B------:R-:W-:-:S03]  /*b6c0*/  ISETP.GT.U32.AND P0, PT, R4, R240, PT ;  /* 0x000000f00400720c */ /* 0x000fc60003f04070 */
[----:B------:R-:W-:Y:S02]  /*b6d0*/  IMAD.MOV R5, RZ, RZ, -R5 ;  /* 0x000000ffff057224 */ /* 0x000fe400078e0a05 */
[----:B------:R-:W-:Y:S01]  /*b6e0*/  @!P6 IMAD.MOV R238, RZ, RZ, -R238 ;  /* 0x000000ffffeee224 */ /* 0x000fe200078e0aee */
[C---:B------:R-:W-:Y:S01]  /*b6f0*/  ISETP.GT.U32.AND P6, PT, R4.reuse, R242, PT ;  /* 0x000000f20400720c */ /* 0x040fe20003fc4070 */
[----:B------:R-:W-:Y:S02]  /*b700*/  IMAD R243, R4, R5, R243 ;  /* 0x0000000504f37224 */ /* 0x000fe400078e02f3 */
[----:B------:R-:W-:-:S04]  /*b710*/  IMAD.HI.U32 R5, R2, R244, RZ ;  /* 0x000000f402057227 */ /* 0x000fc800078e00ff */
[--C-:B------:R-:W-:Y:S01]  /*b720*/  @!P2 IMAD.IADD R241, R241, 0x1, -R4.reuse ;  /* 0x00000001f1f1a824 */ /* 0x100fe200078e0a04 */
[----:B------:R-:W-:Y:S01]  /*b730*/  ISETP.GT.U32.AND P2, PT, R4, R243, PT ;  /* 0x000000f30400720c */ /* 0x000fe20003f44070 */
[----:B------:R-:W-:Y:S02]  /*b740*/  IMAD.MOV R5, RZ, RZ, -R5 ;  /* 0x000000ffff057224 */ /* 0x000fe400078e0a05 */
[----:B------:R-:W-:Y:S01]  /*b750*/  @!P0 IMAD.IADD R240, R240, 0x1, -R4 ;  /* 0x00000001f0f08824 */ /* 0x000fe200078e0a04 */
[----:B------:R-:W-:Y:S01]  /*b760*/  ISETP.GE.AND P0, PT, R6, RZ, PT ;  /* 0x000000ff0600720c */ /* 0x000fe20003f06270 */
[----:B------:R-:W-:Y:S01]  /*b770*/  IMAD R244, R4, R5, R244 ;  /* 0x0000000504f47224 */ /* 0x000fe200078e02f4 */
[----:B------:R-:W-:Y:S01]  /*b780*/  LOP3.LUT R6, R3, 0xb, RZ, 0xfc, !PT ;  /* 0x0000000b03067812 */ /* 0x000fe200078efcff */
[----:B------:R-:W-:Y:S01]  /*b790*/  @!P6 IMAD.IADD R242, R242, 0x1, -R4 ;  /* 0x00000001f2f2e824 */ /* 0x000fe200078e0a04 */
[----:B------:R-:W-:Y:S01]  /*b7a0*/  ISETP.GE.AND P6, PT, R245, RZ, PT ;  /* 0x000000fff500720c */ /* 0x000fe20003fc6270 */
[----:B------:R-:W-:Y:S01]  /*b7b0*/  @!P3 IMAD.MOV R240, RZ, RZ, -R240 ;  /* 0x000000fffff0b224 */ /* 0x000fe200078e0af0 */
[----:B------:R-:W-:Y:S01]  /*b7c0*/  IABS R245, R6 ;  /* 0x0000000600f57213 */ /* 0x000fe20000000000 */
[--C-:B------:R-:W-:Y:S01]  /*b7d0*/  @!P4 IMAD.IADD R239, R239, 0x1, -R4.reuse ;  /* 0x00000001efefc824 */ /* 0x100fe200078e0a04 */
[----:B------:R-:W-:Y:S01]  /*b7e0*/  ISETP.GT.U32.AND P3, PT, R4, R244, PT ;  /* 0x000000f40400720c */ /* 0x000fe20003f64070 */
[----:B------:R-:W-:Y:S01]  /*b7f0*/  @!P2 IMAD.IADD R243, R243, 0x1, -R4 ;  /* 0x00000001f3f3a824 */ /* 0x000fe200078e0a04 */
[----:B------:R-:W-:Y:S01]  /*b800*/  ISETP.GE.AND P4, PT, R7, RZ, PT ;  /* 0x000000ff0700720c */ /* 0x000fe20003f86270 */
[----:B------:R-:W-:Y:S01]  /*b810*/  IMAD.HI.U32 R5, R2, R245, RZ ;  /* 0x000000f502057227 */ /* 0x000fe200078e00ff */
[----:B------:R-:W-:-:S02]  /*b820*/  ISETP.GT.U32.AND P2, PT, R4, R242, PT ;  /* 0x000000f20400720c */ /* 0x000fc40003f44070 */
[----:B------:R-:W-:Y:S01]  /*b830*/  LOP3.LUT R7, R3, 0xa, RZ, 0xfc, !PT ;  /* 0x0000000a03077812 */ /* 0x000fe200078efcff */
[----:B------:R-:W-:Y:S02]  /*b840*/  IMAD.MOV R5, RZ, RZ, -R5 ;  /* 0x000000ffff057224 */ /* 0x000fe400078e0a05 */
[----:B------:R-:W-:Y:S01]  /*b850*/  @!P5 IMAD.MOV R241, RZ, RZ, -R241 ;  /* 0x000000fffff1d224 */ /* 0x000fe200078e0af1 */
[----:B------:R-:W-:Y:S01]  /*b860*/  IABS R246, R7 ;  /* 0x0000000700f67213 */ /* 0x000fe20000000000 */
[----:B------:R-:W-:Y:S01]  /*b870*/  IMAD R245, R4, R5, R245 ;  /* 0x0000000504f57224 */ /* 0x000fe200078e02f5 */
[----:B------:R-:W-:Y:S01]  /*b880*/  ISETP.GE.AND P5, PT, R6, RZ, PT ;  /* 0x000000ff0600720c */ /* 0x000fe20003fa6270 */
[----:B------:R-:W-:Y:S02]  /*b890*/  @!P3 IMAD.IADD R244, R244, 0x1, -R4 ;  /* 0x00000001f4f4b824 */ /* 0x000fe400078e0a04 */
[----:B------:R-:W-:-:S03]  /*b8a0*/  IMAD.HI.U32 R249, R2, R246, RZ ;  /* 0x000000f602f97227 */ /* 0x000fc600078e00ff */
[----:B------:R-:W-:Y:S01]  /*b8b0*/  ISETP.GT.U32.AND P3, PT, R4, R244, PT ;  /* 0x000000f40400720c */ /* 0x000fe20003f64070 */
[----:B------:R-:W-:Y:S01]  /*b8c0*/  @!P2 IMAD.IADD R242, R242, 0x1, -R4 ;  /* 0x00000001f2f2a824 */ /* 0x000fe200078e0a04 */
[----:B------:R-:W-:Y:S01]  /*b8d0*/  ISETP.GT.U32.AND P2, PT, R4, R245, PT ;  /* 0x000000f50400720c */ /* 0x000fe20003f44070 */
[----:B------:R-:W-:Y:S01]  /*b8e0*/  IMAD.MOV R5, RZ, RZ, -R249 ;  /* 0x000000ffff057224 */ /* 0x000fe200078e0af9 */
[----:B------:R-:W-:Y:S01]  /*b8f0*/  IABS R249, R251 ;  /* 0x000000fb00f97213 */ /* 0x000fe20000000000 */
[----:B------:R-:W-:-:S04]  /*b900*/  IMAD.HI.U32 R6, R2, R247, RZ ;  /* 0x000000f702067227 */ /* 0x000fc800078e00ff */
[C---:B------:R-:W-:Y:S02]  /*b910*/  IMAD R246, R4.reuse, R5, R246 ;  /* 0x0000000504f67224 */ /* 0x040fe400078e02f6 */
[----:B------:R-:W-:Y:S01]  /*b920*/  IMAD.MOV R5, RZ, RZ, -R6 ;  /* 0x000000ffff057224 */ /* 0x000fe200078e0a06 */
[----:B------:R-:W-:Y:S01]  /*b930*/  IABS R6, R252 ;  /* 0x000000fc00067213 */ /* 0x000fe20000000000 */
[----:B------:R-:W-:Y:S01]  /*b940*/  @!P1 IMAD.MOV R239, RZ, RZ, -R239 ;  /* 0x000000ffffef9224 */ /* 0x000fe200078e0aef */
[C---:B------:R-:W-:Y:S01]  /*b950*/  ISETP.GT.U32.AND P1, PT, R4.reuse, R243, PT ;  /* 0x000000f30400720c */ /* 0x040fe20003f24070 */
[----:B------:R-:W-:Y:S01]  /*b960*/  IMAD R247, R4, R5, R247 ;  /* 0x0000000504f77224 */ /* 0x000fe200078e02f7 */
[----:B------:R-:W-:Y:S01]  /*b970*/  LOP3.LUT R5, R3, 0x8, RZ, 0xfc, !PT ;  /* 0x0000000803057812 */ /* 0x000fe200078efcff */
[--C-:B------:R-:W-:Y:S02]  /*b980*/  @!P2 IMAD.IADD R245, R245, 0x1, -R4.reuse ;  /* 0x00000001f5f5a824 */ /* 0x100fe400078e0a04 */
[----:B------:R-:W-:Y:S01]  /*b990*/  @!P3 IMAD.IADD R244, R244, 0x1, -R4 ;  /* 0x00000001f4f4b824 */ /* 0x000fe200078e0a04 */
[----:B------:R-:W-:Y:S01]  /*b9a0*/  ISETP.GT.U32.AND P3, PT, R4, R247, PT ;  /* 0x000000f70400720c */ /* 0x000fe20003f64070 */
[----:B------:R-:W-:Y:S01]  /*b9b0*/  IMAD.HI.U32 R0, R2, R6, RZ ;  /* 0x0000000602007227 */ /* 0x000fe200078e00ff */
[----:B------:R-:W-:-:S03]  /*b9c0*/  ISETP.GT.U32.AND P2, PT, R4, R245, PT ;  /* 0x000000f50400720c */ /* 0x000fc60003f44070 */
[----:B------:R-:W-:Y:S02]  /*b9d0*/  IMAD.MOV R8, RZ, RZ, -R0 ;  /* 0x000000ffff087224 */ /* 0x000fe400078e0a00 */
[----:B------:R-:W-:Y:S01]  /*b9e0*/  @!P1 IMAD.IADD R243, R243, 0x1, -R4 ;  /* 0x00000001f3f39824 */ /* 0x000fe200078e0a04 */
[----:B------:R-:W0:Y:S01]  /*b9f0*/  S2R R0, SR_TID.X ;  /* 0x0000000000007919 */ /* 0x000e220000002100 */
[----:B------:R-:W-:Y:S01]  /*ba00*/  @!P4 IMAD.MOV R242, RZ, RZ, -R242 ;  /* 0x000000fffff2c224 */ /* 0x000fe200078e0af2 */
[----:B------:R-:W-:Y:S01]  /*ba10*/  ISETP.GE.AND P4, PT, R248, RZ, PT ;  /* 0x000000fff800720c */ /* 0x000fe20003f86270 */
[----:B------:R-:W-:Y:S01]  /*ba20*/  @!P0 IMAD.MOV R243, RZ, RZ, -R243 ;  /* 0x000000fffff38224 */ /* 0x000fe200078e0af3 */
[C---:B------:R-:W-:Y:S01]  /*ba30*/  ISETP.GT.U32.AND P0, PT, R4.reuse, R246, PT ;  /* 0x000000f60400720c */ /* 0x040fe20003f04070 */
[--C-:B------:R-:W-:Y:S01]  /*ba40*/  @!P3 IMAD.IADD R247, R247, 0x1, -R4.reuse ;  /* 0x00000001f7f7b824 */ /* 0x100fe200078e0a04 */
[----:B------:R-:W-:Y:S01]  /*ba50*/  IABS R248, R5 ;  /* 0x0000000500f87213 */ /* 0x000fe20000000000 */
[----:B------:R-:W-:Y:S01]  /*ba60*/  @!P2 IMAD.IADD R245, R245, 0x1, -R4 ;  /* 0x00000001f5f5a824 */ /* 0x000fe200078e0a04 */
[----:B------:R-:W-:Y:S01]  /*ba70*/  ISETP.GE.AND P2, PT, R5, RZ, PT ;  /* 0x000000ff0500720c */ /* 0x000fe20003f46270 */
[C---:B------:R-:W-:Y:S01]  /*ba80*/  IMAD R6, R4.reuse, R8, R6 ;  /* 0x0000000804067224 */ /* 0x040fe200078e0206 */
[----:B------:R-:W-:Y:S01]  /*ba90*/  ISETP.GT.U32.AND P3, PT, R4, R247, PT ;  /* 0x000000f70400720c */ /* 0x000fe20003f64070 */
[----:B------:R-:W-:Y:S01]  /*baa0*/  IMAD.HI.U32 R5, R2, R248, RZ ;  /* 0x000000f802057227 */ /* 0x000fe200078e00ff */
[----:B------:R-:W-:-:S03]  /*bab0*/  ISETP.GE.AND P1, PT, R7, RZ, PT ;  /* 0x000000ff0700720c */ /* 0x000fc60003f26270 */
[----:B------:R-:W-:Y:S02]  /*bac0*/  IMAD.MOV R5, RZ, RZ, -R5 ;  /* 0x000000ffff057224 */ /* 0x000fe400078e0a05 */
[----:B------:R-:W-:Y:S02]  /*bad0*/  @!P0 IMAD.IADD R246, R246, 0x1, -R4 ;  /* 0x00000001f6f68824 */ /* 0x000fe400078e0a04 */
[----:B------:R-:W-:Y:S02]  /*bae0*/  IMAD R248, R4, R5, R248 ;  /* 0x0000000504f87224 */ /* 0x000fe400078e02f8 */
[----:B------:R-:W-:Y:S01]  /*baf0*/  IMAD.HI.U32 R7, R2, R249, RZ ;  /* 0x000000f902077227 */ /* 0x000fe200078e00ff */
[----:B------:R-:W-:-:S03]  /*bb00*/  ISETP.GT.U32.AND P0, PT, R4, R246, PT ;  /* 0x000000f60400720c */ /* 0x000fc60003f04070 */
[----:B------:R-:W-:Y:S01]  /*bb10*/  @!P3 IMAD.IADD R247, R247, 0x1, -R4 ;  /* 0x00000001f7f7b824 */ /* 0x000fe200078e0a04 */
[----:B------:R-:W-:Y:S01]  /*bb20*/  ISETP.GT.U32.AND P3, PT, R4, R248, PT ;  /* 0x000000f80400720c */ /* 0x000fe20003f64070 */
[----:B------:R-:W-:-:S04]  /*bb30*/  IMAD.MOV R7, RZ, RZ, -R7 ;  /* 0x000000ffff077224 */ /* 0x000fc800078e0a07 */
[----:B------:R-:W-:Y:S01]  /*bb40*/  IMAD R249, R4, R7, R249 ;  /* 0x0000000704f97224 */ /* 0x000fe200078e02f9 */
[----:B0-----:R-:W-:Y:S02]  /*bb50*/  SHF.R.U32.HI R0, RZ, 0x6, R0 ;  /* 0x00000006ff007819 */ /* 0x001fe40000011600 */
[----:B------:R-:W-:Y:S01]  /*bb60*/  IABS R7, R9 ;  /* 0x0000000900077213 */ /* 0x000fe20000000000 */
[--C-:B------:R-:W-:Y:S01]  /*bb70*/  @!P0 IMAD.IADD R246, R246, 0x1, -R4.reuse ;  /* 0x00000001f6f68824 */ /* 0x100fe200078e0a04 */
[----:B------:R-:W-:Y:S02]  /*bb80*/  ISETP.GE.AND P0, PT, R251, RZ, PT ;  /* 0x000000fffb00720c */ /* 0x000fe40003f06270 */
[----:B------:R-:W-:Y:S01]  /*bb90*/  SGXT.U32 R0, R0, 0x1 ;  /* 0x000000010000781a */ /* 0x000fe20000000000 */
[----:B------:R-:W-:Y:S01]  /*bba0*/  @!P3 IMAD.IADD R248, R248, 0x1, -R4 ;  /* 0x00000001f8f8b824 */ /* 0x000fe200078e0a04 */
[----:B------:R-:W-:Y:S01]  /*bbb0*/  LOP3.LUT R251, R3, 0x4, RZ, 0xfc, !PT ;  /* 0x0000000403fb7812 */ /* 0x000fe200078efcff */
[----:B-1----:R-:W-:Y:S01]  /*bbc0*/  IMAD.HI.U32 R15, R2, R7, RZ ;  /* 0x00000007020f7227 */ /* 0x002fe200078e00ff */
[----:B------:R-:W-:-:S02]  /*bbd0*/  ISETP.GT.U32.AND P3, PT, R4, R249, PT ;  /* 0x000000f90400720c */ /* 0x000fc40003f64070 */
[----:B------:R-:W-:Y:S02]  /*bbe0*/  LOP3.LUT R8, R0, 0x7c, RZ, 0xfc, !PT ;  /* 0x0000007c00087812 */ /* 0x000fe400078efcff */
[----:B------:R-:W-:Y:S02]  /*bbf0*/  IABS R5, R251 ;  /* 0x000000fb00057213 */ /* 0x000fe40000000000 */
[----:B------:R-:W-:Y:S01]  /*bc00*/  LOP3.LUT R0, R3, 0x1, RZ, 0xfc, !PT ;  /* 0x0000000103007812 */ /* 0x000fe200078efcff */
[----:B------:R-:W-:Y:S02]  /*bc10*/  IMAD.MOV.U32 R3, RZ, RZ, R10 ;  /* 0x000000ffff037224 */ /* 0x000fe400078e000a */
[----:B------:R-:W-:Y:S01]  /*bc20*/  IMAD.HI.U32 R13, R2, R5, RZ ;  /* 0x00000005020d7227 */ /* 0x000fe200078e00ff */
[----:B------:R-:W-:-:S03]  /*bc30*/  IABS R14, R0 ;  /* 0x00000000000e7213 */ /* 0x000fc60000000000 */
[----:B------:R-:W-:-:S04]  /*bc40*/  IMAD.HI.U32 R10, R2, R3, RZ ;  /* 0x00000003020a7227 */ /* 0x000fc800078e00ff */
[----:B------:R-:W-:Y:S02]  /*bc50*/  IMAD.MOV R13, RZ, RZ, -R13 ;  /* 0x000000ffff0d7224 */ /* 0x000fe400078e0a0d */
[----:B--2---:R-:W-:Y:S02]  /*bc60*/  IMAD.MOV R16, RZ, RZ, -R10 ;  /* 0x000000ffff107224 */ /* 0x004fe400078e0a0a */
[----:B------:R-:W-:Y:S02]  /*bc70*/  IMAD R8, R8, UR17, RZ ;  /* 0x0000001108087c24 */ /* 0x000fe4000f8e02ff */
[----:B------:R-:W-:Y:S02]  /*bc80*/  IMAD R10, RZ, RZ, -UR17 ;  /* 0x80000011ff0a7e24 */ /* 0x000fe4000f8e02ff */
[----:B------:R-:W-:Y:S01]  /*bc90*/  @!P3 IMAD.IADD R249, R249, 0x1, -R4 ;  /* 0x00000001f9f9b824 */ /* 0x000fe200078e0a04 */
[C---:B------:R-:W-:Y:S01]  /*bca0*/  ISETP.GT.U32.AND P3, PT, R4.reuse, R248, PT ;  /* 0x000000f80400720c */ /* 0x040fe20003f64070 */
[----:B------:R-:W-:-:S02]  /*bcb0*/  IMAD R5, R4, R13, R5 ;  /* 0x0000000d04057224 */ /* 0x000fc400078e0205 */
[----:B------:R-:W-:-:S04]  /*bcc0*/  IMAD.HI.U32 R13, R2, R14, RZ ;  /* 0x0000000e020d7227 */ /* 0x000fc800078e00ff */
[----:B------:R-:W-:Y:S02]  /*bcd0*/  IMAD R8, R10, 0x2, R8 ;  /* 0x000000020a087824 */ /* 0x000fe400078e0208 */
[----:B------:R-:W-:Y:S01]  /*bce0*/  @!P6 IMAD.MOV R244, RZ, RZ, -R244 ;  /* 0x000000fffff4e224 */ /* 0x000fe200078e0af4 */
[C---:B------:R-:W-:Y:S01]  /*bcf0*/  ISETP.GT.U32.AND P6, PT, R4.reuse, R249, PT ;  /* 0x000000f90400720c */ /* 0x040fe20003fc4070 */
[C---:B------:R-:W-:Y:S02]  /*bd00*/  IMAD R3, R4.reuse, R16, R3 ;  /* 0x0000001004037224 */ /* 0x040fe400078e0203 */
[----:B------:R-:W2:Y:S01]  /*bd10*/  LDL.LU R16, [R1+0xbfc] ;  /* 0x000bfc0001107983 */ /* 0x000ea20000300800 */
[----:B------:R-:W-:Y:S02]  /*bd20*/  IMAD.MOV R2, RZ, RZ, -R15 ;  /* 0x000000ffff027224 */ /* 0x000fe400078e0a0f */
[----:B------:R-:W-:Y:S01]  /*bd30*/  IMAD.MOV R13, RZ, RZ, -R13 ;  /* 0x000000ffff0d7224 */ /* 0x000fe200078e0a0d */
[----:B------:R-:W3:Y:S01]  /*bd40*/  LDL.LU R15, [R1+0xbf8] ;  /* 0x000bf800010f7983 */ /* 0x000ee20000300800 */
[----:B------:R-:W-:Y:S01]  /*bd50*/  @!P1 IMAD.MOV R246, RZ, RZ, -R246 ;  /* 0x000000fffff69224 */ /* 0x000fe200078e0af6 */
[C---:B------:R-:W-:Y:S01]  /*bd60*/  ISETP.GT.U32.AND P1, PT, R4.reuse, R6, PT ;  /* 0x000000060400720c */ /* 0x040fe20003f24070 */
[----:B------:R-:W-:Y:S01]  /*bd70*/  @!P4 IMAD.MOV R247, RZ, RZ, -R247 ;  /* 0x000000fffff7c224 */ /* 0x000fe200078e0af7 */
[----:B------:R0:W-:Y:S01]  /*bd80*/  STL [R1+0x464], R8 ;  /* 0x0004640801007387 */ /* 0x0001e20000100800 */
[C---:B------:R-:W-:Y:S01]  /*bd90*/  IMAD R2, R4.reuse, R2, R7 ;  /* 0x0000000204027224 */ /* 0x040fe200078e0207 */
[C---:B------:R-:W-:Y:S01]  /*bda0*/  ISETP.GT.U32.AND P4, PT, R4.reuse, R5, PT ;  /* 0x000000050400720c */ /* 0x040fe20003f84070 */
[----:B------:R-:W-:Y:S01]  /*bdb0*/  @!P5 IMAD.MOV R245, RZ, RZ, -R245 ;  /* 0x000000fffff5d224 */ /* 0x000fe200078e0af5 */
[C---:B------:R-:W-:Y:S01]  /*bdc0*/  ISETP.GT.U32.AND P5, PT, R4.reuse, R250, PT ;  /* 0x000000fa0400720c */ /* 0x040fe20003fa4070 */
[----:B------:R-:W-:-:S02]  /*bdd0*/  IMAD R7, R4, R13, R14 ;  /* 0x0000000d04077224 */ /* 0x000fc400078e020e */
[----:B------:R-:W4:Y:S01]  /*bde0*/  LDL.LU R14, [R1+0xbf4] ;  /* 0x000bf400010e7983 */ /* 0x000f220000300800 */
[----:B0-----:R-:W-:-:S03]  /*bdf0*/  IMAD R8, R10, 0x2, R8 ;  /* 0x000000020a087824 */ /* 0x001fc600078e0208 */
[----:B------:R-:W5:Y:S01]  /*be00*/  LDL.LU R13, [R1+0xbf0] ;  /* 0x000bf000010d7983 */ /* 0x000f620000300800 */
[--C-:B------:R-:W-:Y:S01]  /*be10*/  @!P3 IMAD.IADD R248, R248, 0x1, -R4.reuse ;  /* 0x00000001f8f8b824 */ /* 0x100fe200078e0a04 */
[C---:B------:R-:W-:Y:S02]  /*be20*/  ISETP.GT.U32.AND P3, PT, R4.reuse, R3, PT ;  /* 0x000000030400720c */ /* 0x040fe40003f64070 */
[----:B------:R0:W-:Y:S01]  /*be30*/  STL [R1+0x46c], R8 ;  /* 0x00046c0801007387 */ /* 0x0001e20000100800 */
[----:B------:R-:W-:Y:S01]  /*be40*/  @!P6 IMAD.IADD R249, R249, 0x1, -R4 ;  /* 0x00000001f9f9e824 */ /* 0x000fe200078e0a04 */
[----:B------:R-:W-:Y:S01]  /*be50*/  ISETP.GT.U32.AND P6, PT, R4, R2, PT ;  /* 0x000000020400720c */ /* 0x000fe20003fc4070 */
[----:B0-----:R-:W-:Y:S02]  /*be60*/  IMAD R8, R10, 0x2, R8 ;  /* 0x000000020a087824 */ /* 0x001fe400078e0208 */
[----:B------:R-:W-:-:S03]  /*be70*/  @!P1 IMAD.IADD R6, R6, 0x1, -R4 ;  /* 0x0000000106069824 */ /* 0x000fc600078e0a04 */
[----:B------:R0:W-:Y:S01]  /*be80*/  STL [R1+0x448], R8 ;  /* 0x0004480801007387 */ /* 0x0001e20000100800 */
[--C-:B------:R-:W-:Y:S01]  /*be90*/  @!P4 IMAD.IADD R5, R5, 0x1, -R4.reuse ;  /* 0x000000010505c824 */ /* 0x100fe200078e0a04 */
[----:B------:R-:W-:Y:S01]  /*bea0*/  ISETP.GE.AND P1, PT, R12, RZ, PT ;  /* 0x000000ff0c00720c */ /* 0x000fe20003f26270 */
[----:B------:R-:W-:Y:S01]  /*beb0*/  @!P5 IMAD.IADD R250, R250, 0x1, -R4 ;  /* 0x00000001fafad824 */ /* 0x000fe200078e0a04 */
[----:B------:R-:W2:Y:S01]  /*bec0*/  LDL.LU R12, [R1+0xbec] ;  /* 0x000bec00010c7983 */ /* 0x000ea20000300800 */
[----:B------:R-:W-:Y:S01]  /*bed0*/  ISETP.GT.U32.AND P5, PT, R4, R7, PT ;  /* 0x000000070400720c */ /* 0x000fe20003fa4070 */
[----:B0-----:R-:W-:Y:S02]  /*bee0*/  IMAD R8, R10, 0x2, R8 ;  /* 0x000000020a087824 */ /* 0x001fe400078e0208 */
[--C-:B------:R-:W-:Y:S01]  /*bef0*/  @!P3 IMAD.IADD R3, R3, 0x1, -R4.reuse ;  /* 0x000000010303b824 */ /* 0x100fe200078e0a04 */
[----:B------:R-:W-:Y:S02]  /*bf00*/  ISETP.GT.U32.AND P3, PT, R4, R5, PT ;  /* 0x000000050400720c */ /* 0x000fe40003f64070 */
[----:B------:R0:W-:Y:S01]  /*bf10*/  STL [R1+0x444], R8 ;  /* 0x0004440801007387 */ /* 0x0001e20000100800 */
[----:B------:R-:W-:Y:S01]  /*bf20*/  @!P6 IMAD.IADD R2, R2, 0x1, -R4 ;  /* 0x000000010202e824 */ /* 0x000fe200078e0a04 */
[----:B------:R-:W-:Y:S01]  /*bf30*/  ISETP.GT.U32.AND P6, PT, R4, R3, PT ;  /* 0x000000030400720c */ /* 0x000fe20003fc4070 */
[----:B0-----:R-:W-:-:S02]  /*bf40*/  IMAD R8, R10, 0x2, R8 ;  /* 0x000000020a087824 */ /* 0x001fc400078e0208 */
[----:B------:R-:W-:-:S03]  /*bf50*/  @!P2 IMAD.MOV R248, RZ, RZ, -R248 ;  /* 0x000000fffff8a224 */ /* 0x000fc600078e0af8 */
[----:B------:R0:W-:Y:S01]  /*bf60*/  STL [R1+0x44c], R8 ;  /* 0x00044c0801007387 */ /* 0x0001e20000100800 */
[C---:B------:R-:W-:Y:S01]  /*bf70*/  ISETP.GT.U32.AND P2, PT, R4.reuse, R6, PT ;  /* 0x000000060400720c */ /* 0x040fe20003f44070 */
[----:B------:R-:W-:Y:S01]  /*bf80*/  @!P5 IMAD.IADD R7, R7, 0x1, -R4 ;  /* 0x000000010707d824 */ /* 0x000fe200078e0a04 */
[----:B------:R-:W-:Y:S01]  /*bf90*/  ISETP.GT.U32.AND P4, PT, R4, R250, PT ;  /* 0x000000fa0400720c */ /* 0x000fe20003f84070 */
[----:B0-----:R-:W-:Y:S01]  /*bfa0*/  IMAD R8, R10, 0x2, R8 ;  /* 0x000000020a087824 */ /* 0x001fe200078e0208 */
[----:B------:R-:W-:Y:S01]  /*bfb0*/  ISETP.GT.U32.AND P5, PT, R4, R2, PT ;  /* 0x000000020400720c */ /* 0x000fe20003fa4070 */
[----:B------:R-:W-:-:S03]  /*bfc0*/  @!P3 IMAD.IADD R5, R5, 0x1, -R4 ;  /* 0x000000010505b824 */ /* 0x000fc600078e0a04 */
[----:B------:R0:W-:Y:S01]  /*bfd0*/  STL [R1+0x48c], R8 ;  /* 0x00048c0801007387 */ /* 0x0001e20000100800 */
[----:B------:R-:W-:Y:S01]  /*bfe0*/  ISETP.GE.AND P3, PT, R11, RZ, PT ;  /* 0x000000ff0b00720c */ /* 0x000fe20003f66270 */
[----:B------:R-:W-:Y:S01]  /*bff0*/  @!P6 IMAD.IADD R3, R3, 0x1, -R4 ;  /* 0x000000010303e824 */ /* 0x000fe200078e0a04 */
[----:B------:R-:W-:Y:S01]  /*c000*/  ISETP.GE.AND P6, PT, R9, RZ, PT ;  /* 0x000000ff0900720c */ /* 0x000fe20003fc6270 */
[----:B0-----:R-:W-:-:S04]  /*c010*/  IMAD R8, R10, 0x4, R8 ;  /* 0x000000040a087824 */ /* 0x001fc800078e0208 */
[----:B------:R-:W-:Y:S01]  /*c020*/  IMAD R11, R10, 0x2, R8 ;  /* 0x000000020a0b7824 */ /* 0x000fe200078e0208 */
[----:B------:R0:W-:Y:S01]  /*c030*/  STL [R1+0x450], R8 ;  /* 0x0004500801007387 */ /* 0x0001e20000100800 */
[----:B------:R-:W-:-:S03]  /*c040*/  @!P2 IMAD.IADD R6, R6, 0x1, -R4 ;  /* 0x000000010606a824 */ /* 0x000fc600078e0a04 */
[----:B------:R-:W3:Y:S01]  /*c050*/  LDL.LU R9, [R1+0x18] ;  /* 0x0000180001097983 */ /* 0x000ee20000300800 */
[----:B------:R-:W-:-:S03]  /*c060*/  ISETP.GE.AND P2, PT, R251, RZ, PT ;  /* 0x000000fffb00720c */ /* 0x000fc60003f46270 */
[----:B------:R1:W-:Y:S01]  /*c070*/  STL [R1+0x4a4], R11 ;  /* 0x0004a40b01007387 */ /* 0x0003e20000100800 */
[----:B------:R-:W-:-:S03]  /*c080*/  @!P4 IMAD.IADD R250, R250, 0x1, -R4 ;  /* 0x00000001fafac824 */ /* 0x000fc600078e0a04 */
[----:B0-----:R-:W4:Y:S01]  /*c090*/  LDL.LU R8, [R1+0x14] ;  /* 0x0000140001087983 */ /* 0x001f220000300800 */
[----:B------:R-:W-:Y:S01]  /*c0a0*/  ISETP.GE.AND P4, PT, R252, RZ, PT ;  /* 0x000000fffc00720c */ /* 0x000fe20003f86270 */
[----:B------:R-:W-:Y:S02]  /*c0b0*/  @!P5 IMAD.IADD R2, R2, 0x1, -R4 ;  /* 0x000000010202d824 */ /* 0x000fe400078e0a04 */
[----:B------:R-:W5:Y:S01]  /*c0c0*/  LDL.LU R251, [R1+0x10] ;  /* 0x0000100001fb7983 */ /* 0x000f620000300800 */
[----:B------:R-:W-:-:S03]  /*c0d0*/  ISETP.GE.AND P5, PT, R0, RZ, PT ;  /* 0x000000ff0000720c */ /* 0x000fc60003fa6270 */
[----:B------:R-:W2:Y:S04]  /*c0e0*/  LDL.LU R252, [R1+0xc] ;  /* 0x00000c0001fc7983 */ /* 0x000ea80000300800 */
[----:B------:R-:W2:Y:S01]  /*c0f0*/  LDL.LU R0, [R1+0x8] ;  /* 0x0000080001007983 */ /* 0x000ea20000300800 */
[----:B------:R-:W-:Y:S01]  /*c100*/  @!P0 IMAD.MOV R249, RZ, RZ, -R249 ;  /* 0x000000fffff98224 */ /* 0x000fe200078e0af9 */
[----:B------:R-:W-:-:S13]  /*c110*/  ISETP.GT.U32.AND P0, PT, R4, R7, PT ;  /* 0x000000070400720c */ /* 0x000fda0003f04070 */
[----:B------:R-:W-:Y:S02]  /*c120*/  @!P0 IMAD.IADD R7, R7, 0x1, -R4 ;  /* 0x0000000107078824 */ /* 0x000fe400078e0a04 */
[----:B------:R-:W0:Y:S01]  /*c130*/  S2R R4, SR_TID.X ;  /* 0x0000000000047919 */ /* 0x000e220000002100 */
[----:B-1----:R-:W-:-:S05]  /*c140*/  IMAD R11, R10, 0x2, R11 ;  /* 0x000000020a0b7824 */ /* 0x002fca00078e020b */
[----:B------:R1:W-:Y:S01]  /*c150*/  STL [R1+0x4ac], R11 ;  /* 0x0004ac0b01007387 */ /* 0x0003e20000100800 */
[----:B------:R-:W-:Y:S01]  /*c160*/  @!P1 IMAD.MOV R250, RZ, RZ, -R250 ;  /* 0x000000fffffa9224 */ /* 0x000fe200078e0afa */
[----:B------:R-:W-:Y:S01]  /*c170*/  ISETP.NE.AND P1, PT, R125, RZ, PT ;  /* 0x000000ff7d00720c */ /* 0x000fe20003f25270 */
[----:B-1----:R-:W-:Y:S01]  /*c180*/  IMAD R11, R10, 0x2, R11 ;  /* 0x000000020a0b7824 */ /* 0x002fe200078e020b */
[----:B------:R-:W-:-:S04]  /*c190*/  LOP3.LUT R125, RZ, R125, RZ, 0x33, !PT ;  /* 0x0000007dff7d7212 */ /* 0x000fc800078e33ff */
[----:B------:R1:W-:Y:S01]  /*c1a0*/  STL [R1+0x4b4], R11 ;  /* 0x0004b40b01007387 */ /* 0x0003e20000100800 */
[----:B0-----:R-:W-:Y:S01]  /*c1b0*/  LOP3.LUT R4, R4, 0x7f, RZ, 0xc0, !PT ;  /* 0x0000007f04047812 */ /* 0x001fe200078ec0ff */
[----:B-1----:R-:W-:-:S04]  /*c1c0*/  IMAD R11, R10, 0x2, R11 ;  /* 0x000000020a0b7824 */ /* 0x002fc800078e020b */
[----:B------:R-:W-:Y:S01]  /*c1d0*/  IMAD R4, R4, UR18, RZ ;  /* 0x0000001204047c24 */ /* 0x000fe2000f8e02ff */
[----:B------:R-:W-:Y:S01]  /*c1e0*/  STL [R1+0x4bc], R11 ;  /* 0x0004bc0b01007387 */ /* 0x000fe20000100800 */
[----:B------:R-:W-:-:S03]  /*c1f0*/  IMAD R10, R10, 0x2, R11 ;  /* 0x000000020a0a7824 */ /* 0x000fc600078e020b */
[----:B------:R-:W-:-:S05]  /*c200*/  IADD3 R4, P0, R4, UR10, RZ ;  /* 0x0000000a04047c10 */ /* 0x000fca000ff1e0ff */
[----:B------:R0:W-:Y:S04]  /*c210*/  STL [R1+0xb60], R4 ;  /* 0x000b600401007387 */ /* 0x0001e80000100800 */
[----:B0-----:R-:W2:Y:S04]  /*c220*/  LDL.LU R4, [R1+0x4] ;  /* 0x0000040001047983 */ /* 0x001ea80000300800 */
[----:B------:R-:W2:Y:S04]  /*c230*/  LDL.LU R11, [R1+0xbe8] ;  /* 0x000be800010b7983 */ /* 0x000ea80000300800 */
[----:B------:R0:W-:Y:S04]  /*c240*/  STL [R1+0x4c4], R10 ;  /* 0x0004c40a01007387 */ /* 0x0001e80000100800 */
[----:B0-----:R-:W2:Y:S01]  /*c250*/  LDL.LU R10, [R1+0xbe4] ;  /* 0x000be400010a7983 */ /* 0x001ea20000300800 */
[----:B---3--:R-:W-:-:S05]  /*c260*/  SEL R9, R125, R9, !P1 ;  /* 0x000000097d097207 */ /* 0x008fca0004800000 */
[----:B------:R0:W-:Y:S01]  /*c270*/  STL [R1+0xd0], R9 ;  /* 0x0000d00901007387 */ /* 0x0001e20000100800 */
[C---:B----4-:R-:W-:Y:S02]  /*c280*/  SEL R8, R125.reuse, R8, !P1 ;  /* 0x000000087d087207 */ /* 0x050fe40004800000 */
[C---:B-----5:R-:W-:Y:S01]  /*c290*/  SEL R251, R125.reuse, R251, !P1 ;  /* 0x000000fb7dfb7207 */ /* 0x060fe20004800000 */
[----:B0-----:R-:W3:Y:S01]  /*c2a0*/  LDL.LU R9, [R1+0xbe0] ;  /* 0x000be00001097983 */ /* 0x001ee20000300800 */
[----:B--2---:R-:W-:-:S03]  /*c2b0*/  SEL R252, R125, R252, !P1 ;  /* 0x000000fc7dfc7207 */ /* 0x004fc60004800000 */
[----:B------:R0:W-:Y:S01]  /*c2c0*/  STL [R1+0xcc], R8 ;  /* 0x0000cc0801007387 */ /* 0x0001e20000100800 */
[----:B------:R-:W-:-:S03]  /*c2d0*/  SEL R0, R125, R0, !P1 ;  /* 0x000000007d007207 */ /* 0x000fc60004800000 */
[----:B0-----:R-:W2:Y:S04]  /*c2e0*/  LDL.LU R8, [R1+0xbdc] ;  /* 0x000bdc0001087983 */ /* 0x001ea80000300800 */
[----:B------:R0:W-:Y:S04]  /*c2f0*/  STL [R1+0xc8], R251 ;  /* 0x0000c8fb01007387 */ /* 0x0001e80000100800 */
[----:B0-----:R-:W4:Y:S04]  /*c300*/  LDL.LU R251, [R1+0xbd8] ;  /* 0x000bd80001fb7983 */ /* 0x001f280000300800 */
[----:B------:R0:W-:Y:S04]  /*c310*/  STL [R1+0xc4], R252 ;  /* 0x0000c4fc01007387 */ /* 0x0001e80000100800 */
[----:B0-----:R-:W5:Y:S04]  /*c320*/  LDL.LU R252, [R1+0xbd4] ;  /* 0x000bd40001fc7983 */ /* 0x001f680000300800 */
[----:B------:R0:W-:Y:S04]  /*c330*/  STL [R1+0xc0], R0 ;  /* 0x0000c00001007387 */ /* 0x0001e80000100800 */
[----:B0-----:R-:W3:Y:S01]  /*c340*/  LDL.LU R0, [R1+0xbd0] ;  /* 0x000bd00001007983 */ /* 0x001ee20000300800 */
[----:B------:R-:W-:-:S05]  /*c350*/  SEL R4, R125, R4, !P1 ;  /* 0x000000047d047207 */ /* 0x000fca0004800000 */
[----:B------:R3:W-:Y:S01]  /*c360*/  STL [R1+0xbc], R4 ;  /* 0x0000bc0401007387 */ /* 0x0007e20000100800 */
[C---:B--2---:R-:W-:Y:S02]  /*c370*/  SEL R8, R125.reuse, R8, !P1 ;  /* 0x000000087d087207 */ /* 0x044fe40004800000 */
[C---:B----4-:R-:W-:Y:S02]  /*c380*/  SEL R251, R125.reuse, R251, !P1 ;  /* 0x000000fb7dfb7207 */ /* 0x050fe40004800000 */
[C---:B---3--:R-:W-:Y:S02]  /*c390*/  SEL R4, R125.reuse, R0, !P1 ;  /* 0x000000007d047207 */ /* 0x048fe40004800000 */
[----:B------:R-:W2:Y:S04]  /*c3a0*/  LDL.LU R0, [R1+0xbcc] ;  /* 0x000bcc0001007983 */ /* 0x000ea80000300800 */
[----:B------:R5:W-:Y:S02]  /*c3b0*/  STL [R1+0xb8], R4 ;  /* 0x0000b80401007387 */ /* 0x000be40000100800 */
[----:B-----5:R-:W-:-:S05]  /*c3c0*/  SEL R4, R125, R252, !P1 ;  /* 0x000000fc7d047207 */ /* 0x020fca0004800000 */
[----:B------:R0:W-:Y:S04]  /*c3d0*/  STL [R1+0xb4], R4 ;  /* 0x0000b40401007387 */ /* 0x0001e80000100800 */
[----:B------:R-:W-:Y:S01]  /*c3e0*/  STL [R1+0xb0], R251 ;  /* 0x0000b0fb01007387 */ /* 0x000fe20000100800 */
[----:B0-----:R-:W-:-:S03]  /*c3f0*/  SEL R4, R125, R9, !P1 ;  /* 0x000000097d047207 */ /* 0x001fc60004800000 */
[----:B------:R0:W-:Y:S01]  /*c400*/  STL [R1+0xac], R8 ;  /* 0x0000ac0801007387 */ /* 0x0001e20000100800 */
[----:B------:R-:W-:-:S03]  /*c410*/  SEL R9, R125, R10, !P1 ;  /* 0x0000000a7d097207 */ /* 0x000fc60004800000 */
[----:B------:R1:W-:Y:S01]  /*c420*/  STL [R1+0xa8], R4 ;  /* 0x0000a80401007387 */ /* 0x0003e20000100800 */
[----:B0-----:R-:W-:-:S03]  /*c430*/  SEL R8, R125, R11, !P1 ;  /* 0x0000000b7d087207 */ /* 0x001fc60004800000 */
[----:B------:R0:W-:Y:S01]  /*c440*/  STL [R1+0xa4], R9 ;  /* 0x0000a40901007387 */ /* 0x0001e20000100800 */
[----:B-1----:R-:W-:-:S03]  /*c450*/  SEL R4, R125, R12, !P1 ;  /* 0x0000000c7d047207 */ /* 0x002fc60004800000 */
[----:B------:R1:W-:Y:S04]  /*c460*/  STL [R1+0xa0], R8 ;  /* 0x0000a00801007387 */ /* 0x0003e80000100800 */
[----:B------:R3:W-:Y:S01]  /*c470*/  STL [R1+0x9c], R4 ;  /* 0x00009c0401007387 */ /* 0x0007e20000100800 */
[C---:B0-----:R-:W-:Y:S02]  /*c480*/  SEL R9, R125.reuse, R13, !P1 ;  /* 0x0000000d7d097207 */ /* 0x041fe40004800000 */
[----:B-1----:R-:W-:-:S03]  /*c490*/  SEL R8, R125, R14, !P1 ;  /* 0x0000000e7d087207 */ /* 0x002fc60004800000 */
[----:B------:R0:W-:Y:S01]  /*c4a0*/  STL [R1+0x98], R9 ;  /* 0x0000980901007387 */ /* 0x0001e20000100800 */
[----:B---3--:R-:W-:-:S03]  /*c4b0*/  SEL R4, R125, R15, !P1 ;  /* 0x0000000f7d047207 */ /* 0x008fc60004800000 */
        /* <DEDUP_REMOVED lines=42> */
[----:B------:R1:W-:Y:S01]  /*c760*/  STL [R1+0x3c], R8 ;  /* 0x00003c0801007387 */ /* 0x0003e20000100800 */
[----:B------:R-:W-:-:S03]  /*c770*/  SEL R23, R125, R57, !P1 ;  /* 0x000000397d177207 */ /* 0x000fc60004800000 */
[----:B------:R3:W-:Y:S01]  /*c780*/  STL [R1+0x38], R4 ;  /* 0x0000380401007387 */ /* 0x0007e20000100800 */
[C---:B0-----:R-:W-:Y:S02]  /*c790*/  SEL R9, R125.reuse, R37, !P1 ;  /* 0x000000257d097207 */ /* 0x041fe40004800000 */
[----:B-1----:R-:W-:-:S03]  /*c7a0*/  SEL R8, R125, R38, !P1 ;  /* 0x000000267d087207 */ /* 0x002fc60004800000 */
[----:B------:R0:W-:Y:S01]  /*c7b0*/  STL [R1+0x34], R9 ;  /* 0x0000340901007387 */ /* 0x0001e20000100800 */
[C---:B------:R-:W-:Y:S02]  /*c7c0*/  SEL R22, R125.reuse, R58, !P1 ;  /* 0x0000003a7d167207 */ /* 0x040fe40004800000 */
[C---:B---3--:R-:W-:Y:S01]  /*c7d0*/  SEL R4, R125.reuse, R39, !P1 ;  /* 0x000000277d047207 */ /* 0x048fe20004800000 */
[----:B------:R1:W-:Y:S01]  /*c7e0*/  STL [R1+0x30], R8 ;  /* 0x0000300801007387 */ /* 0x0003e20000100800 */
[C---:B------:R-:W-:Y:S02]  /*c7f0*/  SEL R21, R125.reuse, R59, !P1 ;  /* 0x0000003b7d157207 */ /* 0x040fe40004800000 */
[C---:B------:R-:W-:Y:S01]  /*c800*/  SEL R20, R125.reuse, R60, !P1 ;  /* 0x0000003c7d147207 */ /* 0x040fe20004800000 */
[----:B------:R3:W-:Y:S01]  /*c810*/  STL [R1+0x2c], R4 ;  /* 0x00002c0401007387 */ /* 0x0007e20000100800 */
[C---:B------:R-:W-:Y:S02]  /*c820*/  SEL R19, R125.reuse, R61, !P1 ;  /* 0x0000003d7d137207 */ /* 0x040fe40004800000 */
[C---:B------:R-:W-:Y:S01]  /*c830*/  SEL R18, R125.reuse, R62, !P1 ;  /* 0x0000003e7d127207 */ /* 0x040fe20004800000 */
[----:B------:R-:W-:Y:S01]  /*c840*/  STL [R1+0xb74], R23 ;  /* 0x000b741701007387 */ /* 0x000fe20000100800 */
[----:B------:R-:W-:-:S02]  /*c850*/  SEL R17, R125, R63, !P1 ;  /* 0x0000003f7d117207 */ /* 0x000fc40004800000 */
[C---:B------:R-:W-:Y:S01]  /*c860*/  SEL R16, R125.reuse, R64, !P1 ;  /* 0x000000407d107207 */ /* 0x040fe20004800000 */
[----:B------:R-:W-:Y:S01]  /*c870*/  STL [R1+0xb78], R22 ;  /* 0x000b781601007387 */ /* 0x000fe20000100800 */
[----:B------:R-:W-:-:S03]  /*c880*/  SEL R15, R125, R65, !P1 ;  /* 0x000000417d0f7207 */ /* 0x000fc60004800000 */
        /* <DEDUP_REMOVED lines=11> */
[----:B0-----:R-:W-:-:S03]  /*c940*/  SEL R9, R125, R71, !P1 ;  /* 0x000000477d097207 */ /* 0x001fc60004800000 */
[----:B------:R-:W-:Y:S01]  /*c950*/  STL [R1+0xb94], R15 ;  /* 0x000b940f01007387 */ /* 0x000fe20000100800 */
[----:B-1----:R-:W-:-:S03]  /*c960*/  SEL R8, R125, R72, !P1 ;  /* 0x000000487d087207 */ /* 0x002fc60004800000 */
[----:B------:R-:W-:Y:S01]  /*c970*/  STL [R1+0xb98], R14 ;  /* 0x000b980e01007387 */ /* 0x000fe20000100800 */
[----:B------:R-:W-:-:S03]  /*c980*/  SEL R252, R125, R74, !P1 ;  /* 0x0000004a7dfc7207 */ /* 0x000fc60004800000 */
[----:B------:R-:W-:Y:S01]  /*c990*/  STL [R1+0xb9c], R13 ;  /* 0x000b9c0d01007387 */ /* 0x000fe20000100800 */
[----:B---3--:R-:W-:-:S03]  /*c9a0*/  SEL R4, R125, R73, !P1 ;  /* 0x000000497d047207 */ /* 0x008fc60004800000 */
[----:B------:R-:W-:Y:S04]  /*c9b0*/  STL [R1+0xba0], R12 ;  /* 0x000ba00c01007387 */ /* 0x000fe80000100800 */
[----:B------:R-:W-:Y:S04]  /*c9c0*/  STL [R1+0xba4], R11 ;  /* 0x000ba40b01007387 */ /* 0x000fe80000100800 */
[----:B------:R-:W-:Y:S04]  /*c9d0*/  STL [R1+0xba8], R10 ;  /* 0x000ba80a01007387 */ /* 0x000fe80000100800 */
[----:B------:R0:W-:Y:S04]  /*c9e0*/  STL [R1+0xbac], R9 ;  /* 0x000bac0901007387 */ /* 0x0001e80000100800 */
[----:B------:R1:W-:Y:S01]  /*c9f0*/  STL [R1+0xbb0], R8 ;  /* 0x000bb00801007387 */ /* 0x0003e20000100800 */
[----:B0-----:R-:W-:-:S03]  /*ca00*/  SEL R9, R125, R75, !P1 ;  /* 0x0000004b7d097207 */ /* 0x001fc60004800000 */
[----:B------:R-:W-:Y:S01]  /*ca10*/  STL [R1+0xbb4], R252 ;  /* 0x000bb4fc01007387 */ /* 0x000fe20000100800 */
[----:B-1----:R-:W-:-:S03]  /*ca20*/  SEL R8, R125, R76, !P1 ;  /* 0x0000004c7d087207 */ /* 0x002fc60004800000 */
[----:B------:R0:W-:Y:S04]  /*ca30*/  STL [R1+0x28], R4 ;  /* 0x0000280401007387 */ /* 0x0001e80000100800 */
        /* <DEDUP_REMOVED lines=11> */
[----:B------:R-:W-:Y:S04]  /*caf0*/  STL [R1+0x10], R9 ;  /* 0x0000100901007387 */ /* 0x000fe80000100800 */
[----:B------:R-:W3:Y:S01]  /*cb00*/  LDL R12, [R1+0x4c4] ;  /* 0x0004c400010c7983 */ /* 0x000ee20000100800 */
[C---:B0-----:R-:W-:Y:S02]  /*cb10*/  SEL R8, R125.reuse, R82, !P1 ;  /* 0x000000527d087207 */ /* 0x041fe40004800000 */
[----:B-1----:R-:W-:-:S03]  /*cb20*/  SEL R4, R125, R83, !P1 ;  /* 0x000000537d047207 */ /* 0x002fc60004800000 */
[----:B------:R-:W-:Y:S04]  /*cb30*/  STL [R1+0xc], R8 ;  /* 0x00000c0801007387 */ /* 0x000fe80000100800 */
[----:B------:R-:W4:Y:S04]  /*cb40*/  LDL.LU R14, [R1+0xd0] ;  /* 0x0000d000010e7983 */ /* 0x000f280000300800 */
[----:B------:R0:W-:Y:S04]  /*cb50*/  STL [R1+0x4], R4 ;  /* 0x0000040401007387 */ /* 0x0001e80000100800 */
[----:B------:R-:W5:Y:S04]  /*cb60*/  LDL.LU R15, [R1+0xcc] ;  /* 0x0000cc00010f7983 */ /* 0x000f680000300800 */
[----:B------:R-:W5:Y:S04]  /*cb70*/  LDL.LU R16, [R1+0xc8] ;  /* 0x0000c80001107983 */ /* 0x000f680000300800 */
[----:B------:R-:W5:Y:S04]  /*cb80*/  LDL.LU R17, [R1+0xc4] ;  /* 0x0000c40001117983 */ /* 0x000f680000300800 */
[----:B------:R-:W5:Y:S04]  /*cb90*/  LDL.LU R18, [R1+0xc0] ;  /* 0x0000c00001127983 */ /* 0x000f680000300800 */
[----:B------:R-:W5:Y:S04]  /*cba0*/  LDL.LU R19, [R1+0xbc] ;  /* 0x0000bc0001137983 */ /* 0x000f680000300800 */
[----:B------:R-:W5:Y:S04]  /*cbb0*/  LDL.LU R20, [R1+0xb8] ;  /* 0x0000b80001147983 */ /* 0x000f680000300800 */
[----:B------:R-:W5:Y:S04]  /*cbc0*/  LDL.LU R21, [R1+0xb4] ;  /* 0x0000b40001157983 */ /* 0x000f680000300800 */
[----:B------:R-:W5:Y:S04]  /*cbd0*/  LDL.LU R22, [R1+0xb0] ;  /* 0x0000b00001167983 */ /* 0x000f680000300800 */
[----:B------:R-:W5:Y:S01]  /*cbe0*/  LDL.LU R23, [R1+0xac] ;  /* 0x0000ac0001177983 */ /* 0x000f620000300800 */
[----:B------:R-:W1:Y:S01]  /*cbf0*/  S2R R13, SR_TID.X ;  /* 0x00000000000d7919 */ /* 0x000e620000002100 */
[----:B------:R-:W-:Y:S01]  /*cc00*/  @!P6 IMAD.MOV R2, RZ, RZ, -R2 ;  /* 0x000000ffff02e224 */ /* 0x000fe200078e0a02 */
[C---:B0-----:R-:W-:Y:S01]  /*cc10*/  SEL R4, R125.reuse, R84, !P1 ;  /* 0x000000547d047207 */ /* 0x041fe20004800000 */
[----:B------:R-:W-:Y:S01]  /*cc20*/  @!P2 IMAD.MOV R5, RZ, RZ, -R5 ;  /* 0x000000ffff05a224 */ /* 0x000fe200078e0a05 */
[C---:B------:R-:W-:Y:S01]  /*cc30*/  SEL R251, R125.reuse, R85, !P1 ;  /* 0x000000557dfb7207 */ /* 0x040fe20004800000 */
[----:B--2---:R-:W-:Y:S01]  /*cc40*/  IMAD R0, R0, UR4, RZ ;  /* 0x0000000400007c24 */ /* 0x004fe2000f8e02ff */
[----:B------:R-:W-:-:S02]  /*cc50*/  SEL R152, R125, R152, !P1 ;  /* 0x000000987d987207 */ /* 0x000fc40004800000 */
[C---:B------:R-:W-:Y:S01]  /*cc60*/  SEL R153, R125.reuse, R153, !P1 ;  /* 0x000000997d997207 */ /* 0x040fe20004800000 */
[----:B------:R-:W-:Y:S01]  /*cc70*/  @!P4 IMAD.MOV R6, RZ, RZ, -R6 ;  /* 0x000000ffff06c224 */ /* 0x000fe200078e0a06 */
[C---:B------:R-:W-:Y:S01]  /*cc80*/  SEL R154, R125.reuse, R154, !P1 ;  /* 0x0000009a7d9a7207 */ /* 0x040fe20004800000 */
[----:B------:R-:W-:Y:S01]  /*cc90*/  STL [R1+0xb64], R4 ;  /* 0x000b640401007387 */ /* 0x000fe20000100800 */
[C---:B------:R-:W-:Y:S01]  /*cca0*/  SEL R155, R125.reuse, R155, !P1 ;  /* 0x0000009b7d9b7207 */ /* 0x040fe20004800000 */
[----:B------:R-:W-:Y:S01]  /*ccb0*/  @!P3 IMAD.MOV R3, RZ, RZ, -R3 ;  /* 0x000000ffff03b224 */ /* 0x000fe200078e0a03 */
[C---:B------:R-:W-:Y:S01]  /*ccc0*/  SEL R85, R125.reuse, R2, !P1 ;  /* 0x000000027d557207 */ /* 0x040fe20004800000 */
[----:B------:R-:W-:Y:S01]  /*ccd0*/  STL [R1+0xb68], R251 ;  /* 0x000b68fb01007387 */ /* 0x000fe20000100800 */
[C---:B------:R-:W-:Y:S01]  /*cce0*/  SEL R156, R125.reuse, R156, !P1 ;  /* 0x0000009c7d9c7207 */ /* 0x040fe20004800000 */
[----:B------:R-:W-:Y:S01]  /*ccf0*/  ULDC UR4, c[0x0][0x240] ;  /* 0x0000900000047ab9 */ /* 0x000fe20000000800 */
[----:B------:R-:W-:Y:S01]  /*cd00*/  SEL R83, R125, R5, !P1 ;  /* 0x000000057d537207 */ /* 0x000fe20004800000 */
[----:B------:R-:W-:Y:S01]  /*cd10*/  STL [R1+0xb6c], R152 ;  /* 0x000b6c9801007387 */ /* 0x000fe20000100800 */
[----:B------:R-:W-:-:S02]  /*cd20*/  IADD3 R2, P2, R0, UR8, RZ ;  /* 0x0000000800027c10 */ /* 0x000fc4000ff5e0ff */
[----:B------:R-:W-:Y:S02]  /*cd30*/  SEL R157, R125, R157, !P1 ;  /* 0x0000009d7d9d7207 */ /* 0x000fe40004800000 */
[----:B-1----:R-:W-:-:S05]  /*cd40*/  LOP3.LUT R13, R13, 0x7f, RZ, 0xc0, !PT ;  /* 0x0000007f0d0d7812 */ /* 0x002fca00078ec0ff */
[----:B------:R-:W-:Y:S02]  /*cd50*/  IMAD R11, R13, UR18, RZ ;  /* 0x000000120d0b7c24 */ /* 0x000fe4000f8e02ff */
[----:B------:R-:W-:Y:S01]  /*cd60*/  IMAD R13, RZ, RZ, -UR17 ;  /* 0x80000011ff0d7e24 */ /* 0x000fe2000f8e02ff */
[----:B------:R-:W-:Y:S01]  /*cd70*/  STL [R1+0xb70], R153 ;  /* 0x000b709901007387 */ /* 0x000fe20000100800 */
[C---:B------:R-:W-:Y:S02]  /*cd80*/  SEL R158, R125.reuse, R158, !P1 ;  /* 0x0000009e7d9e7207 */ /* 0x040fe40004800000 */
[----:B------:R-:W-:Y:S01]  /*cd90*/  SEL R82, R125, R6, !P1 ;  /* 0x000000067d527207 */ /* 0x000fe20004800000 */
[----:B------:R-:W-:Y:S01]  /*cda0*/  STL [R1+0xbb8], R154 ;  /* 0x000bb89a01007387 */ /* 0x000fe20000100800 */
[----:B------:R-:W-:-:S03]  /*cdb0*/  LEA.HI.X.SX32 R0, R0, UR9, 0x1, P2 ;  /* 0x0000000900007c11 */ /* 0x000fc600090f0eff */
[----:B------:R-:W-:Y:S04]  /*cdc0*/  STL [R1+0xbbc], R155 ;  /* 0x000bbc9b01007387 */ /* 0x000fe80000100800 */
[----:B------:R-:W-:Y:S04]  /*cdd0*/  STL [R1+0xbc0], R156 ;  /* 0x000bc09c01007387 */ /* 0x000fe80000100800 */
[----:B------:R-:W-:Y:S04]  /*cde0*/  STL [R1+0xbc4], R157 ;  /* 0x000bc49d01007387 */ /* 0x000fe80000100800 */
[----:B------:R0:W-:Y:S04]  /*cdf0*/  STL [R1+0xbc8], R158 ;  /* 0x000bc89e01007387 */ /* 0x0001e80000100800 */
[----:B------:R-:W-:Y:S04]  /*ce00*/  STL [R1+0xb4c], R2 ;  /* 0x000b4c0201007387 */ /* 0x000fe80000100800 */
[----:B------:R-:W-:Y:S01]  /*ce10*/  STL [R1+0xb50], R0 ;  /* 0x000b500001007387 */ /* 0x000fe20000100800 */
[----:B------:R-:W-:-:S02]  /*ce20*/  SEL R84, R125, R3, !P1 ;  /* 0x000000037d547207 */ /* 0x000fc40004800000 */
[----:B------:R-:W-:Y:S01]  /*ce30*/  LEA.HI.X.SX32 R3, R11, UR11, 0x1, P0 ;  /* 0x0000000b0b037c11 */ /* 0x000fe200080f0eff */
[----:B------:R-:W-:Y:S01]  /*ce40*/  @!P5 IMAD.MOV R7, RZ, RZ, -R7 ;  /* 0x000000ffff07d224 */ /* 0x000fe200078e0a07 */
[C---:B------:R-:W-:Y:S02]  /*ce50*/  SEL R40, R125.reuse, R40, !P1 ;  /* 0x000000287d287207 */ /* 0x040fe40004800000 */
[C---:B------:R-:W-:Y:S02]  /*ce60*/  SEL R39, R125.reuse, R41, !P1 ;  /* 0x000000297d277207 */ /* 0x040fe40004800000 */
[C---:B------:R-:W-:Y:S02]  /*ce70*/  SEL R38, R125.reuse, R42, !P1 ;  /* 0x0000002a7d267207 */ /* 0x040fe40004800000 */
[C---:B------:R-:W-:Y:S02]  /*ce80*/  SEL R37, R125.reuse, R43, !P1 ;  /* 0x0000002b7d257207 */ /* 0x040fe40004800000 */
[----:B------:R-:W-:-:S02]  /*ce90*/  SEL R36, R125, R44, !P1 ;  /* 0x0000002c7d247207 */ /* 0x000fc40004800000 */
[C---:B------:R-:W-:Y:S02]  /*cea0*/  SEL R35, R125.reuse, R45, !P1 ;  /* 0x0000002d7d237207 */ /* 0x040fe40004800000 */
        /* <DEDUP_REMOVED lines=63> */
[----:B------:R-:W-:Y:S01]  /*d2a0*/  SEL R139, R125, R139, !P1 ;  /* 0x0000008b7d8b7207 */ /* 0x000fe20004800000 */
[----:B---3--:R-:W-:-:S04]  /*d2b0*/  IMAD R5, R13, 0x2, R12 ;  /* 0x000000020d057824 */ /* 0x008fc800078e020c */
[----:B------:R-:W-:-:S05]  /*d2c0*/  IMAD R6, R13, 0x4, R5 ;  /* 0x000000040d067824 */ /* 0x000fca00078e0205 */
[----:B------:R-:W-:Y:S04]  /*d2d0*/  STL [R1+0xb58], R6 ;  /* 0x000b580601007387 */ /* 0x000fe80000100800 */
[----:B------:R1:W-:Y:S04]  /*d2e0*/  STL [R1+0xb54], R5 ;  /* 0x000b540501007387 */ /* 0x0003e80000100800 */
[----:B0-----:R-:W2:Y:S04]  /*d2f0*/  LDL.LU R158, [R1+0xa8] ;  /* 0x0000a800019e7983 */ /* 0x001ea80000300800 */
[----:B------:R-:W3:Y:S04]  /*d300*/  LDL.LU R157, [R1+0xa4] ;  /* 0x0000a400019d7983 */ /* 0x000ee80000300800 */
[----:B------:R-:W3:Y:S04]  /*d310*/  LDL.LU R156, [R1+0xa0] ;  /* 0x0000a000019c7983 */ /* 0x000ee80000300800 */
[----:B------:R-:W3:Y:S04]  /*d320*/  LDL.LU R155, [R1+0x9c] ;  /* 0x00009c00019b7983 */ /* 0x000ee80000300800 */
[----:B------:R-:W3:Y:S04]  /*d330*/  LDL.LU R154, [R1+0x98] ;  /* 0x00009800019a7983 */ /* 0x000ee80000300800 */
[----:B------:R-:W3:Y:S04]  /*d340*/  LDL.LU R252, [R1+0x94] ;  /* 0x0000940001fc7983 */ /* 0x000ee80000300800 */
[----:B------:R-:W3:Y:S04]  /*d350*/  LDL.LU R8, [R1+0x90] ;  /* 0x0000900001087983 */ /* 0x000ee80000300800 */
[----:B------:R-:W3:Y:S01]  /*d360*/  LDL.LU R9, [R1+0x8c] ;  /* 0x00008c0001097983 */ /* 0x000ee20000300800 */
[----:B----4-:R-:W-:-:S03]  /*d370*/  IMAD R81, R14, UR4, RZ ;  /* 0x000000040e517c24 */ /* 0x010fc6000f8e02ff */
[----:B------:R-:W4:Y:S01]  /*d380*/  LDL.LU R10, [R1+0x88] ;  /* 0x00008800010a7983 */ /* 0x000f220000300800 */
[----:B-----5:R-:W-:-:S03]  /*d390*/  IMAD R80, R15, UR4, RZ ;  /* 0x000000040f507c24 */ /* 0x020fc6000f8e02ff */
[----:B------:R-:W5:Y:S01]  /*d3a0*/  LDL.LU R11, [R1+0x84] ;  /* 0x00008400010b7983 */ /* 0x000f620000300800 */
[----:B------:R-:W-:-:S03]  /*d3b0*/  IMAD R79, R16, UR4, RZ ;  /* 0x00000004104f7c24 */ /* 0x000fc6000f8e02ff */
        /* <DEDUP_REMOVED lines=14> */
[----:B------:R-:W5:Y:S04]  /*d4a0*/  LDL.LU R19, [R1+0x64] ;  /* 0x0000640001137983 */ /* 0x000f680000300800 */
[----:B------:R-:W5:Y:S04]  /*d4b0*/  LDL.LU R20, [R1+0x60] ;  /* 0x0000600001147983 */ /* 0x000f680000300800 */
[----:B------:R-:W5:Y:S01]  /*d4c0*/  LDL.LU R21, [R1+0x5c] ;  /* 0x00005c0001157983 */ /* 0x000f620000300800 */
[----:B------:R-:W-:-:S03]  /*d4d0*/  SEL R140, R125, R140, !P1 ;  /* 0x0000008c7d8c7207 */ /* 0x000fc60004800000 */
[----:B------:R-:W5:Y:S01]  /*d4e0*/  LDL.LU R22, [R1+0x58] ;  /* 0x0000580001167983 */ /* 0x000f620000300800 */
[----:B------:R-:W-:-:S03]  /*d4f0*/  SEL R141, R125, R141, !P1 ;  /* 0x0000008d7d8d7207 */ /* 0x000fc60004800000 */
[----:B------:R-:W5:Y:S01]  /*d500*/  LDL.LU R23, [R1+0x54] ;  /* 0x0000540001177983 */ /* 0x000f620000300800 */
[C---:B------:R-:W-:Y:S02]  /*d510*/  SEL R142, R125.reuse, R142, !P1 ;  /* 0x0000008e7d8e7207 */ /* 0x040fe40004800000 */
[C---:B------:R-:W-:Y:S01]  /*d520*/  SEL R143, R125.reuse, R143, !P1 ;  /* 0x0000008f7d8f7207 */ /* 0x040fe20004800000 */
[----:B-1----:R-:W5:Y:S01]  /*d530*/  LDL.LU R5, [R1+0x50] ;  /* 0x0000500001057983 */ /* 0x002f620000300800 */
[C---:B------:R-:W-:Y:S02]  /*d540*/  SEL R144, R125.reuse, R144, !P1 ;  /* 0x000000907d907207 */ /* 0x040fe40004800000 */
[C---:B------:R-:W-:Y:S01]  /*d550*/  SEL R145, R125.reuse, R145, !P1 ;  /* 0x000000917d917207 */ /* 0x040fe20004800000 */
[----:B------:R-:W5:Y:S01]  /*d560*/  LDL.LU R6, [R1+0x4c] ;  /* 0x00004c0001067983 */ /* 0x000f620000300800 */
[C---:B------:R-:W-:Y:S02]  /*d570*/  SEL R146, R125.reuse, R146, !P1 ;  /* 0x000000927d927207 */ /* 0x040fe40004800000 */
[C---:B------:R-:W-:Y:S01]  /*d580*/  SEL R147, R125.reuse, R147, !P1 ;  /* 0x000000937d937207 */ /* 0x040fe20004800000 */
[----:B------:R-:W5:Y:S01]  /*d590*/  LDL.LU R0, [R1+0x48] ;  /* 0x0000480001007983 */ /* 0x000f620000300800 */
        /* <DEDUP_REMOVED lines=97> */
[----:B------:R-:W5:Y:S04]  /*dbb0*/  LDL.LU R7, [R1+0x40] ;  /* 0x0000400001077983 */ /* 0x000f680000300800 */
[----:B------:R-:W5:Y:S04]  /*dbc0*/  LDL.LU R2, [R1+0x3c] ;  /* 0x00003c0001027983 */ /* 0x000f680000300800 */
[----:B------:R-:W5:Y:S04]  /*dbd0*/  LDL.LU R153, [R1+0x38] ;  /* 0x0000380001997983 */ /* 0x000f680000300800 */
[----:B------:R-:W5:Y:S04]  /*dbe0*/  LDL.LU R152, [R1+0x34] ;  /* 0x0000340001987983 */ /* 0x000f680000300800 */
[----:B------:R-:W5:Y:S04]  /*dbf0*/  LDL.LU R251, [R1+0x30] ;  /* 0x0000300001fb7983 */ /* 0x000f680000300800 */
[----:B------:R-:W5:Y:S01]  /*dc00*/  LDL.LU R4, [R1+0x2c] ;  /* 0x00002c0001047983 */ /* 0x000f620000300800 */
[----:B--2---:R-:W-:-:S02]  /*dc10*/  IMAD R71, R158, UR4, RZ ;  /* 0x000000049e477c24 */ /* 0x004fc4000f8e02ff */
[----:B---3--:R-:W-:Y:S01]  /*dc20*/  IMAD R70, R157, UR4, RZ ;  /* 0x000000049d467c24 */ /* 0x008fe2000f8e02ff */
[----:B------:R-:W2:Y:S01]  /*dc30*/  LDL.LU R158, [R1+0xbc8] ;  /* 0x000bc800019e7983 */ /* 0x000ea20000300800 */
[----:B------:R-:W-:Y:S02]  /*dc40*/  IMAD R69, R156, UR4, RZ ;  /* 0x000000049c457c24 */ /* 0x000fe4000f8e02ff */
[----:B------:R-:W-:Y:S01]  /*dc50*/  IMAD R68, R155, UR4, RZ ;  /* 0x000000049b447c24 */ /* 0x000fe2000f8e02ff */
[----:B------:R-:W3:Y:S01]  /*dc60*/  LDL.LU R157, [R1+0xbc4] ;  /* 0x000bc400019d7983 */ /* 0x000ee20000300800 */
[----:B------:R-:W-:-:S03]  /*dc70*/  IMAD R67, R154, UR4, RZ ;  /* 0x000000049a437c24 */ /* 0x000fc6000f8e02ff */
[----:B------:R-:W2:Y:S01]  /*dc80*/  LDL.LU R156, [R1+0xbc0] ;  /* 0x000bc000019c7983 */ /* 0x000ea20000300800 */
[----:B------:R-:W-:-:S03]  /*dc90*/  IMAD R66, R252, UR4, RZ ;  /* 0x00000004fc427c24 */ /* 0x000fc6000f8e02ff */
[----:B------:R-:W3:Y:S01]  /*dca0*/  LDL.LU R155, [R1+0xbbc] ;  /* 0x000bbc00019b7983 */ /* 0x000ee20000300800 */
[----:B------:R-:W-:-:S03]  /*dcb0*/  IMAD R65, R8, UR4, RZ ;  /* 0x0000000408417c24 */ /* 0x000fc6000f8e02ff */
[----:B------:R-:W2:Y:S01]  /*dcc0*/  LDL.LU R154, [R1+0xbb8] ;  /* 0x000bb800019a7983 */ /* 0x000ea20000300800 */
[----:B------:R-:W-:-:S03]  /*dcd0*/  IMAD R64, R9, UR4, RZ ;  /* 0x0000000409407c24 */ /* 0x000fc6000f8e02ff */
[----:B------:R-:W3:Y:S01]  /*dce0*/  LDL.LU R252, [R1+0xbb4] ;  /* 0x000bb40001fc7983 */ /* 0x000ee20000300800 */
[----:B----4-:R-:W-:-:S03]  /*dcf0*/  IMAD R63, R10, UR4, RZ ;  /* 0x000000040a3f7c24 */ /* 0x010fc6000f8e02ff */
[----:B------:R-:W4:Y:S01]  /*dd00*/  LDL.LU R8, [R1+0xbb0] ;  /* 0x000bb00001087983 */ /* 0x000f220000300800 */
[----:B-----5:R-:W-:-:S03]  /*dd10*/  IMAD R62, R11, UR4, RZ ;  /* 0x000000040b3e7c24 */ /* 0x020fc6000f8e02ff */
[----:B------:R-:W5:Y:S01]  /*dd20*/  LDL.LU R9, [R1+0xbac] ;  /* 0x000bac0001097983 */ /* 0x000f620000300800 */
[----:B------:R-:W-:-:S03]  /*dd30*/  IMAD R61, R12, UR4, RZ ;  /* 0x000000040c3d7c24 */ /* 0x000fc6000f8e02ff */
[----:B------:R-:W2:Y:S01]  /*dd40*/  LDL.LU R10, [R1+0xba8] ;  /* 0x000ba800010a7983 */ /* 0x000ea20000300800 */
[----:B------:R-:W-:-:S03]  /*dd50*/  IMAD R60, R13, UR4, RZ ;  /* 0x000000040d3c7c24 */ /* 0x000fc6000f8e02ff */
[----:B------:R-:W3:Y:S01]  /*dd60*/  LDL.LU R11, [R1+0xba4] ;  /* 0x000ba400010b7983 */ /* 0x000ee20000300800 */
[----:B------:R-:W-:-:S03]  /*dd70*/  IMAD R59, R14, UR4, RZ ;  /* 0x000000040e3b7c24 */ /* 0x000fc6000f8e02ff */
[----:B------:R-:W4:Y:S01]  /*dd80*/  LDL.LU R12, [R1+0xba0] ;  /* 0x000ba000010c7983 */ /* 0x000f220000300800 */
[----:B------:R-:W-:-:S03]  /*dd90*/  IMAD R58, R15, UR4, RZ ;  /* 0x000000040f3a7c24 */ /* 0x000fc6000f8e02ff */
[----:B------:R-:W5:Y:S01]  /*dda0*/  LDL.LU R13, [R1+0xb9c] ;  /* 0x000b9c00010d7983 */ /* 0x000f620000300800 */
        /* <DEDUP_REMOVED lines=15> */
[----:B------:R-:W4:Y:S04]  /*dea0*/  LDL.LU R21, [R1+0xb7c] ;  /* 0x000b7c0001157983 */ /* 0x000f280000300800 */
[----:B------:R-:W5:Y:S04]  /*deb0*/  LDL.LU R22, [R1+0xb78] ;  /* 0x000b780001167983 */ /* 0x000f680000300800 */
        /* <DEDUP_REMOVED lines=10> */
[----:B------:R-:W4:Y:S01]  /*df60*/  LDL.LU R4, [R1+0x24] ;  /* 0x0000240001047983 */ /* 0x000f220000300800 */
[----:B------:R-:W-:Y:S02]  /*df70*/  IMAD R49, R5, UR4, RZ ;  /* 0x0000000405317c24 */ /* 0x000fe4000f8e02ff */
[----:B------:R-:W-:Y:S01]  /*df80*/  IMAD R48, R6, UR4, RZ ;  /* 0x0000000406307c24 */ /* 0x000fe2000f8e02ff */
[----:B------:R-:W4:Y:S01]  /*df90*/  LDL.LU R5, [R1+0x18] ;  /* 0x0000180001057983 */ /* 0x000f220000300800 */
[----:B------:R-:W-:Y:S02]  /*dfa0*/  IMAD R47, R0, UR4, RZ ;  /* 0x00000004002f7c24 */ /* 0x000fe4000f8e02ff */
[----:B------:R-:W-:Y:S01]  /*dfb0*/  IMAD R45, R2, UR4, RZ ;  /* 0x00000004022d7c24 */ /* 0x000fe2000f8e02ff */
[----:B------:R-:W4:Y:S04]  /*dfc0*/  LDL.LU R6, [R1+0x10] ;  /* 0x0000100001067983 */ /* 0x000f280000300800 */
[----:B------:R-:W4:Y:S04]  /*dfd0*/  LDL.LU R0, [R1+0xc] ;  /* 0x00000c0001007983 */ /* 0x000f280000300800 */
[----:B------:R-:W4:Y:S01]  /*dfe0*/  LDL.LU R2, [R1+0x4] ;  /* 0x0000040001027983 */ /* 0x000f220000300800 */
[----:B--2---:R-:W-:-:S05]  /*dff0*/  IMAD R10, R10, UR4, RZ ;  /* 0x000000040a0a7c24 */ /* 0x004fca000f8e02ff */
[----:B------:R0:W-:Y:S04]  /*e000*/  STL [R1+0xb5c], R10 ;  /* 0x000b5c0a01007387 */ /* 0x0001e80000100800 */
[----:B0-----:R-:W2:Y:S01]  /*e010*/  LDL.LU R10, [R1+0x1c] ;  /* 0x00001c00010a7983 */ /* 0x001ea20000300800 */
[----:B-----5:R-:W-:Y:S02]  /*e020*/  IMAD R153, R153, UR4, RZ ;  /* 0x0000000499997c24 */ /* 0x020fe4000f8e02ff */
[----:B---3--:R-:W-:-:S03]  /*e030*/  IMAD R152, R152, UR4, RZ ;  /* 0x0000000498987c24 */ /* 0x008fc6000f8e02ff */
[----:B------:R0:W-:Y:S01]  /*e040*/  STL [R1+0x8], R153 ;  /* 0x0000089901007387 */ /* 0x0001e20000100800 */
[----:B----4-:R-:W-:Y:S02]  /*e050*/  IMAD R251, R251, UR4, RZ ;  /* 0x00000004fbfb7c24 */ /* 0x010fe4000f8e02ff */
[----:B------:R-:W-:Y:S01]  /*e060*/  IMAD R4, R4, UR4, RZ ;  /* 0x0000000404047c24 */ /* 0x000fe2000f8e02ff */
[----:B0-----:R-:W3:Y:S04]  /*e070*/  LDL.LU R153, [R1+0xb70] ;  /* 0x000b700001997983 */ /* 0x001ee80000300800 */
[----:B------:R0:W-:Y:S04]  /*e080*/  STL [R1+0x14], R152 ;  /* 0x0000149801007387 */ /* 0x0001e80000100800 */
[----:B0-----:R-:W4:Y:S04]  /*e090*/  LDL.LU R152, [R1+0xb6c] ;  /* 0x000b6c0001987983 */ /* 0x001f280000300800 */
[----:B------:R0:W-:Y:S04]  /*e0a0*/  STL [R1+0x20], R251 ;  /* 0x000020fb01007387 */ /* 0x0001e80000100800 */
[----:B0-----:R-:W5:Y:S04]  /*e0b0*/  LDL.LU R251, [R1+0xb68] ;  /* 0x000b680001fb7983 */ /* 0x001f680000300800 */
[----:B------:R0:W-:Y:S04]  /*e0c0*/  STL [R1+0x24], R4 ;  /* 0x0000240401007387 */ /* 0x0001e80000100800 */
[----:B0-----:R-:W3:Y:S01]  /*e0d0*/  LDL.LU R4, [R1+0xb64] ;  /* 0x000b640001047983 */ /* 0x001ee20000300800 */
[----:B--2---:R-:W-:-:S05]  /*e0e0*/  IMAD R10, R10, UR4, RZ ;  /* 0x000000040a0a7c24 */ /* 0x004fca000f8e02ff */
[----:B------:R0:W-:Y:S02]  /*e0f0*/  STL [R1+0x1c], R10 ;  /* 0x00001c0a01007387 */ /* 0x0001e40000100800 */
[----:B0-----:R-:W-:Y:S02]  /*e100*/  IMAD R10, R5, UR4, RZ ;  /* 0x00000004050a7c24 */ /* 0x001fe4000f8e02ff */
[----:B------:R-:W-:Y:S02]  /*e110*/  IMAD R5, R0, UR4, RZ ;  /* 0x0000000400057c24 */ /* 0x000fe4000f8e02ff */
[----:B------:R-:W-:Y:S01]  /*e120*/  IMAD R0, R2, UR4, RZ ;  /* 0x0000000402007c24 */ /* 0x000fe2000f8e02ff */
[----:B------:R0:W-:Y:S01]  /*e130*/  STL [R1+0x18], R10 ;  /* 0x0000180a01007387 */ /* 0x0001e20000100800 */
[----:B---3--:R-:W-:-:S03]  /*e140*/  IMAD R2, R4, UR4, RZ ;  /* 0x0000000404027c24 */ /* 0x008fc6000f8e02ff */
[----:B------:R-:W0:Y:S02]  /*e150*/  LDL.LU R4, [R1+0xb60] ;  /* 0x000b600001047983 */ /* 0x000e240000300800 */
[----:B0-----:R-:W-:-:S05]  /*e160*/  IADD3 R10, P1, R81, R4, RZ ;  /* 0x00000004510a7210 */ /* 0x001fca0007f3e0ff */
[----:B------:R0:W-:Y:S02]  /*e170*/  STL [R1+0x5c], R10 ;  /* 0x00005c0a01007387 */ /* 0x0001e40000100800 */
        /* <DEDUP_REMOVED lines=12> */
[----:B0-----:R-:W-:-:S05]  /*e240*/  LEA.HI.X.SX32 R10, R81, R3, 0x1, P1 ;  /* 0x00000003510a7211 */ /* 0x001fca00008f0eff */
        /* <DEDUP_REMOVED lines=132> */
[----:B------:R0:W-:Y:S01]  /*ea90*/  STL [R1+0x160], R10 ;  /* 0x0001600a01007387 */ /* 0x0001e20000100800 */
[----:B------:R-:W-:Y:S01]  /*eaa0*/  IMAD R40, R40, UR4, RZ ;  /* 0x0000000428287c24 */ /* 0x000fe2000f8e02ff */
        /* <DEDUP_REMOVED lines=121> */
[----:B------:R0:W-:Y:S01]  /*f240*/  STL [R1+0x25c], R10 ;  /* 0x00025c0a01007387 */ /* 0x0001e20000100800 */
[----:B------:R-:W-:Y:S01]  /*f250*/  IMAD R15, R15, UR4, RZ ;  /* 0x000000040f0f7c24 */ /* 0x000fe2000f8e02ff */
[----:B0-----:R-:W-:Y:S02]  /*f260*/  LEA.HI.X.SX32 R10, R23, R3, 0x1, P3 ;  /* 0x00000003170a7211 */ /* 0x001fe400018f0eff */
[----:B------:R-:W-:-:S03]  /*f270*/  IADD3 R23, P3, R16, R4, RZ ;  /* 0x0000000410177210 */ /* 0x000fc60007f7e0ff */
[----:B------:R0:W-:Y:S02]  /*f280*/  STL [R1+0x228], R10 ;  /* 0x0002280a01007387 */ /* 0x0001e40000100800 */
[----:B0-----:R-:W-:Y:S02]  /*f290*/  LEA.HI.X.SX32 R10, R22, R3, 0x1, P4 ;  /* 0x00000003160a7211 */ /* 0x001fe400020f0eff */
[----:B------:R-:W2:Y:S04]  /*f2a0*/  LDL.LU R22, [R1+0x1c] ;  /* 0x00001c0001167983 */ /* 0x000ea80000300800 */
[----:B------:R0:W-:Y:S01]  /*f2b0*/  STL [R1+0x264], R23 ;  /* 0x0002641701007387 */ /* 0x0001e20000100800 */
[----:B------:R-:W-:-:S03]  /*f2c0*/  IMAD R14, R14, UR4, RZ ;  /* 0x000000040e0e7c24 */ /* 0x000fc6000f8e02ff */
[----:B0-----:R-:W3:Y:S04]  /*f2d0*/  LDL.LU R23, [R1+0x18] ;  /* 0x0000180001177983 */ /* 0x001ee80000300800 */
[----:B------:R0:W-:Y:S02]  /*f2e0*/  STL [R1+0x230], R10 ;  /* 0x0002300a01007387 */ /* 0x0001e40000100800 */
[----:B0-----:R-:W-:-:S05]  /*f2f0*/  IADD3 R10, P4, R15, R4, RZ ;  /* 0x000000040f0a7210 */ /* 0x001fca0007f9e0ff */
[----:B------:R0:W-:Y:S02]  /*f300*/  STL [R1+0x26c], R10 ;  /* 0x00026c0a01007387 */ /* 0x0001e40000100800 */
[----:B0-----:R-:W-:Y:S02]  /*f310*/  LEA.HI.X.SX32 R10, R21, R3, 0x1, P5 ;  /* 0x00000003150a7211 */ /* 0x001fe400028f0eff */
[----:B------:R-:W4:Y:S04]  /*f320*/  LDL.LU R21, [R1+0x24] ;  /* 0x0000240001157983 */ /* 0x000f280000300800 */
[----:B------:R0:W-:Y:S01]  /*f330*/  STL [R1+0x238], R10 ;  /* 0x0002380a01007387 */ /* 0x0001e20000100800 */
[----:B------:R-:W-:Y:S01]  /*f340*/  IMAD R13, R13, UR4, RZ ;  /* 0x000000040d0d7c24 */ /* 0x000fe2000f8e02ff */
[----:B0-----:R-:W-:-:S05]  /*f350*/  IADD3 R10, P5, R14, R4, RZ ;  /* 0x000000040e0a7210 */ /* 0x001fca0007fbe0ff */
[----:B------:R0:W-:Y:S02]  /*f360*/  STL [R1+0x274], R10 ;  /* 0x0002740a01007387 */ /* 0x0001e40000100800 */
[----:B0-----:R-:W-:Y:S02]  /*f370*/  LEA.HI.X.SX32 R10, R20, R3, 0x1, P6 ;  /* 0x00000003140a7211 */ /* 0x001fe400030f0eff */
[----:B------:R-:W2:Y:S04]  /*f380*/  LDL.LU R20, [R1+0x20] ;  /* 0x0000200001147983 */ /* 0x000ea80000300800 */
[----:B------:R0:W-:Y:S01]  /*f390*/  STL [R1+0x240], R10 ;  /* 0x0002400a01007387 */ /* 0x0001e20000100800 */
[----:B------:R-:W-:Y:S01]  /*f3a0*/  IMAD R12, R12, UR4, RZ ;  /* 0x000000040c0c7c24 */ /* 0x000fe2000f8e02ff */
[----:B0-----:R-:W-:-:S05]  /*f3b0*/  IADD3 R10, P6, R13, R4, RZ ;  /* 0x000000040d0a7210 */ /* 0x001fca0007fde0ff */
[----:B------:R0:W-:Y:S02]  /*f3c0*/  STL [R1+0x27c], R10 ;  /* 0x00027c0a01007387 */ /* 0x0001e40000100800 */
[----:B0-----:R-:W-:Y:S02]  /*f3d0*/  LEA.HI.X.SX32 R10, R19, R3, 0x1, P0 ;  /* 0x00000003130a7211 */ /* 0x001fe400000f0eff */
[----:B------:R-:W3:Y:S04]  /*f3e0*/  LDL.LU R19, [R1+0x14] ;  /* 0x0000140001137983 */ /* 0x000ee80000300800 */
[----:B------:R0:W-:Y:S01]  /*f3f0*/  STL [R1+0x248], R10 ;  /* 0x0002480a01007387 */ /* 0x0001e20000100800 */
[----:B------:R-:W-:Y:S01]  /*f400*/  IMAD R11, R11, UR4, RZ ;  /* 0x000000040b0b7c24 */ /* 0x000fe2000f8e02ff */
[----:B0-----:R-:W-:-:S05]  /*f410*/  IADD3 R10, P0, R12, R4, RZ ;  /* 0x000000040c0a7210 */ /* 0x001fca0007f1e0ff */
[----:B------:R0:W-:Y:S02]  /*f420*/  STL [R1+0x284], R10 ;  /* 0x0002840a01007387 */ /* 0x0001e40000100800 */
[----:B0-----:R-:W-:Y:S02]  /*f430*/  LEA.HI.X.SX32 R10, R18, R3, 0x1, P1 ;  /* 0x00000003120a7211 */ /* 0x001fe400008f0eff */
[----:B------:R-:W4:Y:S04]  /*f440*/  LDL.LU R18, [R1+0x8] ;  /* 0x0000080001127983 */ /* 0x000f280000300800 */
[----:B------:R0:W-:Y:S02]  /*f450*/  STL [R1+0x250], R10 ;  /* 0x0002500a01007387 */ /* 0x0001e40000100800 */
[----:B0-----:R-:W-:-:S05]  /*f460*/  IADD3 R10, P1, R11, R4, RZ ;  /* 0x000000040b0a7210 */ /* 0x001fca0007f3e0ff */
[----:B------:R0:W-:Y:S04]  /*f470*/  STL [R1+0x28c], R10 ;  /* 0x00028c0a01007387 */ /* 0x0001e80000100800 */
[----:B0-----:R-:W2:Y:S01]  /*f480*/  LDL.LU R10, [R1+0xb5c] ;  /* 0x000b5c00010a7983 */ /* 0x001ea20000300800 */
[----:B------:R-:W-:Y:S01]  /*f490*/  LEA.HI.X.SX32 R17, R17, R3, 0x1, P2 ;  /* 0x0000000311117211 */ /* 0x000fe200010f0eff */
[----:B------:R-:W-:-:S04]  /*f4a0*/  IMAD R9, R9, UR4, RZ ;  /* 0x0000000409097c24 */ /* 0x000fc8000f8e02ff */
[----:B------:R2:W-:Y:S01]  /*f4b0*/  STL [R1+0x258], R17 ;  /* 0x0002581101007387 */ /* 0x0005e20000100800 */
[----:B------:R-:W-:Y:S02]  /*f4c0*/  IMAD R8, R8, UR4, RZ ;  /* 0x0000000408087c24 */ /* 0x000fe4000f8e02ff */
[----:B------:R-:W-:Y:S01]  /*f4d0*/  IMAD R7, R7, UR4, RZ ;  /* 0x0000000407077c24 */ /* 0x000fe2000f8e02ff */
[----:B------:R-:W-:Y:S01]  /*f4e0*/  LEA.HI.X.SX32 R13, R13, R3, 0x1, P6 ;  /* 0x000000030d0d7211 */ /* 0x000fe200030f0eff */
[----:B------:R-:W-:Y:S02]  /*f4f0*/  IMAD R252, R252, UR4, RZ ;  /* 0x00000004fcfc7c24 */ /* 0x000fe4000f8e02ff */
[----:B------:R-:W-:Y:S02]  /*f500*/  IMAD R6, R6, UR4, RZ ;  /* 0x0000000406067c24 */ /* 0x000fe4000f8e02ff */
[----:B-----5:R-:W-:Y:S02]  /*f510*/  IMAD R251, R251, UR4, RZ ;  /* 0x00000004fbfb7c24 */ /* 0x020fe4000f8e02ff */
[----:B------:R-:W-:-:S02]  /*f520*/  IMAD R86, R86, UR4, RZ ;  /* 0x0000000456567c24 */ /* 0x000fc4000f8e02ff */
[----:B------:R-:W-:Y:S02]  /*f530*/  IMAD R87, R87, UR4, RZ ;  /* 0x0000000457577c24 */ /* 0x000fe4000f8e02ff */
[----:B------:R-:W-:Y:S02]  /*f540*/  IMAD R88, R88, UR4, RZ ;  /* 0x0000000458587c24 */ /* 0x000fe4000f8e02ff */
[----:B------:R-:W-:Y:S02]  /*f550*/  IMAD R89, R89, UR4, RZ ;  /* 0x0000000459597c24 */ /* 0x000fe4000f8e02ff */
[----:B------:R-:W-:Y:S02]  /*f560*/  IMAD R90, R90, UR4, RZ ;  /* 0x000000045a5a7c24 */ /* 0x000fe4000f8e02ff */
[----:B------:R-:W-:Y:S02]  /*f570*/  IMAD R91, R91, UR4, RZ ;  /* 0x000000045b5b7c24 */ /* 0x000fe4000f8e02ff */
        /* <DEDUP_REMOVED lines=30> */
[----:B------:R-:W-:Y:S01]  /*f760*/  IMAD R122, R122, UR4, RZ ;  /* 0x000000047a7a7c24 */ /* 0x000fe2000f8e02ff */
[----:B--2---:R-:W-:-:S05]  /*f770*/  IADD3 R17, P2, R10, R4, RZ ;  /* 0x000000040a117210 */ /* 0x004fca0007f5e0ff */
[----:B------:R0:W-:Y:S02]  /*f780*/  STL [R1+0x294], R17 ;  /* 0x0002941101007387 */ /* 0x0001e40000100800 */
[----:B0-----:R-:W-:Y:S02]  /*f790*/  LEA.HI.X.SX32 R17, R16, R3, 0x1, P3 ;  /* 0x0000000310117211 */ /* 0x001fe400018f0eff */
[----:B------:R-:W-:-:S03]  /*f7a0*/  IADD3 R16, P3, R9, R4, RZ ;  /* 0x0000000409107210 */ /* 0x000fc60007f7e0ff */
[----:B------:R0:W-:Y:S04]  /*f7b0*/  STL [R1+0x260], R17 ;  /* 0x0002601101007387 */ /* 0x0001e80000100800 */
[----:B------:R1:W-:Y:S01]  /*f7c0*/  STL [R1+0x29c], R16 ;  /* 0x00029c1001007387 */ /* 0x0003e20000100800 */
[-C--:B0-----:R-:W-:Y:S02]  /*f7d0*/  LEA.HI.X.SX32 R17, R15, R3.reuse, 0x1, P4 ;  /* 0x000000030f117211 */ /* 0x081fe400020f0eff */
[----:B------:R-:W-:Y:S02]  /*f7e0*/  LEA.HI.X.SX32 R15, R14, R3, 0x1, P5 ;  /* 0x000000030e0f7211 */ /* 0x000fe400028f0eff */
[-C--:B-1----:R-:W-:Y:S02]  /*f7f0*/  IADD3 R16, P4, R8, R4.reuse, RZ ;  /* 0x0000000408107210 */ /* 0x082fe40007f9e0ff */
[-C--:B------:R-:W-:Y:S01]  /*f800*/  IADD3 R14, P5, R7, R4.reuse, RZ ;  /* 0x00000004070e7210 */ /* 0x080fe20007fbe0ff */
[----:B------:R-:W-:Y:S04]  /*f810*/  STL [R1+0x268], R17 ;  /* 0x0002681101007387 */ /* 0x000fe80000100800 */
[----:B------:R-:W-:Y:S04]  /*f820*/  STL [R1+0x2a4], R16 ;  /* 0x0002a41001007387 */ /* 0x000fe80000100800 */
[----:B------:R0:W-:Y:S04]  /*f830*/  STL [R1+0x270], R15 ;  /* 0x0002700f01007387 */ /* 0x0001e80000100800 */
[----:B------:R1:W-:Y:S04]  /*f840*/  STL [R1+0x2ac], R14 ;  /* 0x0002ac0e01007387 */ /* 0x0003e80000100800 */
[----:B------:R4:W-:Y:S01]  /*f850*/  STL [R1+0x278], R13 ;  /* 0x0002780d01007387 */ /* 0x0009e20000100800 */
[----:B0-----:R-:W-:-:S02]  /*f860*/  IADD3 R15, P6, R252, R4, RZ ;  /* 0x00000004fc0f7210 */ /* 0x001fc40007fde0ff */
[-C--:B-1----:R-:W-:Y:S02]  /*f870*/  LEA.HI.X.SX32 R14, R12, R3.reuse, 0x1, P0 ;  /* 0x000000030c0e7211 */ /* 0x082fe400000f0eff */
[-C--:B------:R-:W-:Y:S02]  /*f880*/  LEA.HI.X.SX32 R12, R11, R3.reuse, 0x1, P1 ;  /* 0x000000030b0c7211 */ /* 0x080fe400008f0eff */
[-C--:B----4-:R-:W-:Y:S01]  /*f890*/  IADD3 R13, P0, R18, R4.reuse, RZ ;  /* 0x00000004120d7210 */ /* 0x090fe20007f1e0ff */
[----:B------:R-:W-:Y:S01]  /*f8a0*/  STL [R1+0x2b4], R15 ;  /* 0x0002b40f01007387 */ /* 0x000fe20000100800 */
[-C--:B---3--:R-:W-:Y:S02]  /*f8b0*/  IADD3 R11, P1, R19, R4.reuse, RZ ;  /* 0x00000004130b7210 */ /* 0x088fe40007f3e0ff */
[----:B------:R-:W-:Y:S01]  /*f8c0*/  LEA.HI.X.SX32 R10, R10, R3, 0x1, P2 ;  /* 0x000000030a0a7211 */ /* 0x000fe200010f0eff */
        /* <DEDUP_REMOVED lines=8> */
[-C--:B--2---:R-:W-:Y:S01]  /*f950*/  IADD3 R10, P3, R21, R4.reuse, RZ ;  /* 0x00000004150a7210 */ /* 0x084fe20007f7e0ff */
[----:B------:R-:W-:Y:S01]  /*f960*/  STL [R1+0x2cc], R12 ;  /* 0x0002cc0c01007387 */ /* 0x000fe20000100800 */
[-C--:B------:R-:W-:Y:S02]  /*f970*/  IADD3 R8, P4, R22, R4.reuse, RZ ;  /* 0x0000000416087210 */ /* 0x080fe40007f9e0ff */
[----:B------:R-:W-:Y:S01]  /*f980*/  LEA.HI.X.SX32 R7, R7, R3, 0x1, P5 ;  /* 0x0000000307077211 */ /* 0x000fe200028f0eff */
[----:B------:R-:W-:Y:S04]  /*f990*/  STL [R1+0x298], R11 ;  /* 0x0002980b01007387 */ /* 0x000fe80000100800 */
[----:B------:R-:W-:Y:S04]  /*f9a0*/  STL [R1+0x2d4], R10 ;  /* 0x0002d40a01007387 */ /* 0x000fe80000100800 */
[----:B------:R0:W-:Y:S04]  /*f9b0*/  STL [R1+0x2a0], R9 ;  /* 0x0002a00901007387 */ /* 0x0001e80000100800 */
[----:B------:R1:W-:Y:S04]  /*f9c0*/  STL [R1+0x2dc], R8 ;  /* 0x0002dc0801007387 */ /* 0x0003e80000100800 */
[----:B------:R2:W-:Y:S01]  /*f9d0*/  STL [R1+0x2a8], R7 ;  /* 0x0002a80701007387 */ /* 0x0005e20000100800 */
[----:B0-----:R-:W-:-:S02]  /*f9e0*/  IADD3 R9, P5, R23, R4, RZ ;  /* 0x0000000417097210 */ /* 0x001fc40007fbe0ff */
[----:B-1----:R-:W-:-:S03]  /*f9f0*/  LEA.HI.X.SX32 R8, R252, R3, 0x1, P6 ;  /* 0x00000003fc087211 */ /* 0x002fc600030f0eff */
[----:B------:R0:W-:Y:S01]  /*fa00*/  STL [R1+0x2e4], R9 ;  /* 0x0002e40901007387 */ /* 0x0001e20000100800 */
[----:B--2---:R-:W-:-:S03]  /*fa10*/  IADD3 R7, P6, R6, R4, RZ ;  /* 0x0000000406077210 */ /* 0x004fc60007fde0ff */
[----:B------:R1:W-:Y:S04]  /*fa20*/  STL [R1+0x2b0], R8 ;  /* 0x0002b00801007387 */ /* 0x0003e80000100800 */
[----:B------:R2:W-:Y:S01]  /*fa30*/  STL [R1+0x2ec], R7 ;  /* 0x0002ec0701007387 */ /* 0x0005e20000100800 */
[----:B0-----:R-:W-:Y:S02]  /*fa40*/  LEA.HI.X.SX32 R9, R18, R3, 0x1, P0 ;  /* 0x0000000312097211 */ /* 0x001fe400000f0eff */
[----:B-1----:R-:W-:-:S03]  /*fa50*/  IADD3 R8, P0, R5, R4, RZ ;  /* 0x0000000405087210 */ /* 0x002fc60007f1e0ff */
[----:B------:R0:W-:Y:S01]  /*fa60*/  STL [R1+0x2b8], R9 ;  /* 0x0002b80901007387 */ /* 0x0001e20000100800 */
[----:B--2---:R-:W-:-:S03]  /*fa70*/  LEA.HI.X.SX32 R7, R19, R3, 0x1, P1 ;  /* 0x0000000313077211 */ /* 0x004fc600008f0eff */
[----:B------:R1:W-:Y:S04]  /*fa80*/  STL [R1+0x2f4], R8 ;  /* 0x0002f40801007387 */ /* 0x0003e80000100800 */
[----:B------:R2:W-:Y:S01]  /*fa90*/  STL [R1+0x2c0], R7 ;  /* 0x0002c00701007387 */ /* 0x0005e20000100800 */
[----:B0-----:R-:W-:Y:S02]  /*faa0*/  IADD3 R9, P1, R0, R4, RZ ;  /* 0x0000000400097210 */ /* 0x001fe40007f3e0ff */
        /* <DEDUP_REMOVED lines=15> */
[----:B------:R1:W-:Y:S01]  /*fba0*/  STL [R1+0x2e0], R8 ;  /* 0x0002e00801007387 */ /* 0x0003e20000100800 */
[----:B0-----:R-:W-:-:S03]  /*fbb0*/  LEA.HI.X.SX32 R9, R6, R3, 0x1, P6 ;  /* 0x0000000306097211 */ /* 0x001fc600030f0eff */
[----:B------:R-:W2:Y:S04]  /*fbc0*/  LDL.LU R6, [R1+0xb58] ;  /* 0x000b580001067983 */ /* 0x000ea80000300800 */
[----:B------:R0:W-:Y:S01]  /*fbd0*/  STL [R1+0x31c], R7 ;  /* 0x00031c0701007387 */ /* 0x0001e20000100800 */
[----:B-1----:R-:W-:-:S03]  /*fbe0*/  LEA.HI.X.SX32 R8, R5, R3, 0x1, P0 ;  /* 0x0000000305087211 */ /* 0x002fc600000f0eff */
[----:B------:R1:W-:Y:S04]  /*fbf0*/  STL [R1+0x2e8], R9 ;  /* 0x0002e80901007387 */ /* 0x0003e80000100800 */
[----:B------:R-:W3:Y:S01]  /*fc00*/  LDL.LU R5, [R1+0xb54] ;  /* 0x000b540001057983 */ /* 0x000ee20000300800 */
[----:B0-----:R-:W-:-:S05]  /*fc10*/  IADD3 R7, P6, R88, R4, RZ ;  /* 0x0000000458077210 */ /* 0x001fca0007fde0ff */
[----:B------:R0:W-:Y:S01]  /*fc20*/  STL [R1+0x324], R7 ;  /* 0x0003240701007387 */ /* 0x0001e20000100800 */
[----:B-1----:R-:W-:-:S03]  /*fc30*/  LEA.HI.X.SX32 R9, R0, R3, 0x1, P1 ;  /* 0x0000000300097211 */ /* 0x002fc600008f0eff */
[----:B------:R1:W-:Y:S04]  /*fc40*/  STL [R1+0x2f0], R8 ;  /* 0x0002f00801007387 */ /* 0x0003e80000100800 */
[----:B------:R-:W4:Y:S01]  /*fc50*/  LDL.LU R0, [R1+0xb50] ;  /* 0x000b500001007983 */ /* 0x000f220000300800 */
[----:B0-----:R-:W-:-:S05]  /*fc60*/  IADD3 R7, P0, R89, R4, RZ ;  /* 0x0000000459077210 */ /* 0x001fca0007f1e0ff */
[----:B------:R0:W-:Y:S01]  /*fc70*/  STL [R1+0x32c], R7 ;  /* 0x00032c0701007387 */ /* 0x0001e20000100800 */
[----:B-1----:R-:W-:-:S03]  /*fc80*/  LEA.HI.X.SX32 R8, R2, R3, 0x1, P2 ;  /* 0x0000000302087211 */ /* 0x002fc600010f0eff */
[----:B------:R1:W-:Y:S04]  /*fc90*/  STL [R1+0x2f8], R9 ;  /* 0x0002f80901007387 */ /* 0x0003e80000100800 */
[----:B------:R-:W5:Y:S01]  /*fca0*/  LDL.LU R2, [R1+0xb4c] ;  /* 0x000b4c0001027983 */ /* 0x000f620000300800 */
[----:B0-----:R-:W-:-:S05]  /*fcb0*/  IADD3 R7, P1, R90, R4, RZ ;  /* 0x000000045a077210 */ /* 0x001fca0007f3e0ff */
[----:B------:R0:W-:Y:S01]  /*fcc0*/  STL [R1+0x334], R7 ;  /* 0x0003340701007387 */ /* 0x0001e20000100800 */
[----:B-1----:R-:W-:-:S03]  /*fcd0*/  LEA.HI.X.SX32 R9, R251, R3, 0x1, P3 ;  /* 0x00000003fb097211 */ /* 0x002fc600018f0eff */
[----:B------:R1:W-:Y:S01]  /*fce0*/  STL [R1+0x300], R8 ;  /* 0x0003000801007387 */ /* 0x0003e20000100800 */
[-C--:B0-----:R-:W-:Y:S02]  /*fcf0*/  IADD3 R7, P2, R91, R4.reuse, RZ ;  /* 0x000000045b077210 */ /* 0x081fe40007f5e0ff */
[----:B-1----:R-:W-:-:S03]  /*fd00*/  IADD3 R8, P3, R92, R4, RZ ;  /* 0x000000045c087210 */ /* 0x002fc60007f7e0ff */
[----:B------:R0:W-:Y:S04]  /*fd10*/  STL [R1+0x33c], R7 ;  /* 0x00033c0701007387 */ /* 0x0001e80000100800 */
[----:B------:R1:W-:Y:S04]  /*fd20*/  STL [R1+0x308], R9 ;  /* 0x0003080901007387 */ /* 0x0003e80000100800 */
[----:B------:R1:W-:Y:S01]  /*fd30*/  STL [R1+0x344], R8 ;  /* 0x0003440801007387 */ /* 0x0003e20000100800 */
[----:B0-----:R-:W-:Y:S02]  /*fd40*/  LEA.HI.X.SX32 R7, R86, R3, 0x1, P4 ;  /* 0x0000000356077211 */ /* 0x001fe400020f0eff */
[----:B-1----:R-:W-:-:S03]  /*fd50*/  IADD3 R9, P4, R93, R4, RZ ;  /* 0x000000045d097210 */ /* 0x002fc60007f9e0ff */
[----:B------:R0:W-:Y:S01]  /*fd60*/  STL [R1+0x310], R7 ;  /* 0x0003100701007387 */ /* 0x0001e20000100800 */
[----:B------:R-:W-:-:S03]  /*fd70*/  LEA.HI.X.SX32 R8, R87, R3, 0x1, P5 ;  /* 0x0000000357087211 */ /* 0x000fc600028f0eff */
[----:B------:R1:W-:Y:S04]  /*fd80*/  STL [R1+0x34c], R9 ;  /* 0x00034c0901007387 */ /* 0x0003e80000100800 */
[----:B------:R1:W-:Y:S01]  /*fd90*/  STL [R1+0x318], R8 ;  /* 0x0003180801007387 */ /* 0x0003e20000100800 */
[----:B0-----:R-:W-:Y:S02]  /*fda0*/  IADD3 R7, P5, R94, R4, RZ ;  /* 0x000000045e077210 */ /* 0x001fe40007fbe0ff */
[----:B-1----:R-:W-:-:S03]  /*fdb0*/  LEA.HI.X.SX32 R9, R88, R3, 0x1, P6 ;  /* 0x0000000358097211 */ /* 0x002fc600030f0eff */
[----:B------:R0:W-:Y:S01]  /*fdc0*/  STL [R1+0x354], R7 ;  /* 0x0003540701007387 */ /* 0x0001e20000100800 */
[----:B------:R-:W-:-:S03]  /*fdd0*/  IADD3 R8, P6, R95, R4, RZ ;  /* 0x000000045f087210 */ /* 0x000fc60007fde0ff */
        /* <DEDUP_REMOVED lines=102> */
[----:B------:R1:W-:Y:S01]  /*10440*/  STL [R1+0x424], R9 ;  /* 0x0004240901007387 */ /* 0x0003e20000100800 */
[----:B------:R-:W-:-:S03]  /*10450*/  IMAD R123, R123, UR4, RZ ;  /* 0x000000047b7b7c24 */ /* 0x000fc6000f8e02ff */
[----:B------:R2:W-:Y:S01]  /*10460*/  STL [R1+0x3f0], R8 ;  /* 0x0003f00801007387 */ /* 0x0005e20000100800 */
[----:B0-----:R-:W-:Y:S02]  /*10470*/  IADD3 R7, P4, R121, R4, RZ ;  /* 0x0000000479077210 */ /* 0x001fe40007f9e0ff */
[----:B-1----:R-:W-:-:S03]  /*10480*/  LEA.HI.X.SX32 R9, R115, R3, 0x1, P5 ;  /* 0x0000000373097211 */ /* 0x002fc600028f0eff */
[----:B------:R0:W-:Y:S01]  /*10490*/  STL [R1+0x42c], R7 ;  /* 0x00042c0701007387 */ /* 0x0001e20000100800 */
[----:B--2---:R-:W-:-:S03]  /*104a0*/  IADD3 R8, P5, R122, R4, RZ ;  /* 0x000000047a087210 */ /* 0x004fc60007fbe0ff */
[----:B------:R1:W-:Y:S01]  /*104b0*/  STL [R1+0x3f8], R9 ;  /* 0x0003f80901007387 */ /* 0x0003e20000100800 */
[----:B------:R-:W-:-:S03]  /*104c0*/  IMAD R124, R124, UR4, RZ ;  /* 0x000000047c7c7c24 */ /* 0x000fc6000f8e02ff */
[----:B------:R2:W-:Y:S01]  /*104d0*/  STL [R1+0x434], R8 ;  /* 0x0004340801007387 */ /* 0x0005e20000100800 */
[----:B0-----:R-:W-:Y:S01]  /*104e0*/  LEA.HI.X.SX32 R7, R116, R3, 0x1, P6 ;  /* 0x0000000374077211 */ /* 0x001fe200030f0eff */
[----:B------:R-:W-:Y:S01]  /*104f0*/  IMAD R126, R126, UR4, RZ ;  /* 0x000000047e7e7c24 */ /* 0x000fe2000f8e02ff */
        /* <DEDUP_REMOVED lines=609> */
[----:B--2---:R-:W-:Y:S01]  /*12b10*/  IADD3 R8, P2, R246, R4, RZ ;  /* 0x00000004f6087210 */ /* 0x004fe20007f5e0ff */
[----:B------:R-:W1:Y:S01]  /*12b20*/  S2R R23, SR_TID.X ;  /* 0x0000000000177919 */ /* 0x000e620000002100 */
[----:B------:R-:W-:Y:S01]  /*12b30*/  IMAD R248, R248, UR4, RZ ;  /* 0x00000004f8f87c24 */ /* 0x000fe2000f8e02ff */
[----:B------:R2:W-:Y:S01]  /*12b40*/  STL [R1+0x9e8], R9 ;  /* 0x0009e80901007387 */ /* 0x0005e20000100800 */
[----:B0-----:R-:W-:-:S03]  /*12b50*/  LEA.HI.X.SX32 R7, R240, R3, 0x1, P3 ;  /* 0x00000003f0077211 */ /* 0x001fc600018f0eff */
[----:B------:R0:W-:Y:S01]  /*12b60*/  STL [R1+0xa24], R8 ;  /* 0x000a240801007387 */ /* 0x0001e20000100800 */
[----:B------:R-:W-:Y:S01]  /*12b70*/  IMAD R249, R249, UR4, RZ ;  /* 0x00000004f9f97c24 */ /* 0x000fe2000f8e02ff */
[----:B--2---:R-:W-:Y:S02]  /*12b80*/  IADD3 R9, P3, R247, R4, RZ ;  /* 0x00000004f7097210 */ /* 0x004fe40007f7e0ff */
[----:B------:R2:W-:Y:S01]  /*12b90*/  STL [R1+0x9f0], R7 ;  /* 0x0009f00701007387 */ /* 0x0005e20000100800 */
[----:B0-----:R-:W-:-:S03]  /*12ba0*/  LEA.HI.X.SX32 R8, R241, R3, 0x1, P4 ;  /* 0x00000003f1087211 */ /* 0x001fc600020f0eff */
[----:B------:R0:W-:Y:S01]  /*12bb0*/  STL [R1+0xa2c], R9 ;  /* 0x000a2c0901007387 */ /* 0x0001e20000100800 */
[----:B------:R-:W-:-:S03]  /*12bc0*/  IMAD R250, R250, UR4, RZ ;  /* 0x00000004fafa7c24 */ /* 0x000fc6000f8e02ff */
[----:B------:R3:W-:Y:S01]  /*12bd0*/  STL [R1+0x9f8], R8 ;  /* 0x0009f80801007387 */ /* 0x0007e20000100800 */
[----:B--2---:R-:W-:Y:S02]  /*12be0*/  IADD3 R7, P4, R248, R4, RZ ;  /* 0x00000004f8077210 */ /* 0x004fe40007f9e0ff */
[----:B0-----:R-:W-:-:S03]  /*12bf0*/  LEA.HI.X.SX32 R9, R242, R3, 0x1, P5 ;  /* 0x00000003f2097211 */ /* 0x001fc600028f0eff */
[----:B------:R0:W-:Y:S01]  /*12c00*/  STL [R1+0xa34], R7 ;  /* 0x000a340701007387 */ /* 0x0001e20000100800 */
[----:B---3--:R-:W-:-:S03]  /*12c10*/  IADD3 R8, P5, R249, R4, RZ ;  /* 0x00000004f9087210 */ /* 0x008fc60007fbe0ff */
[----:B------:R2:W-:Y:S01]  /*12c20*/  STL [R1+0xa00], R9 ;  /* 0x000a000901007387 */ /* 0x0005e20000100800 */
[----:B------:R-:W-:-:S03]  /*12c30*/  IMAD R82, R82, UR4, RZ ;  /* 0x0000000452527c24 */ /* 0x000fc6000f8e02ff */
[----:B------:R3:W-:Y:S01]  /*12c40*/  STL [R1+0xa38], R8 ;  /* 0x000a380801007387 */ /* 0x0007e20000100800 */
[----:B0-----:R-:W-:Y:S01]  /*12c50*/  LEA.HI.X.SX32 R7, R243, R3, 0x1, P6 ;  /* 0x00000003f3077211 */ /* 0x001fe200030f0eff */
[----:B------:R-:W-:Y:S01]  /*12c60*/  IMAD R83, R83, UR4, RZ ;  /* 0x0000000453537c24 */ /* 0x000fe2000f8e02ff */
[----:B--2---:R-:W-:-:S03]  /*12c70*/  IADD3 R9, P6, R250, R4, RZ ;  /* 0x00000004fa097210 */ /* 0x004fc60007fde0ff */
[----:B------:R0:W-:Y:S01]  /*12c80*/  STL [R1+0xa08], R7 ;  /* 0x000a080701007387 */ /* 0x0001e20000100800 */
[----:B---3--:R-:W-:-:S03]  /*12c90*/  LEA.HI.X.SX32 R8, R244, R3, 0x1, P0 ;  /* 0x00000003f4087211 */ /* 0x008fc600000f0eff */
[----:B------:R2:W-:Y:S01]  /*12ca0*/  STL [R1+0xa3c], R9 ;  /* 0x000a3c0901007387 */ /* 0x0005e20000100800 */
[----:B------:R-:W-:-:S03]  /*12cb0*/  IMAD R84, R84, UR4, RZ ;  /* 0x0000000454547c24 */ /* 0x000fc6000f8e02ff */
[----:B------:R3:W-:Y:S01]  /*12cc0*/  STL [R1+0xa10], R8 ;  /* 0x000a100801007387 */ /* 0x0007e20000100800 */
[----:B0-----:R-:W-:Y:S02]  /*12cd0*/  IADD3 R7, P0, R82, R4, RZ ;  /* 0x0000000452077210 */ /* 0x001fe40007f1e0ff */
[----:B--2---:R-:W-:-:S03]  /*12ce0*/  LEA.HI.X.SX32 R9, R245, R3, 0x1, P1 ;  /* 0x00000003f5097211 */ /* 0x004fc600008f0eff */
        /* <DEDUP_REMOVED lines=10> */
[----:B------:R-:W-:Y:S01]  /*12d90*/  STL [R1+0xa48], R9 ;  /* 0x000a480901007387 */ /* 0x000fe20000100800 */
[----:B-1----:R-:W-:-:S03]  /*12da0*/  SHF.R.U32.HI R23, RZ, 0x6, R23 ;  /* 0x00000006ff177819 */ /* 0x002fc60000011617 */
[----:B------:R1:W-:Y:S01]  /*12db0*/  STL [R1+0xa28], R8 ;  /* 0x000a280801007387 */ /* 0x0003e20000100800 */
[-C--:B0-----:R-:W-:Y:S02]  /*12dc0*/  IADD3 R7, P3, R85, R4.reuse, RZ ;  /* 0x0000000455077210 */ /* 0x081fe40007f7e0ff */
[----:B------:R-:W-:Y:S01]  /*12dd0*/  SGXT.U32 R23, R23, 0x1 ;  /* 0x000000011717781a */ /* 0x000fe20000000000 */
[----:B------:R-:W0:Y:S01]  /*12de0*/  S2R R252, SR_TID.X ;  /* 0x0000000000fc7919 */ /* 0x000e220000002100 */
[----:B-1----:R-:W-:Y:S02]  /*12df0*/  LEA.HI.X.SX32 R8, R248, R3, 0x1, P4 ;  /* 0x00000003f8087211 */ /* 0x002fe400020f0eff */
[----:B------:R-:W-:Y:S01]  /*12e00*/  IADD3 R4, P4, R125, R4, RZ ;  /* 0x000000047d047210 */ /* 0x000fe20007f9e0ff */
[----:B------:R1:W-:Y:S01]  /*12e10*/  STL [R1+0xa4c], R7 ;  /* 0x000a4c0701007387 */ /* 0x0003e20000100800 */
[----:B------:R-:W-:-:S03]  /*12e20*/  IMAD.WIDE R20, R23, UR17, RZ ;  /* 0x0000001117147c25 */ /* 0x000fc6000f8e02ff */
[----:B------:R-:W-:Y:S04]  /*12e30*/  STL [R1+0xa30], R8 ;  /* 0x000a300801007387 */ /* 0x000fe80000100800 */
[----:B------:R2:W-:Y:S01]  /*12e40*/  STL [R1+0x650], R4 ;  /* 0x0006500401007387 */ /* 0x0005e20000100800 */
[----:B-1----:R-:W-:-:S05]  /*12e50*/  LEA.HI.X.SX32 R7, R249, R3, 0x1, P5 ;  /* 0x00000003f9077211 */ /* 0x002fca00028f0eff */
[----:B------:R1:W-:Y:S01]  /*12e60*/  STL [R1+0x438], R7 ;  /* 0x0004380701007387 */ /* 0x0003e20000100800 */
[-C--:B--2---:R-:W-:Y:S02]  /*12e70*/  LEA.HI.X.SX32 R4, R250, R3.reuse, 0x1, P6 ;  /* 0x00000003fa047211 */ /* 0x084fe400030f0eff */
[----:B------:R-:W-:-:S03]  /*12e80*/  LEA.HI.X.SX32 R8, R83, R3, 0x1, P1 ;  /* 0x0000000353087211 */ /* 0x000fc600008f0eff */
[----:B------:R5:W-:Y:S01]  /*12e90*/  STL [R1+0x63c], R4 ;  /* 0x00063c0401007387 */ /* 0x000be20000100800 */
[----:B-1----:R-:W-:-:S05]  /*12ea0*/  LEA.HI.X.SX32 R7, R82, R3, 0x1, P0 ;  /* 0x0000000352077211 */ /* 0x002fca00000f0eff */
[----:B------:R1:W-:Y:S01]  /*12eb0*/  STL [R1+0x640], R7 ;  /* 0x0006400701007387 */ /* 0x0003e20000100800 */
[----:B-----5:R-:W-:-:S03]  /*12ec0*/  IADD3 R4, P0, R20, R2, RZ ;  /* 0x0000000214047210 */ /* 0x020fc60007f1e0ff */
[----:B------:R-:W-:Y:S04]  /*12ed0*/  STL [R1+0x644], R8 ;  /* 0x0006440801007387 */ /* 0x000fe80000100800 */
[----:B------:R2:W-:Y:S01]  /*12ee0*/  STL [R1+0x654], R4 ;  /* 0x0006540401007387 */ /* 0x0005e20000100800 */
[-C--:B-1----:R-:W-:Y:S02]  /*12ef0*/  LEA.HI.X.SX32 R7, R84, R3.reuse, 0x1, P2 ;  /* 0x0000000354077211 */ /* 0x082fe400010f0eff */
[----:B--2---:R-:W-:-:S03]  /*12f00*/  LEA.HI.X.SX32 R4, R85, R3, 0x1, P3 ;  /* 0x0000000355047211 */ /* 0x004fc600018f0eff */
[----:B------:R-:W-:Y:S01]  /*12f10*/  STL [R1+0x648], R7 ;  /* 0x0006480701007387 */ /* 0x000fe20000100800 */
[----:B------:R-:W-:-:S03]  /*12f20*/  LEA.HI.X.SX32 R3, R125, R3, 0x1, P4 ;  /* 0x000000037d037211 */ /* 0x000fc600020f0eff */
[----:B------:R4:W-:Y:S04]  /*12f30*/  STL [R1+0x64c], R4 ;  /* 0x00064c0401007387 */ /* 0x0009e80000100800 */
[----:B------:R-:W-:Y:S01]  /*12f40*/  STL [R1+0x43c], R3 ;  /* 0x00043c0301007387 */ /* 0x000fe20000100800 */
[----:B----4-:R-:W-:-:S05]  /*12f50*/  IMAD.X R4, R21, 0x1, R0, P0 ;  /* 0x0000000115047824 */ /* 0x010fca00000e0600 */
[----:B------:R-:W-:Y:S04]  /*12f60*/  STL [R1+0x638], R4 ;  /* 0x0006380401007387 */ /* 0x000fe80000100800 */
[----:B------:R-:W2:Y:S01]  /*12f70*/  LDL.LU R158, [R1+0x464] ;  /* 0x00046400019e7983 */ /* 0x000ea20000300800 */
[C---:B0-----:R-:W-:Y:S02]  /*12f80*/  LEA.HI R11, R252.reuse, 0x7e, RZ, 0x1a ;  /* 0x0000007efc0b7811 */ /* 0x041fe400078fd0ff */
[C---:B------:R-:W-:Y:S01]  /*12f90*/  LEA.HI R8, R252.reuse, 0x6e, RZ, 0x1a ;  /* 0x0000006efc087811 */ /* 0x040fe200078fd0ff */
[----:B------:R-:W3:Y:S01]  /*12fa0*/  LDL.LU R157, [R1+0x46c] ;  /* 0x00046c00019d7983 */ /* 0x000ee20000300800 */
[----:B------:R-:W-:Y:S01]  /*12fb0*/  LEA.HI R13, R252, 0x5e, RZ, 0x1a ;  /* 0x0000005efc0d7811 */ /* 0x000fe200078fd0ff */
[----:B------:R-:W-:-:S02]  /*12fc0*/  IMAD R11, R11, UR17, RZ ;  /* 0x000000110b0b7c24 */ /* 0x000fc4000f8e02ff */
[----:B------:R-:W4:Y:S01]  /*12fd0*/  LDL.LU R156, [R1+0x448] ;  /* 0x00044800019c7983 */ /* 0x000f220000300800 */
[----:B------:R-:W0:Y:S01]  /*12fe0*/  S2R R22, SR_TID.X ;  /* 0x0000000000167919 */ /* 0x000e220000002100 */
[----:B------:R-:W-:Y:S01]  /*12ff0*/  IMAD R12, R8, UR17, RZ ;  /* 0x00000011080c7c24 */ /* 0x000fe2000f8e02ff */
[C---:B------:R-:W-:Y:S01]  /*13000*/  LEA.HI R14, R252.reuse, 0x4e, RZ, 0x1a ;  /* 0x0000004efc0e7811 */ /* 0x040fe200078fd0ff */
[----:B------:R-:W5:Y:S01]  /*13010*/  LDL.LU R155, [R1+0x444] ;  /* 0x00044400019b7983 */ /* 0x000f620000300800 */
[-C--:B------:R-:W-:Y:S01]  /*13020*/  IADD3 R19, P0, R11, R2.reuse, RZ ;  /* 0x000000020b137210 */ /* 0x080fe20007f1e0ff */
[----:B------:R-:W-:Y:S01]  /*13030*/  IMAD R13, R13, UR17, RZ ;  /* 0x000000110d0d7c24 */ /* 0x000fe2000f8e02ff */
[----:B------:R-:W-:Y:S01]  /*13040*/  LEA.HI R9, R252, 0x3e, RZ, 0x1a ;  /* 0x0000003efc097811 */ /* 0x000fe200078fd0ff */
[----:B------:R-:W5:Y:S01]  /*13050*/  LDL.LU R154, [R1+0x44c] ;  /* 0x00044c00019a7983 */ /* 0x000f620000300800 */
[----:B------:R-:W-:Y:S01]  /*13060*/  IADD3 R20, P6, R12, R2, RZ ;  /* 0x000000020c147210 */ /* 0x000fe20007fde0ff */
[----:B------:R-:W-:Y:S01]  /*13070*/  IMAD R14, R14, UR17, RZ ;  /* 0x000000110e0e7c24 */ /* 0x000fe2000f8e02ff */
[----:B------:R-:W-:Y:S01]  /*13080*/  LEA.HI R16, R252, 0x2e, RZ, 0x1a ;  /* 0x0000002efc107811 */ /* 0x000fe200078fd0ff */
[----:B------:R-:W5:Y:S01]  /*13090*/  LDL.LU R153, [R1+0x48c] ;  /* 0x00048c0001997983 */ /* 0x000f620000300800 */
[----:B------:R-:W-:-:S03]  /*130a0*/  IMAD R15, R9, UR17, RZ ;  /* 0x00000011090f7c24 */ /* 0x000fc6000f8e02ff */
[----:B------:R1:W-:Y:S01]  /*130b0*/  STL [R1+0x458], R19 ;  /* 0x0004581301007387 */ /* 0x0003e20000100800 */
[----:B------:R-:W-:-:S03]  /*130c0*/  IMAD R16, R16, UR17, RZ ;  /* 0x0000001110107c24 */ /* 0x000fc6000f8e02ff */
[----:B------:R-:W5:Y:S04]  /*130d0*/  LDL.LU R152, [R1+0x450] ;  /* 0x0004500001987983 */ /* 0x000f680000300800 */
[----:B------:R0:W-:Y:S01]  /*130e0*/  STL [R1+0x498], R20 ;  /* 0x0004981401007387 */ /* 0x0001e20000100800 */
[----:B-1----:R-:W-:Y:S02]  /*130f0*/  IADD3 R19, P2, R13, R2, RZ ;  /* 0x000000020d137210 */ /* 0x002fe40007f5e0ff */
[----:B------:R-:W-:-:S03]  /*13100*/  LEA.HI R17, R252, 0x1e, RZ, 0x1a ;  /* 0x0000001efc117811 */ /* 0x000fc600078fd0ff */
[----:B------:R1:W-:Y:S01]  /*13110*/  STL [R1+0x4d8], R19 ;  /* 0x0004d81301007387 */ /* 0x0003e20000100800 */
[----:B0-----:R-:W-:-:S03]  /*13120*/  IADD3 R20, P1, R14, R2, RZ ;  /* 0x000000020e147210 */ /* 0x001fc60007f3e0ff */
[----:B------:R-:W5:Y:S01]  /*13130*/  LDL.LU R251, [R1+0x4a4] ;  /* 0x0004a40001fb7983 */ /* 0x000f620000300800 */
[----:B------:R-:W-:-:S03]  /*13140*/  IMAD R17, R17, UR17, RZ ;  /* 0x0000001111117c24 */ /* 0x000fc6000f8e02ff */
[----:B------:R0:W-:Y:S01]  /*13150*/  STL [R1+0x518], R20 ;  /* 0x0005181401007387 */ /* 0x0001e20000100800 */
[----:B-1----:R-:W-:-:S05]  /*13160*/  IADD3 R19, P4, R15, R2, RZ ;  /* 0x000000020f137210 */ /* 0x002fca0007f9e0ff */
[----:B------:R1:W-:Y:S01]  /*13170*/  STL [R1+0x558], R19 ;  /* 0x0005581301007387 */ /* 0x0003e20000100800 */
[----:B0-----:R-:W-:-:S03]  /*13180*/  IADD3 R20, P5, R16, R2, RZ ;  /* 0x0000000210147210 */ /* 0x001fc60007fbe0ff */
[----:B-1----:R-:W5:Y:S04]  /*13190*/  LDL.LU R19, [R1+0x4ac] ;  /* 0x0004ac0001137983 */ /* 0x002f680000300800 */
[----:B------:R0:W-:Y:S01]  /*131a0*/  STL [R1+0x598], R20 ;  /* 0x0005981401007387 */ /* 0x0001e20000100800 */
[----:B------:R-:W-:Y:S02]  /*131b0*/  SHF.R.U32.HI R22, RZ, 0x6, R22 ;  /* 0x00000006ff167819 */ /* 0x000fe40000011616 */
[----:B0-----:R-:W-:Y:S02]  /*131c0*/  LEA.HI.X.SX32 R20, R11, R0, 0x1, P0 ;  /* 0x000000000b147211 */ /* 0x001fe400000f0eff */
[----:B------:R-:W-:-:S03]  /*131d0*/  IADD3 R11, P3, R17, R2, RZ ;  /* 0x00000002110b7210 */ /* 0x000fc60007f7e0ff */
[----:B------:R0:W-:Y:S01]  /*131e0*/  STL [R1+0x454], R20 ;  /* 0x0004541401007387 */ /* 0x0001e20000100800 */
[----:B------:R-:W-:-:S03]  /*131f0*/  SGXT.U32 R22, R22, 0x1 ;  /* 0x000000011616781a */ /* 0x000fc60000000000 */
[----:B------:R1:W-:Y:S04]  /*13200*/  STL [R1+0x5d8], R11 ;  /* 0x0005d80b01007387 */ /* 0x0003e80000100800 */
[----:B0-----:R-:W5:Y:S01]  /*13210*/  LDL.LU R20, [R1+0x4b4] ;  /* 0x0004b40001147983 */ /* 0x001f620000300800 */
[----:B-1----:R-:W-:-:S03]  /*13220*/  LEA.HI.X.SX32 R11, R12, R0, 0x1, P6 ;  /* 0x000000000c0b7211 */ /* 0x002fc600030f0eff */
[----:B------:R-:W5:Y:S01]  /*13230*/  LDL.LU R21, [R1+0x4bc] ;  /* 0x0004bc0001157983 */ /* 0x000f620000300800 */
[----:B------:R-:W-:-:S03]  /*13240*/  LOP3.LUT R159, R22, 0x7c, RZ, 0xfc, !PT ;  /* 0x0000007c169f7812 */ /* 0x000fc600078efcff */
[----:B------:R0:W-:Y:S04]  /*13250*/  STL [R1+0x494], R11 ;  /* 0x0004940b01007387 */ /* 0x0001e80000100800 */
[----:B------:R-:W5:Y:S01]  /*13260*/  LDL.LU R22, [R1+0x4c4] ;  /* 0x0004c40001167983 */ /* 0x000f620000300800 */
[----:B------:R-:W-:-:S05]  /*13270*/  LEA.HI R10, R252, 0xe, RZ, 0x1a ;  /* 0x0000000efc0a7811 */ /* 0x000fca00078fd0ff */
[----:B------:R-:W-:Y:S02]  /*13280*/  IMAD R18, R10, UR17, RZ ;  /* 0x000000110a127c24 */ /* 0x000fe4000f8e02ff */
[----:B------:R-:W-:-:S03]  /*13290*/  IMAD R159, R159, UR17, RZ ;  /* 0x000000119f9f7c24 */ /* 0x000fc6000f8e02ff */
[----:B------:R-:W-:Y:S02]  /*132a0*/  IADD3 R12, P0, R18, R2, RZ ;  /* 0x00000002120c7210 */ /* 0x000fe40007f1e0ff */
[----:B0-----:R-:W-:-:S03]  /*132b0*/  LEA.HI.X.SX32 R11, R13, R0, 0x1, P2 ;  /* 0x000000000d0b7211 */ /* 0x001fc600010f0eff */
[----:B------:R0:W-:Y:S04]  /*132c0*/  STL [R1+0x618], R12 ;  /* 0x0006180c01007387 */ /* 0x0001e80000100800 */
[----:B------:R1:W-:Y:S01]  /*132d0*/  STL [R1+0x4d4], R11 ;  /* 0x0004d40b01007387 */ /* 0x0003e20000100800 */
[----:B0-----:R-:W-:Y:S02]  /*132e0*/  IADD3 R12, P2, R159, R2, RZ ;  /* 0x000000029f0c7210 */ /* 0x001fe40007f5e0ff */
[----:B-1----:R-:W-:-:S03]  /*132f0*/  LEA.HI.X.SX32 R11, R14, R0, 0x1, P1 ;  /* 0x000000000e0b7211 */ /* 0x002fc600008f0eff */
[----:B------:R0:W-:Y:S04]  /*13300*/  STL [R1+0x460], R12 ;  /* 0x0004600c01007387 */ /* 0x0001e80000100800 */
[----:B------:R3:W-:Y:S01]  /*13310*/  STL [R1+0x514], R11 ;  /* 0x0005140b01007387 */ /* 0x0007e20000100800 */
[-C--:B0-----:R-:W-:Y:S02]  /*13320*/  LEA.HI.X.SX32 R12, R15, R0.reuse, 0x1, P4 ;  /* 0x000000000f0c7211 */ /* 0x081fe400020f0eff */
[----:B------:R-:W-:Y:S01]  /*13330*/  LEA.HI.X.SX32 R14, R17, R0, 0x1, P3 ;  /* 0x00000000110e7211 */ /* 0x000fe200018f0eff */
[----:B------:R-:W-:-:S04]  /*13340*/  IMAD R23, RZ, RZ, -UR17 ;  /* 0x80000011ff177e24 */ /* 0x000fc8000f8e02ff */
[----:B------:R-:W-:-:S04]  /*13350*/  IMAD R3, R23, 0x2, R6 ;  /* 0x0000000217037824 */ /* 0x000fc800078e0206 */
[----:B------:R-:W-:-:S04]  /*13360*/  IMAD R4, R23, 0x2, R3 ;  /* 0x0000000217047824 */ /* 0x000fc800078e0203 */
[----:B------:R-:W-:-:S04]  /*13370*/  IMAD R7, R23, 0x2, R4 ;  /* 0x0000000217077824 */ /* 0x000fc800078e0204 */
[----:B------:R-:W-:-:S04]  /*13380*/  IMAD R8, R23, 0x2, R7 ;  /* 0x0000000217087824 */ /* 0x000fc800078e0207 */
[----:B------:R-:W-:-:S04]  /*13390*/  IMAD R9, R23, 0x2, R8 ;  /* 0x0000000217097824 */ /* 0x000fc800078e0208 */
[----:B------:R-:W-:Y:S01]  /*133a0*/  IMAD R10, R23, 0x2, R9 ;  /* 0x00000002170a7824 */ /* 0x000fe200078e0209 */
[-C--:B--2---:R-:W-:Y:S02]  /*133b0*/  IADD3 R13, P1, R158, R2.reuse, RZ ;  /* 0x000000029e0d7210 */ /* 0x084fe40007f3e0ff */
[----:B---3--:R-:W-:-:S03]  /*133c0*/  IADD3 R11, P4, R157, R2, RZ ;  /* 0x000000029d0b7210 */ /* 0x008fc60007f9e0ff */
[----:B------:R0:W-:Y:S04]  /*133d0*/  STL [R1+0x468], R13 ;  /* 0x0004680d01007387 */ /* 0x0001e80000100800 */
[----:B------:R4:W-:Y:S01]  /*133e0*/  STL [R1+0x554], R12 ;  /* 0x0005540c01007387 */ /* 0x0009e20000100800 */
[----:B0-----:R-:W-:-:S03]  /*133f0*/  LEA.HI.X.SX32 R13, R16, R0, 0x1, P5 ;  /* 0x00000000100d7211 */ /* 0x001fc600028f0eff */
[----:B------:R-:W-:Y:S01]  /*13400*/  STL [R1+0x470], R11 ;  /* 0x0004700b01007387 */ /* 0x000fe20000100800 */
[----:B----4-:R-:W-:-:S03]  /*13410*/  IADD3 R12, P5, R156, R2, RZ ;  /* 0x000000029c0c7210 */ /* 0x010fc60007fbe0ff */
[----:B------:R0:W-:Y:S04]  /*13420*/  STL [R1+0x594], R13 ;  /* 0x0005940d01007387 */ /* 0x0001e80000100800 */
[----:B------:R5:W-:Y:S04]  /*13430*/  STL [R1+0x478], R12 ;  /* 0x0004780c01007387 */ /* 0x000be80000100800 */
[----:B------:R1:W-:Y:S01]  /*13440*/  STL [R1+0x5d4], R14 ;  /* 0x0005d40e01007387 */ /* 0x0003e20000100800 */
[----:B0-----:R-:W-:Y:S02]  /*13450*/  LEA.HI.X.SX32 R13, R18, R0, 0x1, P0 ;  /* 0x00000000120d7211 */ /* 0x001fe400000f0eff */
[----:B-----5:R-:W-:-:S02]  /*13460*/  IADD3 R12, P3, R155, R2, RZ ;  /* 0x000000029b0c7210 */ /* 0x020fc40007f7e0ff */
[----:B-1----:R-:W-:-:S03]  /*13470*/  IADD3 R14, P0, R154, R2, RZ ;  /* 0x000000029a0e7210 */ /* 0x002fc60007f1e0ff */
[----:B------:R-:W-:Y:S01]  /*13480*/  STL [R1+0x480], R12 ;  /* 0x0004800c01007387 */ /* 0x000fe20000100800 */
[----:B------:R-:W-:-:S03]  /*13490*/  LEA.HI.X.SX32 R15, R158, R0, 0x1, P1 ;  /* 0x000000009e0f7211 */ /* 0x000fc600008f0eff */
[----:B------:R0:W-:Y:S04]  /*134a0*/  STL [R1+0x614], R13 ;  /* 0x0006140d01007387 */ /* 0x0001e80000100800 */
[----:B------:R1:W-:Y:S01]  /*134b0*/  STL [R1+0x488], R14 ;  /* 0x0004880e01007387 */ /* 0x0003e20000100800 */
[----:B0-----:R-:W-:Y:S02]  /*134c0*/  LEA.HI.X.SX32 R13, R159, R0, 0x1, P2 ;  /* 0x000000009f0d7211 */ /* 0x001fe400010f0eff */
[----:B-1----:R-:W-:-:S03]  /*134d0*/  IADD3 R14, P2, R153, R2, RZ ;  /* 0x00000002990e7210 */ /* 0x002fc60007f5e0ff */
[----:B------:R-:W-:Y:S04]  /*134e0*/  STL [R1+0x45c], R13 ;  /* 0x00045c0d01007387 */ /* 0x000fe80000100800 */
[----:B------:R0:W-:Y:S04]  /*134f0*/  STL [R1+0x490], R14 ;  /* 0x0004900e01007387 */ /* 0x0001e80000100800 */
[----:B------:R1:W-:Y:S01]  /*13500*/  STL [R1+0x464], R15 ;  /* 0x0004640f01007387 */ /* 0x0003e20000100800 */
[----:B0-----:R-:W-:Y:S02]  /*13510*/  IADD3 R14, P1, R152, R2, RZ ;  /* 0x00000002980e7210 */ /* 0x001fe40007f3e0ff */
[----:B-1----:R-:W-:-:S02]  /*13520*/  LEA.HI.X.SX32 R15, R157, R0, 0x1, P4 ;  /* 0x000000009d0f7211 */ /* 0x002fc400020f0eff */
[----:B------:R-:W-:Y:S01]  /*13530*/  IADD3 R16, P4, R251, R2, RZ ;  /* 0x00000002fb107210 */ /* 0x000fe20007f9e0ff */
        /* <DEDUP_REMOVED lines=12> */
[----:B------:R-:W-:Y:S04]  /*13600*/  STL [R1+0x4b8], R16 ;  /* 0x0004b81001007387 */ /* 0x000fe80000100800 */
[----:B------:R0:W-:Y:S01]  /*13610*/  STL [R1+0x484], R17 ;  /* 0x0004841101007387 */ /* 0x0001e20000100800 */
[----:B------:R-:W-:-:S03]  /*13620*/  LEA.HI.X.SX32 R152, R152, R0, 0x1, P1 ;  /* 0x0000000098987211 */ /* 0x000fc600008f0eff */
[----:B------:R1:W-:Y:S01]  /*13630*/  STL [R1+0x4c0], R18 ;  /* 0x0004c01201007387 */ /* 0x0003e20000100800 */
[----:B0-----:R-:W-:Y:S02]  /*13640*/  LEA.HI.X.SX32 R17, R153, R0, 0x1, P2 ;  /* 0x0000000099117211 */ /* 0x001fe400010f0eff */
[----:B-1----:R-:W-:-:S03]  /*13650*/  IADD3 R18, P2, R22, R2, RZ ;  /* 0x0000000216127210 */ /* 0x002fc60007f5e0ff */
[----:B------:R-:W-:Y:S01]  /*13660*/  STL [R1+0x48c], R17 ;  /* 0x00048c1101007387 */ /* 0x000fe20000100800 */
[----:B------:R-:W-:-:S03]  /*13670*/  LEA.HI.X.SX32 R153, R251, R0, 0x1, P4 ;  /* 0x00000000fb997211 */ /* 0x000fc600020f0eff */
[----:B------:R0:W-:Y:S04]  /*13680*/  STL [R1+0x4c8], R18 ;  /* 0x0004c81201007387 */ /* 0x0001e80000100800 */
[----:B------:R1:W-:Y:S01]  /*13690*/  STL [R1+0x49c], R152 ;  /* 0x00049c9801007387 */ /* 0x0003e20000100800 */
[-C--:B0-----:R-:W-:Y:S02]  /*136a0*/  IADD3 R18, P1, R5, R2.reuse, RZ ;  /* 0x0000000205127210 */ /* 0x081fe40007f3e0ff */
[----:B-1----:R-:W-:-:S03]  /*136b0*/  IADD3 R152, P4, R6, R2, RZ ;  /* 0x0000000206987210 */ /* 0x002fc60007f9e0ff */
[----:B------:R-:W-:Y:S01]  /*136c0*/  STL [R1+0x4d0], R18 ;  /* 0x0004d01201007387 */ /* 0x000fe20000100800 */
[----:B------:R-:W-:-:S03]  /*136d0*/  LEA.HI.X.SX32 R19, R19, R0, 0x1, P5 ;  /* 0x0000000013137211 */ /* 0x000fc600028f0eff */
[----:B------:R-:W-:Y:S01]  /*136e0*/  STL [R1+0x4a4], R153 ;  /* 0x0004a49901007387 */ /* 0x000fe20000100800 */
[----:B------:R-:W-:-:S03]  /*136f0*/  LEA.HI.X.SX32 R20, R20, R0, 0x1, P3 ;  /* 0x0000000014147211 */ /* 0x000fc600018f0eff */
[----:B------:R0:W-:Y:S04]  /*13700*/  STL [R1+0x4e0], R152 ;  /* 0x0004e09801007387 */ /* 0x0001e80000100800 */
[----:B------:R-:W-:Y:S01]  /*13710*/  STL [R1+0x4ac], R19 ;  /* 0x0004ac1301007387 */ /* 0x000fe20000100800 */
[-C--:B0-----:R-:W-:Y:S02]  /*13720*/  IADD3 R152, P5, R3, R2.reuse, RZ ;  /* 0x0000000203987210 */ /* 0x081fe40007fbe0ff */
[----:B------:R-:W-:-:S03]  /*13730*/  IADD3 R153, P3, R4, R2, RZ ;  /* 0x0000000204997210 */ /* 0x000fc60007f7e0ff */
[----:B------:R-:W-:Y:S04]  /*13740*/  STL [R1+0x4e8], R152 ;  /* 0x0004e89801007387 */ /* 0x000fe80000100800 */
[----:B------:R0:W-:Y:S04]  /*13750*/  STL [R1+0x4b4], R20 ;  /* 0x0004b41401007387 */ /* 0x0001e80000100800 */
[----:B------:R-:W-:Y:S01]  /*13760*/  STL [R1+0x4f0], R153 ;  /* 0x0004f09901007387 */ /* 0x000fe20000100800 */
[----:B0-----:R-:W-:Y:S02]  /*13770*/  LEA.HI.X.SX32 R20, R21, R0, 0x1, P0 ;  /* 0x0000000015147211 */ /* 0x001fe400000f0eff */
[----:B------:R-:W-:-:S03]  /*13780*/  IADD3 R152, P0, R7, R2, RZ ;  /* 0x0000000207987210 */ /* 0x000fc60007f1e0ff */
[----:B------:R0:W-:Y:S01]  /*13790*/  STL [R1+0x4bc], R20 ;  /* 0x0004bc1401007387 */ /* 0x0001e20000100800 */
[----:B------:R-:W-:-:S03]  /*137a0*/  LEA.HI.X.SX32 R5, R5, R0, 0x1, P1 ;  /* 0x0000000005057211 */ /* 0x000fc600008f0eff */
[----:B------:R1:W-:Y:S01]  /*137b0*/  STL [R1+0x4f8], R152 ;  /* 0x0004f89801007387 */ /* 0x0003e20000100800 */
[----:B0-----:R-:W-:Y:S02]  /*137c0*/  LEA.HI.X.SX32 R20, R22, R0, 0x1, P2 ;  /* 0x0000000016147211 */ /* 0x001fe400010f0eff */
[----:B------:R-:W-:-:S03]  /*137d0*/  IADD3 R22, P2, R8, R2, RZ ;  /* 0x0000000208167210 */ /* 0x000fc60007f5e0ff */
[----:B------:R-:W-:Y:S01]  /*137e0*/  STL [R1+0x4c4], R20 ;  /* 0x0004c41401007387 */ /* 0x000fe20000100800 */
[----:B-1----:R-:W-:-:S03]  /*137f0*/  IADD3 R152, P1, R9, R2, RZ ;  /* 0x0000000209987210 */ /* 0x002fc60007f3e0ff */
[----:B------:R-:W-:Y:S04]  /*13800*/  STL [R1+0x500], R22 ;  /* 0x0005001601007387 */ /* 0x000fe80000100800 */
[----:B------:R0:W-:Y:S04]  /*13810*/  STL [R1+0x4cc], R5 ;  /* 0x0004cc0501007387 */ /* 0x0001e80000100800 */
[----:B------:R-:W-:Y:S01]  /*13820*/  STL [R1+0x508], R152 ;  /* 0x0005089801007387 */ /* 0x000fe20000100800 */
[----:B0-----:R-:W-:Y:S02]  /*13830*/  LEA.HI.X.SX32 R5, R6, R0, 0x1, P4 ;  /* 0x0000000006057211 */ /* 0x001fe400020f0eff */
[----:B------:R-:W-:-:S03]  /*13840*/  IADD3 R22, P4, R10, R2, RZ ;  /* 0x000000020a167210 */ /* 0x000fc60007f9e0ff */
[----:B------:R0:W-:Y:S01]  /*13850*/  STL [R1+0x4dc], R5 ;  /* 0x0004dc0501007387 */ /* 0x0001e20000100800 */
[----:B------:R-:W-:-:S03]  /*13860*/  IMAD R11, R23, 0x4, R10 ;  /* 0x00000004170b7824 */ /* 0x000fc600078e020a */
[----:B------:R-:W-:Y:S01]  /*13870*/  STL [R1+0x510], R22 ;  /* 0x0005101601007387 */ /* 0x000fe20000100800 */
[-C--:B0-----:R-:W-:Y:S02]  /*13880*/  LEA.HI.X.SX32 R5, R3, R0.reuse, 0x1, P5 ;  /* 0x0000000003057211 */ /* 0x081fe400028f0eff */
[-C--:B------:R-:W-:Y:S02]  /*13890*/  LEA.HI.X.SX32 R3, R4, R0.reuse, 0x1, P3 ;  /* 0x0000000004037211 */ /* 0x080fe400018f0eff */
[----:B------:R-:W-:Y:S01]  /*138a0*/  LEA.HI.X.SX32 R4, R7, R0, 0x1, P0 ;  /* 0x0000000007047211 */ /* 0x000fe200000f0eff */
[----:B------:R0:W-:Y:S01]  /*138b0*/  STL [R1+0x4e4], R5 ;  /* 0x0004e40501007387 */ /* 0x0001e20000100800 */
[----:B------:R-:W-:-:S03]  /*138c0*/  IMAD R12, R23, 0x2, R11 ;  /* 0x00000002170c7824 */ /* 0x000fc600078e020b */
[----:B------:R1:W-:Y:S01]  /*138d0*/  STL [R1+0x4ec], R3 ;  /* 0x0004ec0301007387 */ /* 0x0003e20000100800 */
[----:B------:R-:W-:-:S03]  /*138e0*/  IMAD R13, R23, 0x2, R12 ;  /* 0x00000002170d7824 */ /* 0x000fc600078e020c */
[----:B------:R2:W-:Y:S01]  /*138f0*/  STL [R1+0x4f4], R4 ;  /* 0x0004f40401007387 */ /* 0x0005e20000100800 */
[-C--:B0-----:R-:W-:Y:S02]  /*13900*/  LEA.HI.X.SX32 R5, R9, R0.reuse, 0x1, P1 ;  /* 0x0000000009057211 */ /* 0x081fe400008f0eff */
[-C--:B-1----:R-:W-:Y:S02]  /*13910*/  LEA.HI.X.SX32 R3, R8, R0.reuse, 0x1, P2 ;  /* 0x0000000008037211 */ /* 0x082fe400010f0eff */
[----:B--2---:R-:W-:-:S03]  /*13920*/  LEA.HI.X.SX32 R4, R10, R0, 0x1, P4 ;  /* 0x000000000a047211 */ /* 0x004fc600020f0eff */
[----:B------:R-:W-:Y:S01]  /*13930*/  STL [R1+0x4fc], R3 ;  /* 0x0004fc0301007387 */ /* 0x000fe20000100800 */
[----:B------:R-:W-:-:S03]  /*13940*/  IADD3 R7, P1, R12, R2, RZ ;  /* 0x000000020c077210 */ /* 0x000fc60007f3e0ff */
[----:B------:R0:W-:Y:S01]  /*13950*/  STL [R1+0x504], R5 ;  /* 0x0005040501007387 */ /* 0x0001e20000100800 */
[----:B------:R-:W-:-:S03]  /*13960*/  IMAD R14, R23, 0x2, R13 ;  /* 0x00000002170e7824 */ /* 0x000fc600078e020d */
[----:B------:R1:W-:Y:S01]  /*13970*/  STL [R1+0x50c], R4 ;  /* 0x00050c0401007387 */ /* 0x0003e20000100800 */
[-C--:B0-----:R-:W-:Y:S02]  /*13980*/  IADD3 R5, P0, R11, R2.reuse, RZ ;  /* 0x000000020b057210 */ /* 0x081fe40007f1e0ff */
[----:B-1----:R-:W-:-:S03]  /*13990*/  IADD3 R4, P2, R13, R2, RZ ;  /* 0x000000020d047210 */ /* 0x002fc60007f5e0ff */
[----:B------:R-:W-:Y:S01]  /*139a0*/  STL [R1+0x520], R5 ;  /* 0x0005200501007387 */ /* 0x000fe20000100800 */
[C---:B------:R-:W-:Y:S01]  /*139b0*/  IMAD R15, R23.reuse, 0x2, R14 ;  /* 0x00000002170f7824 */ /* 0x040fe200078e020e */
[-C--:B------:R-:W-:Y:S02]  /*139c0*/  LEA.HI.X.SX32 R8, R12, R0.reuse, 0x1, P1 ;  /* 0x000000000c087211 */ /* 0x080fe400008f0eff */
[----:B------:R0:W-:Y:S04]  /*139d0*/  STL [R1+0x528], R7 ;  /* 0x0005280701007387 */ /* 0x0001e80000100800 */
[----:B------:R1:W-:Y:S01]  /*139e0*/  STL [R1+0x530], R4 ;  /* 0x0005300401007387 */ /* 0x0003e20000100800 */
[----:B------:R-:W-:Y:S01]  /*139f0*/  IMAD R16, R23, 0x2, R15 ;  /* 0x0000000217107824 */ /* 0x000fe200078e020f */
[----:B0-----:R-:W-:-:S02]  /*13a00*/  LEA.HI.X.SX32 R7, R11, R0, 0x1, P0 ;  /* 0x000000000b077211 */ /* 0x001fc400000f0eff */
[----:B-1----:R-:W-:-:S03]  /*13a10*/  LEA.HI.X.SX32 R4, R13, R0, 0x1, P2 ;  /* 0x000000000d047211 */ /* 0x002fc600010f0eff */
[----:B------:R-:W-:Y:S01]  /*13a20*/  STL [R1+0x51c], R7 ;  /* 0x00051c0701007387 */ /* 0x000fe20000100800 */
[----:B------:R-:W-:-:S03]  /*13a30*/  IADD3 R9, P0, R14, R2, RZ ;  /* 0x000000020e097210 */ /* 0x000fc60007f1e0ff */
[----:B------:R0:W-:Y:S01]  /*13a40*/  STL [R1+0x524], R8 ;  /* 0x0005240801007387 */ /* 0x0001e20000100800 */
[----:B------:R-:W-:-:S03]  /*13a50*/  IMAD R17, R23, 0x2, R16 ;  /* 0x0000000217117824 */ /* 0x000fc600078e0210 */
[----:B------:R1:W-:Y:S01]  /*13a60*/  STL [R1+0x52c], R4 ;  /* 0x00052c0401007387 */ /* 0x0003e20000100800 */
[----:B------:R-:W-:-:S03]  /*13a70*/  IMAD R18, R23, 0x4, R17 ;  /* 0x0000000417127824 */ /* 0x000fc600078e0211 */
[----:B------:R-:W-:Y:S01]  /*13a80*/  STL [R1+0x538], R9 ;  /* 0x0005380901007387 */ /* 0x000fe20000100800 */
[-C--:B0-----:R-:W-:Y:S02]  /*13a90*/  IADD3 R8, P2, R16, R2.reuse, RZ ;  /* 0x0000000210087210 */ /* 0x081fe40007f5e0ff */
[----:B-1----:R-:W-:-:S05]  /*13aa0*/  IADD3 R4, P1, R15, R2, RZ ;  /* 0x000000020f047210 */ /* 0x002fca0007f3e0ff */
[----:B------:R0:W-:Y:S01]  /*13ab0*/  STL [R1+0x540], R4 ;  /* 0x0005400401007387 */ /* 0x0001e20000100800 */
[----:B------:R-:W-:-:S03]  /*13ac0*/  LEA.HI.X.SX32 R10, R15, R0, 0x1, P1 ;  /* 0x000000000f0a7211 */ /* 0x000fc600008f0eff */
[----:B------:R1:W-:Y:S01]  /*13ad0*/  STL [R1+0x548], R8 ;  /* 0x0005480801007387 */ /* 0x0003e20000100800 */
[----:B------:R-:W-:Y:S01]  /*13ae0*/  IMAD R19, R23, 0x2, R18 ;  /* 0x0000000217137824 */ /* 0x000fe200078e0212 */
[-C--:B0-----:R-:W-:Y:S02]  /*13af0*/  LEA.HI.X.SX32 R4, R14, R0.reuse, 0x1, P0 ;  /* 0x000000000e047211 */ /* 0x081fe400000f0eff */
[----:B-1----:R-:W-:-:S03]  /*13b00*/  LEA.HI.X.SX32 R8, R16, R0, 0x1, P2 ;  /* 0x0000000010087211 */ /* 0x002fc600010f0eff */
[----:B------:R-:W-:Y:S01]  /*13b10*/  STL [R1+0x534], R4 ;  /* 0x0005340401007387 */ /* 0x000fe20000100800 */
[----:B------:R-:W-:-:S03]  /*13b20*/  IADD3 R11, P0, R17, R2, RZ ;  /* 0x00000002110b7210 */ /* 0x000fc60007f1e0ff */
[----:B------:R0:W-:Y:S01]  /*13b30*/  STL [R1+0x53c], R10 ;  /* 0x00053c0a01007387 */ /* 0x0001e20000100800 */
[----:B------:R-:W-:-:S03]  /*13b40*/  IMAD R21, R23, 0x2, R19 ;  /* 0x0000000217157824 */ /* 0x000fc600078e0213 */
[----:B------:R1:W-:Y:S01]  /*13b50*/  STL [R1+0x544], R8 ;  /* 0x0005440801007387 */ /* 0x0003e20000100800 */
[----:B------:R-:W-:Y:S01]  /*13b60*/  IMAD R20, R23, 0x2, R21 ;  /* 0x0000000217147824 */ /* 0x000fe200078e0215 */
[CC--:B0-----:R-:W-:Y:S02]  /*13b70*/  IADD3 R10, P2, R19.reuse, R2.reuse, RZ ;  /* 0x00000002130a7210 */ /* 0x0c1fe40007f5e0ff */
[----:B-1----:R-:W-:Y:S01]  /*13b80*/  IADD3 R8, P1, R18, R2, RZ ;  /* 0x0000000212087210 */ /* 0x002fe20007f3e0ff */
[----:B------:R-:W-:Y:S04]  /*13b90*/  STL [R1+0x550], R11 ;  /* 0x0005500b01007387 */ /* 0x000fe80000100800 */
        /* <DEDUP_REMOVED lines=14> */
[----:B------:R-:W-:Y:S01]  /*13c80*/  IMAD R3, R23, 0x2, R22 ;  /* 0x0000000217037824 */ /* 0x000fe200078e0216 */
[----:B------:R-:W-:Y:S02]  /*13c90*/  LEA.HI.X.SX32 R14, R21, R0, 0x1, P0 ;  /* 0x00000000150e7211 */ /* 0x000fe400000f0eff */
[----:B------:R0:W-:Y:S04]  /*13ca0*/  STL [R1+0x578], R13 ;  /* 0x0005780d01007387 */ /* 0x0001e80000100800 */
[----:B------:R1:W-:Y:S01]  /*13cb0*/  STL [R1+0x580], R12 ;  /* 0x0005800c01007387 */ /* 0x0003e20000100800 */
[----:B------:R-:W-:-:S03]  /*13cc0*/  IMAD R5, R23, 0x4, R3 ;  /* 0x0000000417057824 */ /* 0x000fc600078e0203 */
[----:B------:R2:W-:Y:S01]  /*13cd0*/  STL [R1+0x56c], R14 ;  /* 0x00056c0e01007387 */ /* 0x0005e20000100800 */
[-C--:B0-----:R-:W-:Y:S02]  /*13ce0*/  LEA.HI.X.SX32 R13, R6, R0.reuse, 0x1, P2 ;  /* 0x00000000060d7211 */ /* 0x081fe400010f0eff */
[----:B-1----:R-:W-:Y:S01]  /*13cf0*/  LEA.HI.X.SX32 R12, R20, R0, 0x1, P1 ;  /* 0x00000000140c7211 */ /* 0x002fe200008f0eff */
[----:B------:R-:W-:-:S04]  /*13d00*/  IMAD R7, R23, 0x2, R5 ;  /* 0x0000000217077824 */ /* 0x000fc800078e0205 */
[----:B------:R0:W-:Y:S01]  /*13d10*/  STL [R1+0x574], R12 ;  /* 0x0005740c01007387 */ /* 0x0001e20000100800 */
[----:B--2---:R-:W-:-:S03]  /*13d20*/  IADD3 R14, P1, R3, R2, RZ ;  /* 0x00000002030e7210 */ /* 0x004fc60007f3e0ff */
[----:B------:R1:W-:Y:S01]  /*13d30*/  STL [R1+0x57c], R13 ;  /* 0x00057c0d01007387 */ /* 0x0003e20000100800 */
[-C--:B0-----:R-:W-:Y:S02]  /*13d40*/  IADD3 R12, P0, R22, R2.reuse, RZ ;  /* 0x00000002160c7210 */ /* 0x081fe40007f1e0ff */
[----:B-1----:R-:W-:-:S03]  /*13d50*/  IADD3 R13, P2, R5, R2, RZ ;  /* 0x00000002050d7210 */ /* 0x002fc60007f5e0ff */
[----:B------:R-:W-:Y:S01]  /*13d60*/  STL [R1+0x588], R12 ;  /* 0x0005880c01007387 */ /* 0x000fe20000100800 */
[----:B------:R-:W-:-:S03]  /*13d70*/  IMAD R9, R23, 0x2, R7 ;  /* 0x0000000217097824 */ /* 0x000fc600078e0207 */
[----:B------:R0:W-:Y:S01]  /*13d80*/  STL [R1+0x590], R14 ;  /* 0x0005900e01007387 */ /* 0x0001e20000100800 */
[----:B------:R-:W-:-:S03]  /*13d90*/  LEA.HI.X.SX32 R5, R5, R0, 0x1, P2 ;  /* 0x0000000005057211 */ /* 0x000fc600010f0eff */
[----:B------:R1:W-:Y:S01]  /*13da0*/  STL [R1+0x5a0], R13 ;  /* 0x0005a00d01007387 */ /* 0x0003e20000100800 */
[----:B------:R-:W-:Y:S01]  /*13db0*/  IMAD R4, R23, 0x2, R9 ;  /* 0x0000000217047824 */ /* 0x000fe200078e0209 */
[-C--:B0-----:R-:W-:Y:S02]  /*13dc0*/  LEA.HI.X.SX32 R14, R22, R0.reuse, 0x1, P0 ;  /* 0x00000000160e7211 */ /* 0x081fe400000f0eff */
[----:B-1----:R-:W-:-:S03]  /*13dd0*/  LEA.HI.X.SX32 R13, R3, R0, 0x1, P1 ;  /* 0x00000000030d7211 */ /* 0x002fc600008f0eff */
[----:B------:R0:W-:Y:S04]  /*13de0*/  STL [R1+0x584], R14 ;  /* 0x0005840e01007387 */ /* 0x0001e80000100800 */
[----:B------:R1:W-:Y:S04]  /*13df0*/  STL [R1+0x58c], R13 ;  /* 0x00058c0d01007387 */ /* 0x0003e80000100800 */
[----:B------:R2:W-:Y:S01]  /*13e00*/  STL [R1+0x59c], R5 ;  /* 0x00059c0501007387 */ /* 0x0005e20000100800 */
[-C--:B0-----:R-:W-:Y:S02]  /*13e10*/  IADD3 R14, P1, R9, R2.reuse, RZ ;  /* 0x00000002090e7210 */ /* 0x081fe40007f3e0ff */
[----:B-1----:R-:W-:-:S02]  /*13e20*/  IADD3 R13, P0, R7, R2, RZ ;  /* 0x00000002070d7210 */ /* 0x002fc40007f1e0ff */
[----:B--2---:R-:W-:-:S03]  /*13e30*/  IADD3 R5, P2, R4, R2, RZ ;  /* 0x0000000204057210 */ /* 0x004fc60007f5e0ff */
[----:B------:R-:W-:Y:S01]  /*13e40*/  STL [R1+0x5a8], R13 ;  /* 0x0005a80d01007387 */ /* 0x000fe20000100800 */
[----:B------:R-:W-:-:S03]  /*13e50*/  IMAD R11, R23, 0x2, R4 ;  /* 0x00000002170b7824 */ /* 0x000fc600078e0204 */
[----:B------:R0:W-:Y:S01]  /*13e60*/  STL [R1+0x5b0], R14 ;  /* 0x0005b00e01007387 */ /* 0x0001e20000100800 */
[----:B------:R-:W-:-:S03]  /*13e70*/  IMAD R8, R23, 0x2, R11 ;  /* 0x0000000217087824 */ /* 0x000fc600078e020b */
[----:B------:R1:W-:Y:S01]  /*13e80*/  STL [R1+0x5b8], R5 ;  /* 0x0005b80501007387 */ /* 0x0003e20000100800 */
[-C--:B0-----:R-:W-:Y:S02]  /*13e90*/  LEA.HI.X.SX32 R14, R7, R0.reuse, 0x1, P0 ;  /* 0x00000000070e7211 */ /* 0x081fe400000f0eff */
[-C--:B------:R-:W-:Y:S02]  /*13ea0*/  LEA.HI.X.SX32 R7, R4, R0.reuse, 0x1, P2 ;  /* 0x0000000004077211 */ /* 0x080fe400010f0eff */
[----:B-1----:R-:W-:Y:S01]  /*13eb0*/  LEA.HI.X.SX32 R5, R9, R0, 0x1, P1 ;  /* 0x0000000009057211 */ /* 0x002fe200008f0eff */
[----:B------:R-:W-:Y:S01]  /*13ec0*/  STL [R1+0x5a4], R14 ;  /* 0x0005a40e01007387 */ /* 0x000fe20000100800 */
[----:B------:R-:W-:-:S03]  /*13ed0*/  IMAD R10, R23, 0x2, R8 ;  /* 0x00000002170a7824 */ /* 0x000fc600078e0208 */
[----:B------:R0:W-:Y:S04]  /*13ee0*/  STL [R1+0x5ac], R5 ;  /* 0x0005ac0501007387 */ /* 0x0001e80000100800 */
[----:B------:R1:W-:Y:S01]  /*13ef0*/  STL [R1+0x5b4], R7 ;  /* 0x0005b40701007387 */ /* 0x0003e20000100800 */
[----:B------:R-:W-:Y:S01]  /*13f00*/  IMAD R6, R23, 0x4, R10 ;  /* 0x0000000417067824 */ /* 0x000fe200078e020a */
[-C--:B0-----:R-:W-:Y:S02]  /*13f10*/  IADD3 R5, P0, R11, R2.reuse, RZ ;  /* 0x000000020b057210 */ /* 0x081fe40007f1e0ff */
[----:B-1----:R-:W-:-:S03]  /*13f20*/  IADD3 R7, P1, R8, R2, RZ ;  /* 0x0000000208077210 */ /* 0x002fc60007f3e0ff */
[----:B------:R-:W-:Y:S01]  /*13f30*/  STL [R1+0x5c0], R5 ;  /* 0x0005c00501007387 */ /* 0x000fe20000100800 */
[----:B------:R-:W-:Y:S01]  /*13f40*/  IADD3 R9, P2, R10, R2, RZ ;  /* 0x000000020a097210 */ /* 0x000fe20007f5e0ff */
[C---:B------:R-:W-:Y:S02]  /*13f50*/  IMAD R12, R23.reuse, 0x2, R6 ;  /* 0x00000002170c7824 */ /* 0x040fe400078e0206 */
[----:B------:R0:W-:Y:S01]  /*13f60*/  STL [R1+0x5c8], R7 ;  /* 0x0005c80701007387 */ /* 0x0001e20000100800 */
[-C--:B------:R-:W-:Y:S01]  /*13f70*/  LEA.HI.X.SX32 R8, R8, R0.reuse, 0x1, P1 ;  /* 0x0000000008087211 */ /* 0x080fe200008f0eff */
[----:B------:R-:W-:Y:S02]  /*13f80*/  IMAD R3, R23, 0x2, R12 ;  /* 0x0000000217037824 */ /* 0x000fe400078e020c */
[----:B------:R1:W-:Y:S01]  /*13f90*/  STL [R1+0x5d0], R9 ;  /* 0x0005d00901007387 */ /* 0x0003e20000100800 */
[-C--:B0-----:R-:W-:Y:S02]  /*13fa0*/  LEA.HI.X.SX32 R7, R11, R0.reuse, 0x1, P0 ;  /* 0x000000000b077211 */ /* 0x081fe400000f0eff */
[----:B-1----:R-:W-:-:S03]  /*13fb0*/  LEA.HI.X.SX32 R9, R10, R0, 0x1, P2 ;  /* 0x000000000a097211 */ /* 0x002fc600010f0eff */
[----:B------:R-:W-:Y:S01]  /*13fc0*/  STL [R1+0x5bc], R7 ;  /* 0x0005bc0701007387 */ /* 0x000fe20000100800 */
[----:B------:R-:W-:-:S03]  /*13fd0*/  IADD3 R10, P1, R12, R2, RZ ;  /* 0x000000020c0a7210 */ /* 0x000fc60007f3e0ff */
[----:B------:R0:W-:Y:S01]  /*13fe0*/  STL [R1+0x5c4], R8 ;  /* 0x0005c40801007387 */ /* 0x0001e20000100800 */
[----:B------:R-:W-:-:S03]  /*13ff0*/  IMAD R13, R23, 0x2, R3 ;  /* 0x00000002170d7824 */ /* 0x000fc600078e0203 */
[----:B------:R1:W-:Y:S01]  /*14000*/  STL [R1+0x5cc], R9 ;  /* 0x0005cc0901007387 */ /* 0x0003e20000100800 */
[-C--:B0-----:R-:W-:Y:S01]  /*14010*/  IADD3 R8, P0, R6, R2.reuse, RZ ;  /* 0x0000000206087210 */ /* 0x081fe20007f1e0ff */
[----:B------:R-:W-:Y:S01]  /*14020*/  IMAD R4, R23, 0x2, R13 ;  /* 0x0000000217047824 */ /* 0x000fe200078e020d */
[----:B-1----:R-:W-:-:S03]  /*14030*/  IADD3 R9, P2, R3, R2, RZ ;  /* 0x0000000203097210 */ /* 0x002fc60007f5e0ff */
[----:B------:R-:W-:Y:S04]  /*14040*/  STL [R1+0x5e0], R8 ;  /* 0x0005e00801007387 */ /* 0x000fe80000100800 */
[----:B------:R0:W-:Y:S01]  /*14050*/  STL [R1+0x5e8], R10 ;  /* 0x0005e80a01007387 */ /* 0x0001e20000100800 */
[----:B------:R-:W-:-:S03]  /*14060*/  IMAD R5, R23, 0x2, R4 ;  /* 0x0000000217057824 */ /* 0x000fc600078e0204 */
[----:B------:R1:W-:Y:S01]  /*14070*/  STL [R1+0x5f0], R9 ;  /* 0x0005f00901007387 */ /* 0x0003e20000100800 */
[-C--:B0-----:R-:W-:Y:S02]  /*14080*/  LEA.HI.X.SX32 R10, R6, R0.reuse, 0x1, P0 ;  /* 0x00000000060a7211 */ /* 0x081fe400000f0eff */
[-C--:B------:R-:W-:Y:S02]  /*14090*/  LEA.HI.X.SX32 R6, R12, R0.reuse, 0x1, P1 ;  /* 0x000000000c067211 */ /* 0x080fe400008f0eff */
[----:B-1----:R-:W-:Y:S01]  /*140a0*/  LEA.HI.X.SX32 R9, R3, R0, 0x1, P2 ;  /* 0x0000000003097211 */ /* 0x002fe200010f0eff */
[----:B------:R0:W-:Y:S01]  /*140b0*/  STL [R1+0x5dc], R10 ;  /* 0x0005dc0a01007387 */ /* 0x0001e20000100800 */
[----:B------:R-:W-:-:S03]  /*140c0*/  IMAD R7, R23, 0x2, R5 ;  /* 0x0000000217077824 */ /* 0x000fc600078e0205 */
[----:B------:R1:W-:Y:S01]  /*140d0*/  STL [R1+0x5e4], R6 ;  /* 0x0005e40601007387 */ /* 0x0003e20000100800 */
[----:B------:R-:W-:-:S03]  /*140e0*/  IMAD R8, R23, 0x4, R7 ;  /* 0x0000000417087824 */ /* 0x000fc600078e0207 */
[----:B------:R2:W-:Y:S01]  /*140f0*/  STL [R1+0x5ec], R9 ;  /* 0x0005ec0901007387 */ /* 0x0005e20000100800 */
[-C--:B0-----:R-:W-:Y:S02]  /*14100*/  IADD3 R10, P1, R4, R2.reuse, RZ ;  /* 0x00000002040a7210 */ /* 0x081fe40007f3e0ff */
[-C--:B-1----:R-:W-:Y:S02]  /*14110*/  IADD3 R6, P0, R13, R2.reuse, RZ ;  /* 0x000000020d067210 */ /* 0x082fe40007f1e0ff */
[----:B--2---:R-:W-:-:S03]  /*14120*/  IADD3 R9, P2, R5, R2, RZ ;  /* 0x0000000205097210 */ /* 0x004fc60007f5e0ff */
[----:B------:R-:W-:Y:S01]  /*14130*/  STL [R1+0x5f8], R6 ;  /* 0x0005f80601007387 */ /* 0x000fe20000100800 */
[-C--:B------:R-:W-:Y:S01]  /*14140*/  LEA.HI.X.SX32 R11, R13, R0.reuse, 0x1, P0 ;  /* 0x000000000d0b7211 */ /* 0x080fe200000f0eff */
[----:B------:R-:W-:Y:S02]  /*14150*/  IMAD R3, R23, 0x2, R8 ;  /* 0x0000000217037824 */ /* 0x000fe400078e0208 */
[----:B------:R0:W-:Y:S04]  /*14160*/  STL [R1+0x600], R10 ;  /* 0x0006000a01007387 */ /* 0x0001e80000100800 */
[----:B------:R1:W-:Y:S01]  /*14170*/  STL [R1+0x608], R9 ;  /* 0x0006080901007387 */ /* 0x0003e20000100800 */
[----:B0-----:R-:W-:-:S03]  /*14180*/  LEA.HI.X.SX32 R10, R4, R0, 0x1, P1 ;  /* 0x00000000040a7211 */ /* 0x001fc600008f0eff */
[----:B------:R-:W-:Y:S01]  /*14190*/  STL [R1+0x5f4], R11 ;  /* 0x0005f40b01007387 */ /* 0x000fe20000100800 */
[----:B-1----:R-:W-:Y:S01]  /*141a0*/  LEA.HI.X.SX32 R9, R5, R0, 0x1, P2 ;  /* 0x0000000005097211 */ /* 0x002fe200010f0eff */
[----:B------:R-:W-:Y:S02]  /*141b0*/  IMAD R6, R23, 0x2, R3 ;  /* 0x0000000217067824 */ /* 0x000fe400078e0203 */
[----:B------:R0:W-:Y:S01]  /*141c0*/  STL [R1+0x5fc], R10 ;  /* 0x0005fc0a01007387 */ /* 0x0001e20000100800 */
[----:B------:R-:W-:-:S03]  /*141d0*/  IADD3 R5, P0, R7, R2, RZ ;  /* 0x0000000207057210 */ /* 0x000fc60007f1e0ff */
[----:B------:R1:W-:Y:S01]  /*141e0*/  STL [R1+0x604], R9 ;  /* 0x0006040901007387 */ /* 0x0003e20000100800 */
[----:B------:R-:W-:-:S03]  /*141f0*/  IMAD R4, R23, 0x2, R6 ;  /* 0x0000000217047824 */ /* 0x000fc600078e0206 */
[----:B------:R2:W-:Y:S01]  /*14200*/  STL [R1+0x610], R5 ;  /* 0x0006100501007387 */ /* 0x0005e20000100800 */
[-C--:B0-----:R-:W-:Y:S02]  /*14210*/  IADD3 R10, P2, R3, R2.reuse, RZ ;  /* 0x00000002030a7210 */ /* 0x081fe40007f5e0ff */
[----:B-1----:R-:W-:Y:S01]  /*14220*/  IADD3 R9, P1, R8, R2, RZ ;  /* 0x0000000208097210 */ /* 0x002fe20007f3e0ff */
[----:B--2---:R-:W-:-:S04]  /*14230*/  IMAD R5, R23, 0x2, R4 ;  /* 0x0000000217057824 */ /* 0x004fc800078e0204 */
[----:B------:R0:W-:Y:S01]  /*14240*/  STL [R1+0x620], R9 ;  /* 0x0006200901007387 */ /* 0x0001e20000100800 */
[----:B------:R-:W-:-:S03]  /*14250*/  LEA.HI.X.SX32 R8, R8, R0, 0x1, P1 ;  /* 0x0000000008087211 */ /* 0x000fc600008f0eff */
[----:B------:R-:W-:Y:S01]  /*14260*/  STL [R1+0x628], R10 ;  /* 0x0006280a01007387 */ /* 0x000fe20000100800 */
[-C--:B0-----:R-:W-:Y:S02]  /*14270*/  LEA.HI.X.SX32 R9, R7, R0.reuse, 0x1, P0 ;  /* 0x0000000007097211 */ /* 0x081fe400000f0eff */
[----:B------:R-:W-:Y:S01]  /*14280*/  LEA.HI.X.SX32 R7, R3, R0, 0x1, P2 ;  /* 0x0000000003077211 */ /* 0x000fe200010f0eff */
[----:B------:R-:W-:Y:S02]  /*14290*/  IMAD R3, R23, 0x2, R5 ;  /* 0x0000000217037824 */ /* 0x000fe400078e0205 */
[----:B------:R0:W-:Y:S04]  /*142a0*/  STL [R1+0x60c], R9 ;  /* 0x00060c0901007387 */ /* 0x0001e80000100800 */
[----:B------:R1:W-:Y:S01]  /*142b0*/  STL [R1+0x61c], R8 ;  /* 0x00061c0801007387 */ /* 0x0003e20000100800 */
[----:B------:R-:W-:-:S03]  /*142c0*/  SHF.R.U32.HI R23, RZ, 0x6, R252 ;  /* 0x00000006ff177819 */ /* 0x000fc600000116fc */
[----:B------:R2:W-:Y:S01]  /*142d0*/  STL [R1+0x624], R7 ;  /* 0x0006240701007387 */ /* 0x0005e20000100800 */
[-C--:B0-----:R-:W-:Y:S02]  /*142e0*/  IADD3 R9, P0, R6, R2.reuse, RZ ;  /* 0x0000000206097210 */ /* 0x081fe40007f1e0ff */
[----:B-1----:R-:W-:-:S03]  /*142f0*/  IADD3 R8, P1, R4, R2, RZ ;  /* 0x0000000204087210 */ /* 0x002fc60007f3e0ff */
[----:B------:R-:W-:Y:S01]  /*14300*/  STL [R1+0x62c], R9 ;  /* 0x00062c0901007387 */ /* 0x000fe20000100800 */
[-C--:B--2---:R-:W-:Y:S02]  /*14310*/  IADD3 R7, P2, R5, R2.reuse, RZ ;  /* 0x0000000205077210 */ /* 0x084fe40007f5e0ff */
[----:B------:R-:W-:Y:S01]  /*14320*/  IADD3 R2, P3, R3, R2, RZ ;  /* 0x0000000203027210 */ /* 0x000fe20007f7e0ff */
[----:B------:R-:W-:Y:S01]  /*14330*/  STL [R1+0x630], R8 ;  /* 0x0006300801007387 */ /* 0x000fe20000100800 */
[-C--:B------:R-:W-:Y:S02]  /*14340*/  LEA.HI.X.SX32 R6, R6, R0.reuse, 0x1, P0 ;  /* 0x0000000006067211 */ /* 0x080fe400000f0eff */
[----:B------:R-:W-:Y:S01]  /*14350*/  LEA.HI.X.SX32 R4, R4, R0, 0x1, P1 ;  /* 0x0000000004047211 */ /* 0x000fe200008f0eff */
[----:B------:R-:W-:Y:S01]  /*14360*/  STL [R1+0x634], R7 ;  /* 0x0006340701007387 */ /* 0x000fe20000100800 */
[----:B------:R-:W-:-:S03]  /*14370*/  SGXT.U32 R23, R23, 0x1 ;  /* 0x000000011717781a */ /* 0x000fc60000000000 */
[----:B------:R0:W-:Y:S04]  /*14380*/  STL [R1+0x450], R2 ;  /* 0x0004500201007387 */ /* 0x0001e80000100800 */
[----:B------:R-:W-:Y:S01]  /*14390*/  STL [R1+0x440], R6 ;  /* 0x0004400601007387 */ /* 0x000fe20000100800 */
[-C--:B0-----:R-:W-:Y:S02]  /*143a0*/  LEA.HI.X.SX32 R2, R5, R0.reuse, 0x1, P2 ;  /* 0x0000000005027211 */ /* 0x081fe400010f0eff */
[----:B------:R-:W-:Y:S01]  /*143b0*/  LEA.HI.X.SX32 R0, R3, R0, 0x1, P3 ;  /* 0x0000000003007211 */ /* 0x000fe200018f0eff */
[----:B------:R0:W-:Y:S01]  /*143c0*/  STL [R1+0x448], R4 ;  /* 0x0004480401007387 */ /* 0x0001e20000100800 */
[C---:B------:R-:W-:Y:S02]  /*143d0*/  LOP3.LUT R3, R23.reuse, 0x4, RZ, 0xfc, !PT ;  /* 0x0000000417037812 */ /* 0x040fe400078efcff */
[C---:B------:R-:W-:Y:S01]  /*143e0*/  LOP3.LUT R3, R23.reuse, 0xa, RZ, 0xfc, !PT ;  /* 0x0000000a17037812 */ /* 0x040fe200078efcff */
[----:B------:R-:W-:Y:S01]  /*143f0*/  STL [R1+0x44c], R2 ;  /* 0x00044c0201007387 */ /* 0x000fe20000100800 */
[----:B------:R-:W-:-:S02]  /*14400*/  LOP3.LUT R5, R23, 0x6, RZ, 0xfc, !PT ;  /* 0x0000000617057812 */ /* 0x000fc400078efcff */
[C---:B------:R-:W-:Y:S01]  /*14410*/  LOP3.LUT R3, R23.reuse, 0x12, RZ, 0xfc, !PT ;  /* 0x0000001217037812 */ /* 0x040fe200078efcff */
[----:B------:R1:W-:Y:S01]  /*14420*/  STL [R1+0x444], R0 ;  /* 0x0004440001007387 */ /* 0x0003e20000100800 */
[C---:B0-----:R-:W-:Y:S02]  /*14430*/  LOP3.LUT R4, R23.reuse, 0x2, RZ, 0xfc, !PT ;  /* 0x0000000217047812 */ /* 0x041fe400078efcff */
[C---:B------:R-:W-:Y:S01]  /*14440*/  LOP3.LUT R4, R23.reuse, 0x8, RZ, 0xfc, !PT ;  /* 0x0000000817047812 */ /* 0x040fe200078efcff */
[----:B------:R-:W-:Y:S01]  /*14450*/  UIADD3 UR8, UR7, 0x8000, URZ ;  /* 0x0000800007087890 */ /* 0x000fe2000fffe03f */
[C---:B------:R-:W-:Y:S01]  /*14460*/  LOP3.LUT R5, R23.reuse, 0xc, RZ, 0xfc, !PT ;  /* 0x0000000c17057812 */ /* 0x040fe200078efcff */
[----:B------:R-:W-:Y:S01]  /*14470*/  USHF.R.U32.HI UR14, URZ, 0x4, UR7 ;  /* 0x000000043f0e7899 */ /* 0x000fe20008011607 */
[C---:B------:R-:W-:Y:S02]  /*14480*/  LOP3.LUT R4, R23.reuse, 0x10, RZ, 0xfc, !PT ;  /* 0x0000001017047812 */ /* 0x040fe400078efcff */
[C---:B------:R-:W-:Y:S01]  /*14490*/  LOP3.LUT R3, R23.reuse, 0x18, RZ, 0xfc, !PT ;  /* 0x0000001817037812 */ /* 0x040fe200078efcff */
[----:B-1----:R-:W-:Y:S01]  /*144a0*/  IMAD.SHL.U32 R0, R252, 0x10, RZ ;  /* 0x00000010fc007824 */ /* 0x002fe200078e00ff */
[----:B------:R-:W-:-:S02]  /*144b0*/  LOP3.LUT R5, R23, 0x14, RZ, 0xfc, !PT ;  /* 0x0000001417057812 */ /* 0x000fc400078efcff */
[C---:B------:R-:W-:Y:S02]  /*144c0*/  LOP3.LUT R4, R23.reuse, 0x16, RZ, 0xfc, !PT ;  /* 0x0000001617047812 */ /* 0x040fe400078efcff */
[C---:B------:R-:W-:Y:S02]  /*144d0*/  LOP3.LUT R3, R23.reuse, 0x20, RZ, 0xfc, !PT ;  /* 0x0000002017037812 */ /* 0x040fe400078efcff */
[C---:B------:R-:W-:Y:S02]  /*144e0*/  LOP3.LUT R5, R23.reuse, 0x1a, RZ, 0xfc, !PT ;  /* 0x0000001a17057812 */ /* 0x040fe400078efcff */
[C---:B------:R-:W-:Y:S02]  /*144f0*/  LOP3.LUT R4, R23.reuse, 0x1c, RZ, 0xfc, !PT ;  /* 0x0000001c17047812 */ /* 0x040fe400078efcff */
[C---:B------:R-:W-:Y:S02]  /*14500*/  LOP3.LUT R3, R23.reuse, 0x26, RZ, 0xfc, !PT ;  /* 0x0000002617037812 */ /* 0x040fe400078efcff */
[----:B------:R-:W-:-:S02]  /*14510*/  LOP3.LUT R5, R23, 0x22, RZ, 0xfc, !PT ;  /* 0x0000002217057812 */ /* 0x000fc400078efcff */
[C---:B------:R-:W-:Y:S02]  /*14520*/  LOP3.LUT R4, R23.reuse, 0x24, RZ, 0xfc, !PT ;  /* 0x0000002417047812 */ /* 0x040fe400078efcff */
[C---:B------:R-:W-:Y:S01]  /*14530*/  LOP3.LUT R3, R23.reuse, 0x2c, RZ, 0xfc, !PT ;  /* 0x0000002c17037812 */ /* 0x040fe200078efcff */
[----:B------:R-:W-:Y:S01]  /*14540*/  IMAD.SHL.U32 R2, R252, 0x80, RZ ;  /* 0x00000080fc027824 */ /* 0x000fe200078e00ff */
[C---:B------:R-:W-:Y:S01]  /*14550*/  LOP3.LUT R5, R23.reuse, 0x28, RZ, 0xfc, !PT ;  /* 0x0000002817057812 */ /* 0x040fe200078efcff */
[----:B------:R-:W-:Y:S01]  /*14560*/  USHF.R.U32.HI UR8, URZ, 0x4, UR8 ;  /* 0x000000043f087899 */ /* 0x000fe20008011608 */
[C---:B------:R-:W-:Y:S01]  /*14570*/  LOP3.LUT R4, R23.reuse, 0x2a, RZ, 0xfc, !PT ;  /* 0x0000002a17047812 */ /* 0x040fe200078efcff */
[----:B------:R-:W-:Y:S01]  /*14580*/  USGXT.U32 UR14, UR14, 0xe ;  /* 0x0000000e0e0e789a */ /* 0x000fe20008000000 */
[C---:B------:R-:W-:Y:S02]  /*14590*/  LOP3.LUT R3, R23.reuse, 0x34, RZ, 0xfc, !PT ;  /* 0x0000003417037812 */ /* 0x040fe400078efcff */
[----:B------:R-:W-:-:S02]  /*145a0*/  LOP3.LUT R5, R23, 0x30, RZ, 0xfc, !PT ;  /* 0x0000003017057812 */ /* 0x000fc400078efcff */
[C---:B------:R-:W-:Y:S02]  /*145b0*/  LOP3.LUT R4, R23.reuse, 0x32, RZ, 0xfc, !PT ;  /* 0x0000003217047812 */ /* 0x040fe400078efcff */
[C---:B------:R-:W-:Y:S02]  /*145c0*/  LOP3.LUT R3, R23.reuse, 0x3a, RZ, 0xfc, !PT ;  /* 0x0000003a17037812 */ /* 0x040fe400078efcff */
[C---:B------:R-:W-:Y:S02]  /*145d0*/  LOP3.LUT R5, R23.reuse, 0x36, RZ, 0xfc, !PT ;  /* 0x0000003617057812 */ /* 0x040fe400078efcff */
[C---:B------:R-:W-:Y:S02]  /*145e0*/  LOP3.LUT R4, R23.reuse, 0x38, RZ, 0xfc, !PT ;  /* 0x0000003817047812 */ /* 0x040fe400078efcff */
[----:B------:R-:W-:Y:S02]  /*145f0*/  LOP3.LUT R3, R23, 0x42, RZ, 0xfc, !PT ;  /* 0x0000004217037812 */ /* 0x000fe400078efcff */
[----:B------:R-:W-:-:S02]  /*14600*/  LOP3.LUT R0, R0, 0x70, RZ, 0xc0, !PT ;  /* 0x0000007000007812 */ /* 0x000fc400078ec0ff */
[C---:B------:R-:W-:Y:S02]  /*14610*/  LOP3.LUT R5, R23.reuse, 0x3c, RZ, 0xfc, !PT ;  /* 0x0000003c17057812 */ /* 0x040fe400078efcff */
[C---:B------:R-:W-:Y:S02]  /*14620*/  LOP3.LUT R4, R23.reuse, 0x40, RZ, 0xfc, !PT ;  /* 0x0000004017047812 */ /* 0x040fe400078efcff */
[C---:B------:R-:W-:Y:S01]  /*14630*/  LOP3.LUT R3, R23.reuse, 0x48, RZ, 0xfc, !PT ;  /* 0x0000004817037812 */ /* 0x040fe200078efcff */
[----:B------:R-:W-:Y:S01]  /*14640*/  USGXT.U32 UR12, UR8, 0xe ;  /* 0x0000000e080c789a */ /* 0x000fe20008000000 */
[C---:B------:R-:W-:Y:S01]  /*14650*/  LOP3.LUT R5, R23.reuse, 0x44, RZ, 0xfc, !PT ;  /* 0x0000004417057812 */ /* 0x040fe200078efcff */
[----:B------:R-:W-:Y:S01]  /*14660*/  UIADD3 UR10, UP1, UR14, 0x2, URZ ;  /* 0x000000020e0a7890 */ /* 0x000fe2000ff3e03f */
[C---:B------:R-:W-:Y:S02]  /*14670*/  LOP3.LUT R4, R23.reuse, 0x46, RZ, 0xfc, !PT ;  /* 0x0000004617047812 */ /* 0x040fe400078efcff */
[----:B------:R-:W-:-:S02]  /*14680*/  LOP3.LUT R3, R23, 0x50, RZ, 0xfc, !PT ;  /* 0x0000005017037812 */ /* 0x000fc400078efcff */
[C---:B------:R-:W-:Y:S02]  /*14690*/  LOP3.LUT R5, R23.reuse, 0x4a, RZ, 0xfc, !PT ;  /* 0x0000004a17057812 */ /* 0x040fe400078efcff */
[C---:B------:R-:W-:Y:S02]  /*146a0*/  LOP3.LUT R4, R23.reuse, 0x4c, RZ, 0xfc, !PT ;  /* 0x0000004c17047812 */ /* 0x040fe400078efcff */
[C---:B------:R-:W-:Y:S01]  /*146b0*/  LOP3.LUT R3, R23.reuse, 0x56, RZ, 0xfc, !PT ;  /* 0x0000005617037812 */ /* 0x040fe200078efcff */
[----:B------:R-:W-:Y:S01]  /*146c0*/  STL [R1+0xb40], R2 ;  /* 0x000b400201007387 */ /* 0x000fe20000100800 */
[C---:B------:R-:W-:Y:S01]  /*146d0*/  LOP3.LUT R5, R23.reuse, 0x52, RZ, 0xfc, !PT ;  /* 0x0000005217057812 */ /* 0x040fe200078efcff */
[----:B------:R-:W-:Y:S01]  /*146e0*/  UMOV UR6, URZ ;  /* 0x0000003f00067c82 */ /* 0x000fe20008000000 */
[C---:B------:R-:W-:Y:S02]  /*146f0*/  LOP3.LUT R4, R23.reuse, 0x54, RZ, 0xfc, !PT ;  /* 0x0000005417047812 */ /* 0x040fe400078efcff */
[----:B------:R-:W-:-:S02]  /*14700*/  LOP3.LUT R3, R23, 0x5c, RZ, 0xfc, !PT ;  /* 0x0000005c17037812 */ /* 0x000fc400078efcff */
[----:B------:R-:W-:Y:S01]  /*14710*/  LOP3.LUT R8, R0, 0x1f80, R2, 0xf8, !PT ;  /* 0x00001f8000087812 */ /* 0x000fe200078ef802 */
[----:B------:R0:W-:Y:S01]  /*14720*/  STL [R1+0xb3c], R0 ;  /* 0x000b3c0001007387 */ /* 0x0001e20000100800 */
[C---:B------:R-:W-:Y:S02]  /*14730*/  LOP3.LUT R5, R23.reuse, 0x58, RZ, 0xfc, !PT ;  /* 0x0000005817057812 */ /* 0x040fe400078efcff */
[C---:B------:R-:W-:Y:S02]  /*14740*/  LOP3.LUT R4, R23.reuse, 0x5a, RZ, 0xfc, !PT ;  /* 0x0000005a17047812 */ /* 0x040fe400078efcff */
[C---:B------:R-:W-:Y:S01]  /*14750*/  LOP3.LUT R3, R23.reuse, 0x64, RZ, 0xfc, !PT ;  /* 0x0000006417037812 */ /* 0x040fe200078efcff */
[----:B------:R-:W-:Y:S01]  /*14760*/  USHF.L.U32 UR17, UR17, 0x7, URZ ;  /* 0x0000000711117899 */ /* 0x000fe2000800063f */
[C---:B------:R-:W-:Y:S01]  /*14770*/  LOP3.LUT R5, R23.reuse, 0x60, RZ, 0xfc, !PT ;  /* 0x0000006017057812 */ /* 0x040fe200078efcff */
[----:B------:R-:W-:Y:S01]  /*14780*/  USHF.L.U32 UR18, UR18, 0x7, URZ ;  /* 0x0000000712127899 */ /* 0x000fe2000800063f */
[C---:B------:R-:W-:Y:S01]  /*14790*/  LOP3.LUT R4, R23.reuse, 0x62, RZ, 0xfc, !PT ;  /* 0x0000006217047812 */ /* 0x040fe200078efcff */
[----:B------:R-:W-:Y:S01]  /*147a0*/  UIADD3 UR8, UP0, UR12, 0x2, URZ ;  /* 0x000000020c087890 */ /* 0x000fe2000ff1e03f */
[C---:B------:R-:W-:Y:S01]  /*147b0*/  LOP3.LUT R3, R23.reuse, 0x6a, RZ, 0xfc, !PT ;  /* 0x0000006a17037812 */ /* 0x040fe200078efcff */
[----:B------:R-:W-:Y:S01]  /*147c0*/  UIADD3.X UR11, UR6, 0x40000040, URZ, UP1, !UPT ;  /* 0x40000040060b7890 */ /* 0x000fe20008ffe43f */
[----:B------:R-:W-:-:S02]  /*147d0*/  LOP3.LUT R5, R23, 0x66, RZ, 0xfc, !PT ;  /* 0x0000006617057812 */ /* 0x000fc400078efcff */
[----:B------:R-:W-:Y:S02]  /*147e0*/  CS2R R24, SRZ ;  /* 0x0000000000187805 */ /* 0x000fe4000001ff00 */
[C---:B------:R-:W-:Y:S02]  /*147f0*/  LOP3.LUT R4, R23.reuse, 0x68, RZ, 0xfc, !PT ;  /* 0x0000006817047812 */ /* 0x040fe400078efcff */
[----:B------:R-:W-:Y:S02]  /*14800*/  CS2R R26, SRZ ;  /* 0x00000000001a7805 */ /* 0x000fe4000001ff00 */
[C---:B------:R-:W-:Y:S02]  /*14810*/  LOP3.LUT R3, R23.reuse, 0x72, RZ, 0xfc, !PT ;  /* 0x0000007217037812 */ /* 0x040fe400078efcff */
[----:B------:R-:W-:Y:S02]  /*14820*/  CS2R R28, SRZ ;  /* 0x00000000001c7805 */ /* 0x000fe4000001ff00 */
[----:B0-----:R-:W-:-:S02]  /*14830*/  LOP3.LUT R0, R23, 0x76, RZ, 0xfc, !PT ;  /* 0x0000007617007812 */ /* 0x001fc400078efcff */
[----:B------:R-:W-:Y:S02]  /*14840*/  CS2R R30, SRZ ;  /* 0x00000000001e7805 */ /* 0x000fe4000001ff00 */
[C---:B------:R-:W-:Y:S02]  /*14850*/  LOP3.LUT R5, R23.reuse, 0x6c, RZ, 0xfc, !PT ;  /* 0x0000006c17057812 */ /* 0x040fe400078efcff */
[----:B------:R-:W-:Y:S02]  /*14860*/  CS2R R32, SRZ ;  /* 0x0000000000207805 */ /* 0x000fe4000001ff00 */
[C---:B------:R-:W-:Y:S02]  /*14870*/  LOP3.LUT R4, R23.reuse, 0x70, RZ, 0xfc, !PT ;  /* 0x0000007017047812 */ /* 0x040fe400078efcff */
[----:B------:R-:W-:Y:S02]  /*14880*/  CS2R R34, SRZ ;  /* 0x0000000000227805 */ /* 0x000fe4000001ff00 */
[----:B------:R-:W-:-:S02]  /*14890*/  LOP3.LUT R3, R23, 0x74, RZ, 0xfc, !PT ;  /* 0x0000007417037812 */ /* 0x000fc400078efcff */
[----:B------:R-:W-:Y:S02]  /*148a0*/  CS2R R36, SRZ ;  /* 0x0000000000247805 */ /* 0x000fe4000001ff00 */
[C---:B------:R-:W-:Y:S02]  /*148b0*/  LOP3.LUT R2, R23.reuse, 0x78, RZ, 0xfc, !PT ;  /* 0x0000007817027812 */ /* 0x040fe400078efcff */
[----:B------:R-:W-:Y:S02]  /*148c0*/  CS2R R38, SRZ ;  /* 0x0000000000267805 */ /* 0x000fe4000001ff00 */
[----:B------:R-:W-:Y:S02]  /*148d0*/  LOP3.LUT R8, R8, R23, RZ, 0xfc, !PT ;  /* 0x0000001708087212 */ /* 0x000fe400078efcff */
[----:B------:R-:W-:Y:S02]  /*148e0*/  CS2R R40, SRZ ;  /* 0x0000000000287805 */ /* 0x000fe4000001ff00 */
[----:B------:R-:W-:-:S02]  /*148f0*/  LOP3.LUT R0, R23, 0x7a, RZ, 0xfc, !PT ;  /* 0x0000007a17007812 */ /* 0x000fc400078efcff */
        /* <DEDUP_REMOVED lines=33> */
[----:B------:R-:W-:Y:S01]  /*14b10*/  CS2R R108, SRZ ;  /* 0x00000000006c7805 */ /* 0x000fe2000001ff00 */
[----:B------:R-:W-:Y:S01]  /*14b20*/  IMAD.MOV.U32 R110, RZ, RZ, RZ ;  /* 0x000000ffff6e7224 */ /* 0x000fe200078e00ff */
[----:B------:R-:W-:Y:S01]  /*14b30*/  UMOV UR5, URZ ;  /* 0x0000003f00057c82 */ /* 0x000fe20008000000 */
[----:B------:R-:W-:Y:S01]  /*14b40*/  UMOV UR4, URZ ;  /* 0x0000003f00047c82 */ /* 0x000fe20008000000 */
[----:B------:R-:W-:-:S02]  /*14b50*/  USHF.R.S32.HI UR6, URZ, 0x1f, UR17 ;  /* 0x0000001f3f067899 */ /* 0x000fc40008011411 */
[----:B------:R-:W-:Y:S02]  /*14b60*/  UIADD3.X UR9, UR5, 0x40000040, URZ, UP0, !UPT ;  /* 0x4000004005097890 */ /* 0x000fe400087fe43f */
[----:B------:R-:W-:Y:S02]  /*14b70*/  USHF.R.S32.HI UR19, URZ, 0x1f, UR18 ;  /* 0x0000001f3f137899 */ /* 0x000fe40008011412 */
[----:B------:R-:W-:Y:S01]  /*14b80*/  UIADD3.64 UR30, UR10, 0x2, URZ ;  /* 0x000000020a1e7897 */ /* 0x000fe2000fffe03f */
[----:B------:R-:W2:Y:S01]  /*14b90*/  LDL.LU R23, [R1+0xa5c] ;  /* 0x000a5c0001177983 */ /* 0x000ea20000300800 */
[----:B------:R-:W-:Y:S01]  /*14ba0*/  IMAD.MOV.U32 R111, RZ, RZ, RZ ;  /* 0x000000ffff6f7224 */ /* 0x000fe200078e00ff */
        /* <DEDUP_REMOVED lines=20> */
[C---:B------:R-:W-:Y:S01]  /*14cf0*/  LOP3.LUT R7, R8.reuse, 0x10, RZ, 0x3c, !PT ;  /* 0x0000001008077812 */ /* 0x040fe200078e3cff */
[----:B------:R-:W-:Y:S01]  /*14d00*/  UIADD3.64 UR26, UR10, 0x4, URZ ;  /* 0x000000040a1a7897 */ /* 0x000fe2000fffe03f */
[C---:B------:R-:W-:Y:S01]  /*14d10*/  LOP3.LUT R6, R8.reuse, 0x20, RZ, 0x3c, !PT ;  /* 0x0000002008067812 */ /* 0x040fe200078e3cff */
[----:B------:R-:W-:Y:S01]  /*14d20*/  UIADD3.64 UR28, UR8, 0x2, URZ ;  /* 0x00000002081c7897 */ /* 0x000fe2000fffe03f */
[C---:B------:R-:W-:Y:S01]  /*14d30*/  LOP3.LUT R5, R8.reuse, 0x30, RZ, 0x3c, !PT ;  /* 0x0000003008057812 */ /* 0x040fe200078e3cff */
[----:B------:R-:W-:Y:S01]  /*14d40*/  UIADD3.64 UR24, UR8, 0x4, URZ ;  /* 0x0000000408187897 */ /* 0x000fe2000fffe03f */
[C---:B------:R-:W-:Y:S01]  /*14d50*/  LOP3.LUT R4, R8.reuse, 0x40, RZ, 0x3c, !PT ;  /* 0x0000004008047812 */ /* 0x040fe200078e3cff */
[----:B------:R-:W-:Y:S01]  /*14d60*/  ULDC UR5, c[0x0][0x230] ;  /* 0x00008c0000057ab9 */ /* 0x000fe20000000800 */
[----:B------:R-:W-:-:S02]  /*14d70*/  LOP3.LUT R3, R8, 0x50, RZ, 0x3c, !PT ;  /* 0x0000005008037812 */ /* 0x000fc400078e3cff */
[----:B------:R-:W-:Y:S02]  /*14d80*/  LOP3.LUT R2, R8, 0x60, RZ, 0x3c, !PT ;  /* 0x0000006008027812 */ /* 0x000fe400078e3cff */
[----:B--2---:R-:W-:-:S05]  /*14d90*/  SHF.R.S32.HI R0, RZ, 0x7, R23 ;  /* 0x00000007ff007819 */ /* 0x004fca0000011417 */
[----:B------:R0:W-:Y:S02]  /*14da0*/  STL [R1+0xa5c], R0 ;  /* 0x000a5c0001007387 */ /* 0x0001e40000100800 */
[----:B0-----:R-:W-:-:S07]  /*14db0*/  LOP3.LUT R0, R8, 0x70, RZ, 0x3c, !PT ;  /* 0x0000007008007812 */ /* 0x001fce00078e3cff */
.L_x_2:
[----:B0-----:R-:W0:Y:S01]  /*14dc0*/  S2R R9, SR_TID.X ;  /* 0x0000000000097919 */ /* 0x001e220000002100 */
[----:B------:R-:W2:Y:S04]  /*14dd0*/  LDL R11, [R1+0x444] ;  /* 0x00044400010b7983 */ /* 0x000ea80000100800 */
[----:B------:R-:W2:Y:S01]  /*14de0*/  LDL R10, [R1+0x450] ;  /* 0x00045000010a7983 */ /* 0x000ea20000100800 */
[----:B------:R-:W-:-:S03]  /*14df0*/  UIMAD UR13, UR4, -0x80, UR5 ;  /* 0xffffff80040d78a4 */ /* 0x000fc6000f8e0205 */
[----:B------:R0:W-:Y:S04]  /*14e00*/  STL [R1+0xbf8], R22 ;  /* 0x000bf81601007387 */ /* 0x0001e80000100800 */
[----:B------:R1:W-:Y:S04]  /*14e10*/  STL [R1+0xbf4], R21 ;  /* 0x000bf41501007387 */ /* 0x0003e80000100800 */
[----:B------:R3:W-:Y:S04]  /*14e20*/  STL [R1+0xbf0], R20 ;  /* 0x000bf01401007387 */ /* 0x0007e80000100800 */
[----:B------:R4:W-:Y:S04]  /*14e30*/  STL [R1+0xbec], R19 ;  /* 0x000bec1301007387 */ /* 0x0009e80000100800 */
[----:B------:R4:W-:Y:S04]  /*14e40*/  STL [R1+0xbe8], R18 ;  /* 0x000be81201007387 */ /* 0x0009e80000100800 */
[----:B------:R4:W-:Y:S01]  /*14e50*/  STL [R1+0xbe4], R17 ;  /* 0x000be41101007387 */ /* 0x0009e20000100800 */
[----:B0-----:R-:W-:-:S03]  /*14e60*/  SHF.R.U32.HI R22, RZ, 0x6, R9 ;  /* 0x00000006ff167819 */ /* 0x001fc60000011609 */
[----:B------:R0:W-:Y:S01]  /*14e70*/  STL [R1+0xbe0], R16 ;  /* 0x000be01001007387 */ /* 0x0001e20000100800 */
[----:B------:R-:W-:-:S03]  /*14e80*/  SGXT.U32 R22, R22, 0x1 ;  /* 0x000000011616781a */ /* 0x000fc60000000000 */
[----:B------:R-:W-:Y:S01]  /*14e90*/  STL [R1+0xbdc], R15 ;  /* 0x000bdc0f01007387 */ /* 0x000fe20000100800 */
[C---:B-1----:R-:W-:Y:S02]  /*14ea0*/  LOP3.LUT R21, R22.reuse, 0x2, RZ, 0xfc, !PT ;  /* 0x0000000216157812 */ /* 0x042fe400078efcff */
[----:B------:R-:W-:Y:S01]  /*14eb0*/  LOP3.LUT R9, R9, 0x7f, RZ, 0xc0, !PT ;  /* 0x0000007f09097812 */ /* 0x000fe200078ec0ff */
[----:B------:R-:W-:Y:S01]  /*14ec0*/  STL [R1+0xbd8], R14 ;  /* 0x000bd80e01007387 */ /* 0x000fe20000100800 */
[----:B------:R-:W-:Y:S02]  /*14ed0*/  ISETP.GE.AND P2, PT, R21, UR13, PT ;  /* 0x0000000d15007c0c */ /* 0x000fe4000bf46270 */
[----:B------:R-:W-:Y:S01]  /*14ee0*/  LOP3.LUT R22, R22, 0x4, RZ, 0xfc, !PT ;  /* 0x0000000416167812 */ /* 0x000fe200078efcff */
[----:B------:R-:W-:Y:S01]  /*14ef0*/  STL [R1+0xbd4], R13 ;  /* 0x000bd40d01007387 */ /* 0x000fe20000100800 */
[----:B------:R-:W-:Y:S02]  /*14f00*/  ISETP.GE.AND P0, PT, R9, UR13, PT ;  /* 0x0000000d09007c0c */ /* 0x000fe4000bf06270 */
[----:B------:R-:W-:Y:S01]  /*14f10*/  ISETP.GE.AND P3, PT, R22, UR13, PT ;  /* 0x0000000d16007c0c */ /* 0x000fe2000bf66270 */
[----:B------:R-:W-:Y:S04]  /*14f20*/  STL [R1+0xbd0], R12 ;  /* 0x000bd00c01007387 */ /* 0x000fe80000100800 */
[----:B-----5:R-:W-:Y:S04]  /*14f30*/  STL [R1+0xbcc], R8 ;  /* 0x000bcc0801007387 */ /* 0x020fe80000100800 */
[----:B------:R-:W-:Y:S04]  /*14f40*/  STL [R1+0xbc8], R207 ;  /* 0x000bc8cf01007387 */ /* 0x000fe80000100800 */
[----:B------:R-:W-:Y:S04]  /*14f50*/  STL [R1+0xbc4], R7 ;  /* 0x000bc40701007387 */ /* 0x000fe80000100800 */
[----:B------:R-:W-:Y:S04]  /*14f60*/  STL [R1+0xbc0], R6 ;  /* 0x000bc00601007387 */ /* 0x000fe80000100800 */
[----:B------:R-:W-:Y:S04]  /*14f70*/  STL [R1+0xbbc], R5 ;  /* 0x000bbc0501007387 */ /* 0x000fe80000100800 */
[----:B------:R-:W-:Y:S04]  /*14f80*/  STL [R1+0xbb8], R4 ;  /* 0x000bb80401007387 */ /* 0x000fe80000100800 */
[----:B------:R-:W-:Y:S04]  /*14f90*/  STL [R1+0xbb4], R3 ;  /* 0x000bb40301007387 */ /* 0x000fe80000100800 */
[----:B------:R-:W-:Y:S04]  /*14fa0*/  STL [R1+0xbb0], R2 ;  /* 0x000bb00201007387 */ /* 0x000fe80000100800 */
[----:B------:R-:W-:Y:S04]  /*14fb0*/  STL [R1+0xbac], R0 ;  /* 0x000bac0001007387 */ /* 0x000fe80000100800 */
[----:B---3--:R-:W3:Y:S04]  /*14fc0*/  LDL R20, [R1+0x634] ;  /* 0x0006340001147983 */ /* 0x008ee80000100800 */
[----:B------:R-:W3:Y:S04]  /*14fd0*/  LDL R21, [R1+0x44c] ;  /* 0x00044c0001157983 */ /* 0x000ee80000100800 */
[----:B----4-:R-:W4:Y:S04]  /*14fe0*/  LDL R19, [R1+0x448] ;  /* 0x0004480001137983 */ /* 0x010f280000100800 */
[----:B------:R-:W4:Y:S04]  /*14ff0*/  LDL R18, [R1+0x630] ;  /* 0x0006300001127983 */ /* 0x000f280000100800 */
[----:B------:R-:W4:Y:S04]  /*15000*/  LDL R17, [R1+0x440] ;  /* 0x0004400001117983 */ /* 0x000f280000100800 */
[----:B------:R-:W4:Y:S01]  /*15010*/  LDL R9, [R1+0x62c] ;  /* 0x00062c0001097983 */ /* 0x000f220000100800 */
[----:B------:R-:W1:Y:S01]  /*15020*/  S2R R159, SR_TID.X ;  /* 0x00000000009f7919 */ /* 0x000e620000002100 */
[----:B------:R-:W-:-:S02]  /*15030*/  PRMT R199, RZ, 0x7610, R199 ;  /* 0x00007610ffc77816 */ /* 0x000fc400000000c7 */
[----:B-1----:R-:W-:-:S04]  /*15040*/  SHF.R.U32.HI R159, RZ, 0x6, R159 ;  /* 0x00000006ff9f7819 */ /* 0x002fc8000001169f */
[----:B------:R-:W-:-:S04]  /*15050*/  SGXT.U32 R159, R159, 0x1 ;  /* 0x000000019f9f781a */ /* 0x000fc80000000000 */
[----:B------:R-:W-:Y:S02]  /*15060*/  LOP3.LUT R22, R159, 0x6, RZ, 0xfc, !PT ;  /* 0x000000069f167812 */ /* 0x000fe400078efcff */
[----:B------:R-:W1:Y:S02]  /*15070*/  S2R R159, SR_TID.X ;  /* 0x00000000009f7919 */ /* 0x000e640000002100 */
[----:B------:R-:W-:Y:S02]  /*15080*/  ISETP.GE.AND P6, PT, R22, UR13, PT ;  /* 0x0000000d16007c0c */ /* 0x000fe4000bfc6270 */
[----:B------:R-:W-:Y:S02]  /*15090*/  PRMT R195, RZ, 0x7610, R195 ;  /* 0x00007610ffc37816 */ /* 0x000fe400000000c3 */
[----:B------:R-:W-:Y:S02]  /*150a0*/  PRMT R189, RZ, 0x7610, R189 ;  /* 0x00007610ffbd7816 */ /* 0x000fe400000000bd */
[----:B-1----:R-:W-:-:S04]  /*150b0*/  SHF.R.U32.HI R159, RZ, 0x6, R159 ;  /* 0x00000006ff9f7819 */ /* 0x002fc8000001169f */
[----:B------:R-:W-:-:S04]  /*150c0*/  SGXT.U32 R159, R159, 0x1 ;  /* 0x000000019f9f781a */ /* 0x000fc80000000000 */
[----:B------:R-:W-:-:S04]  /*150d0*/  LOP3.LUT R22, R159, 0x8, RZ, 0xfc, !PT ;  /* 0x000000089f167812 */ /* 0x000fc800078efcff */
[----:B------:R-:W-:Y:S01]  /*150e0*/  ISETP.GE.AND P1, PT, R22, UR13, PT ;  /* 0x0000000d16007c0c */ /* 0x000fe2000bf26270 */
[----:B--2---:R3:W2:Y:S02]  /*150f0*/  @!P2 LDG.E.U8 R199, desc[UR20][R10.64] ;  /* 0x000000140ac7a981 */ /* 0x0046a4000c1e1100 */
[----:B---3--:R-:W-:Y:S02]  /*15100*/  @!P3 IMAD.MOV.U32 R10, RZ, RZ, R20 ;  /* 0x000000ffff0ab224 */ /* 0x008fe400078e0014 */
[----:B------:R-:W3:Y:S01]  /*15110*/  LDL R20, [R1+0x628] ;  /* 0x0006280001147983 */ /* 0x000ee20000100800 */
[----:B------:R-:W-:-:S03]  /*15120*/  @!P3 IMAD.MOV.U32 R11, RZ, RZ, R21 ;  /* 0x000000ffff0bb224 */ /* 0x000fc600078e0015 */
[----:B------:R-:W2:Y:S04]  /*15130*/  LDL R21, [R1+0x624] ;  /* 0x0006240001157983 */ /* 0x000ea80000100800 */
[----:B------:R4:W2:Y:S02]  /*15140*/  @!P3 LDG.E.U8 R195, desc[UR20][R10.64] ;  /* 0x000000140ac3b981 */ /* 0x0008a4000c1e1100 */
[----:B----4-:R-:W-:Y:S02]  /*15150*/  @!P6 IMAD.MOV.U32 R10, RZ, RZ, R18 ;  /* 0x000000ffff0ae224 */ /* 0x010fe400078e0012 */
[----:B------:R-:W-:Y:S01]  /*15160*/  @!P6 IMAD.MOV.U32 R11, RZ, RZ, R19 ;  /* 0x000000ffff0be224 */ /* 0x000fe200078e0013 */
[----:B------:R-:W4:Y:S04]  /*15170*/  LDL R18, [R1+0x620] ;  /* 0x0006200001127983 */ /* 0x000f280000100800 */
[----:B------:R-:W4:Y:S04]  /*15180*/  LDL R19, [R1+0x61c] ;  /* 0x00061c0001137983 */ /* 0x000f280000100800 */
[----:B------:R1:W4:Y:S02]  /*15190*/  @!P6 LDG.E.U8 R189, desc[UR20][R10.64] ;  /* 0x000000140abde981 */ /* 0x000324000c1e1100 */
[----:B-1----:R-:W-:-:S02]  /*151a0*/  @!P1 IMAD.MOV.U32 R10, RZ, RZ, R9 ;  /* 0x000000ffff0a9224 */ /* 0x002fc400078e0009 */
[----:B------:R-:W-:Y:S01]  /*151b0*/  @!P1 IMAD.MOV.U32 R11, RZ, RZ, R17 ;  /* 0x000000ffff0b9224 */ /* 0x000fe200078e0011 */
[----:B------:R-:W4:Y:S04]  /*151c0*/  LDL R9, [R1+0x618] ;  /* 0x0006180001097983 */ /* 0x000f280000100800 */
[----:B------:R-:W4:Y:S01]  /*151d0*/  LDL R17, [R1+0x614] ;  /* 0x0006140001117983 */ /* 0x000f220000100800 */
[----:B------:R-:W1:Y:S01]  /*151e0*/  S2R R159, SR_TID.X ;  /* 0x00000000009f7919 */ /* 0x000e620000002100 */
[----:B------:R-:W-:-:S06]  /*151f0*/  PRMT R161, RZ, 0x7610, R161 ;  /* 0x00007610ffa17816 */ /* 0x000fcc00000000a1 */
[----:B------:R3:W4:Y:S01]  /*15200*/  @!P1 LDG.E.U8 R161, desc[UR20][R10.64] ;  /* 0x000000140aa19981 */ /* 0x000722000c1e1100 */
[--C-:B-1----:R-:W-:Y:S02]  /*15210*/  SHF.R.U32.HI R22, RZ, 0x6, R159.reuse ;  /* 0x00000006ff167819 */ /* 0x102fe4000001169f */
[----:B------:R-:W-:Y:S02]  /*15220*/  SHF.R.U32.HI R159, RZ, 0x6, R159 ;  /* 0x00000006ff9f7819 */ /* 0x000fe4000001169f */
[----:B------:R-:W-:Y:S02]  /*15230*/  SGXT.U32 R22, R22, 0x1 ;  /* 0x000000011616781a */ /* 0x000fe40000000000 */
[----:B------:R-:W-:Y:S02]  /*15240*/  SGXT.U32 R159, R159, 0x1 ;  /* 0x000000019f9f781a */ /* 0x000fe40000000000 */
[----:B------:R-:W-:-:S04]  /*15250*/  LOP3.LUT R22, R22, 0xa, RZ, 0xfc, !PT ;  /* 0x0000000a16167812 */ /* 0x000fc800078efcff */
[----:B------:R-:W-:Y:S02]  /*15260*/  ISETP.GE.AND P4, PT, R22, UR13, PT ;  /* 0x0000000d16007c0c */ /* 0x000fe4000bf86270 */
[----:B------:R-:W-:Y:S02]  /*15270*/  LOP3.LUT R22, R159, 0xc, RZ, 0xfc, !PT ;  /* 0x0000000c9f167812 */ /* 0x000fe400078efcff */
[----:B------:R-:W1:Y:S02]  /*15280*/  S2R R159, SR_TID.X ;  /* 0x00000000009f7919 */ /* 0x000e640000002100 */
[----:B------:R-:W-:Y:S02]  /*15290*/  ISETP.GE.AND P5, PT, R22, UR13, PT ;  /* 0x0000000d16007c0c */ /* 0x000fe4000bfa6270 */
[----:B------:R-:W-:Y:S02]  /*152a0*/  PRMT R160, RZ, 0x7610, R160 ;  /* 0x00007610ffa07816 */ /* 0x000fe400000000a0 */
[----:B------:R-:W-:-:S02]  /*152b0*/  PRMT R163, RZ, 0x7610, R163 ;  /* 0x00007610ffa37816 */ /* 0x000fc400000000a3 */
[----:B-1----:R-:W-:-:S04]  /*152c0*/  LEA.HI R22, R159, 0xe, RZ, 0x1a ;  /* 0x0000000e9f167811 */ /* 0x002fc800078fd0ff */
[----:B------:R-:W-:Y:S01]  /*152d0*/  ISETP.GE.AND P2, PT, R22, UR13, PT ;  /* 0x0000000d16007c0c */ /* 0x000fe2000bf46270 */
[----:B---3--:R-:W-:Y:S02]  /*152e0*/  @!P4 IMAD.MOV.U32 R10, RZ, RZ, R20 ;  /* 0x000000ffff0ac224 */ /* 0x008fe400078e0014 */
[----:B------:R-:W3:Y:S01]  /*152f0*/  LDL R20, [R1+0x610] ;  /* 0x0006100001147983 */ /* 0x000ee20000100800 */
[----:B--2---:R-:W-:-:S03]  /*15300*/  @!P4 IMAD.MOV.U32 R11, RZ, RZ, R21 ;  /* 0x000000ffff0bc224 */ /* 0x004fc600078e0015 */
[----:B------:R-:W2:Y:S04]  /*15310*/  LDL R21, [R1+0x60c] ;  /* 0x00060c0001157983 */ /* 0x000ea80000100800 */
[----:B------:R4:W2:Y:S02]  /*15320*/  @!P4 LDG.E.U8 R160, desc[UR20][R10.64] ;  /* 0x000000140aa0c981 */ /* 0x0008a4000c1e1100 */
[----:B----4-:R-:W-:Y:S02]  /*15330*/  @!P5 IMAD.MOV.U32 R10, RZ, RZ, R18 ;  /* 0x000000ffff0ad224 */ /* 0x010fe400078e0012 */
[----:B------:R-:W4:Y:S01]  /*15340*/  LDL R18, [R1+0x608] ;  /* 0x0006080001127983 */ /* 0x000f220000100800 */
[----:B------:R-:W-:-:S03]  /*15350*/  @!P5 IMAD.MOV.U32 R11, RZ, RZ, R19 ;  /* 0x000000ffff0bd224 */ /* 0x000fc600078e0013 */
[----:B------:R-:W4:Y:S04]  /*15360*/  LDL R19, [R1+0x604] ;  /* 0x0006040001137983 */ /* 0x000f280000100800 */
[----:B------:R1:W4:Y:S02]  /*15370*/  @!P5 LDG.E.U8 R163, desc[UR20][R10.64] ;  /* 0x000000140aa3d981 */ /* 0x000324000c1e1100 */
[----:B-1----:R-:W-:Y:S02]  /*15380*/  @!P2 IMAD.MOV.U32 R10, RZ, RZ, R9 ;  /* 0x000000ffff0aa224 */ /* 0x002fe400078e0009 */
[----:B------:R-:W4:Y:S01]  /*15390*/  LDL R9, [R1+0x600] ;  /* 0x0006000001097983 */ /* 0x000f220000100800 */
[----:B------:R-:W-:-:S03]  /*153a0*/  @!P2 IMAD.MOV.U32 R11, RZ, RZ, R17 ;  /* 0x000000ffff0ba224 */ /* 0x000fc600078e0011 */
[----:B------:R-:W4:Y:S01]  /*153b0*/  LDL R17, [R1+0x5fc] ;  /* 0x0005fc0001117983 */ /* 0x000f220000100800 */
[----:B------:R-:W-:-:S04]  /*153c0*/  SHF.R.U32.HI R159, RZ, 0x6, R159 ;  /* 0x00000006ff9f7819 */ /* 0x000fc8000001169f */
[----:B------:R-:W-:-:S04]  /*153d0*/  SGXT.U32 R159, R159, 0x1 ;  /* 0x000000019f9f781a */ /* 0x000fc80000000000 */
[----:B------:R-:W-:Y:S02]  /*153e0*/  LOP3.LUT R22, R159, 0x10, RZ, 0xfc, !PT ;  /* 0x000000109f167812 */ /* 0x000fe400078efcff */
[----:B------:R-:W1:Y:S02]  /*153f0*/  S2R R159, SR_TID.X ;  /* 0x00000000009f7919 */ /* 0x000e640000002100 */
[----:B------:R-:W-:Y:S02]  /*15400*/  ISETP.GE.AND P3, PT, R22, UR13, PT ;  /* 0x0000000d16007c0c */ /* 0x000fe4000bf66270 */
[----:B------:R-:W-:-:S06]  /*15410*/  PRMT R162, RZ, 0x7610, R162 ;  /* 0x00007610ffa27816 */ /* 0x000fcc00000000a2 */
[----:B------:R3:W4:Y:S01]  /*15420*/  @!P2 LDG.E.U8 R162, desc[UR20][R10.64] ;  /* 0x000000140aa2a981 */ /* 0x000722000c1e1100 */
        /* <DEDUP_REMOVED lines=25> */
[----:B------:R-:W1:Y:S02]  /*155c0*/  S2R R159, SR_TID.X ;  /* 0x00000000009f7919 */ /* 0x000e640000002100 */
[----:B-1----:R-:W-:-:S04]  /*155d0*/  SHF.R.U32.HI R159, RZ, 0x6, R159 ;  /* 0x00000006ff9f7819 */ /* 0x002fc8000001169f */
        /* <DEDUP_REMOVED lines=38> */
[----:B------:R-:W-:Y:S02]  /*15840*/  PRMT R171, RZ, 0x7610, R171 ;  /* 0x00007610ffab7816 */ /* 0x000fe400000000ab */
[----:B------:R-:W-:Y:S02]  /*15850*/  PRMT R170, RZ, 0x7610, R170 ;  /* 0x00007610ffaa7816 */ /* 0x000fe400000000aa */
[----:B-1----:R-:W-:Y:S02]  /*15860*/  LEA.HI R22, R159, 0x1e, RZ, 0x1a ;  /* 0x0000001e9f167811 */ /* 0x002fe400078fd0ff */
[----:B------:R-:W-:Y:S02]  /*15870*/  SHF.R.U32.HI R159, RZ, 0x6, R159 ;  /* 0x00000006ff9f7819 */ /* 0x000fe4000001169f */
[----:B------:R-:W-:Y:S02]  /*15880*/  ISETP.GE.AND P6, PT, R22, UR13, PT ;  /* 0x0000000d16007c0c */ /* 0x000fe4000bfc6270 */
[----:B------:R-:W-:-:S04]  /*15890*/  SGXT.U32 R159, R159, 0x1 ;  /* 0x000000019f9f781a */ /* 0x000fc80000000000 */
[----:B------:R-:W-:-:S04]  /*158a0*/  LOP3.LUT R22, R159, 0x20, RZ, 0xfc, !PT ;  /* 0x000000209f167812 */ /* 0x000fc800078efcff */
[----:B------:R-:W-:Y:S01]  /*158b0*/  ISETP.GE.AND P1, PT, R22, UR13, PT ;  /* 0x0000000d16007c0c */ /* 0x000fe2000bf26270 */
[----:B------:R-:W1:Y:S01]  /*158c0*/  S2R R159, SR_TID.X ;  /* 0x00000000009f7919 */ /* 0x000e620000002100 */
        /* <DEDUP_REMOVED lines=10> */
[----:B0-----:R-:W-:Y:S02]  /*15970*/  @!P1 IMAD.MOV.U32 R10, RZ, RZ, R9 ;  /* 0x000000ffff0a9224 */ /* 0x001fe400078e0009 */
[----:B------:R-:W4:Y:S01]  /*15980*/  LDL R9, [R1+0x5b8] ;  /* 0x0005b80001097983 */ /* 0x000f220000100800 */
[----:B------:R-:W-:-:S03]  /*15990*/  @!P1 IMAD.MOV.U32 R11, RZ, RZ, R17 ;  /* 0x000000ffff0b9224 */ /* 0x000fc600078e0011 */
[----:B------:R-:W4:Y:S01]  /*159a0*/  LDL R17, [R1+0x5b4] ;  /* 0x0005b40001117983 */ /* 0x000f220000100800 */
[----:B-1----:R-:W-:-:S04]  /*159b0*/  SHF.R.U32.HI R159, RZ, 0x6, R159 ;  /* 0x00000006ff9f7819 */ /* 0x002fc8000001169f */
[----:B------:R-:W-:-:S04]  /*159c0*/  SGXT.U32 R159, R159, 0x1 ;  /* 0x000000019f9f781a */ /* 0x000fc80000000000 */
[----:B------:R-:W-:Y:S02]  /*159d0*/  LOP3.LUT R22, R159, 0x22, RZ, 0xfc, !PT ;  /* 0x000000229f167812 */ /* 0x000fe400078efcff */
[----:B------:R-:W0:Y:S02]  /*159e0*/  S2R R159, SR_TID.X ;  /* 0x00000000009f7919 */ /* 0x000e240000002100 */
[----:B------:R-:W-:Y:S02]  /*159f0*/  ISETP.GE.AND P4, PT, R22, UR13, PT ;  /* 0x0000000d16007c0c */ /* 0x000fe4000bf86270 */
[----:B0-----:R-:W-:-:S04]  /*15a00*/  SHF.R.U32.HI R159, RZ, 0x6, R159 ;  /* 0x00000006ff9f7819 */ /* 0x001fc8000001169f */
        /* <DEDUP_REMOVED lines=9> */
[----:B------:R-:W-:-:S06]  /*15aa0*/  PRMT R173, RZ, 0x7610, R173 ;  /* 0x00007610ffad7816 */ /* 0x000fcc00000000ad */
[----:B------:R3:W4:Y:S01]  /*15ab0*/  @!P1 LDG.E.U8 R173, desc[UR20][R10.64] ;  /* 0x000000140aad9981 */ /* 0x000722000c1e1100 */
[--C-:B0-----:R-:W-:Y:S02]  /*15ac0*/  SHF.R.U32.HI R22, RZ, 0x6, R159.reuse ;  /* 0x00000006ff167819 */ /* 0x101fe4000001169f */
[----:B------:R-:W-:-:S04]  /*15ad0*/  SHF.R.U32.HI R159, RZ, 0x6, R159 ;  /* 0x00000006ff9f7819 */ /* 0x000fc8000001169f */
[----:B------:R-:W-:Y:S02]  /*15ae0*/  SGXT.U32 R159, R159, 0x1 ;  /* 0x000000019f9f781a */ /* 0x000fe40000000000 */
[----:B------:R-:W-:Y:S02]  /*15af0*/  PRMT R172, RZ, 0x7610, R172 ;  /* 0x00007610ffac7816 */ /* 0x000fe400000000ac */
[----:B------:R-:W-:Y:S02]  /*15b00*/  SGXT.U32 R22, R22, 0x1 ;  /* 0x000000011616781a */ /* 0x000fe40000000000 */
[----:B------:R-:W-:Y:S02]  /*15b10*/  PRMT R175, RZ, 0x7610, R175 ;  /* 0x00007610ffaf7816 */ /* 0x000fe400000000af */
[----:B------:R-:W-:Y:S02]  /*15b20*/  LOP3.LUT R22, R22, 0x28, RZ, 0xfc, !PT ;  /* 0x0000002816167812 */ /* 0x000fe400078efcff */
[----:B------:R-:W-:-:S02]  /*15b30*/  PRMT R174, RZ, 0x7610, R174 ;  /* 0x00007610ffae7816 */ /* 0x000fc400000000ae */
[----:B------:R-:W-:Y:S02]  /*15b40*/  ISETP.GE.AND P3, PT, R22, UR13, PT ;  /* 0x0000000d16007c0c */ /* 0x000fe4000bf66270 */
[----:B------:R-:W4:Y:S01]  /*15b50*/  LDL R22, [R1+0x5b0] ;  /* 0x0005b00001167983 */ /* 0x000f220000100800 */
[----:B---3--:R-:W-:Y:S01]  /*15b60*/  @!P4 IMAD.MOV.U32 R10, RZ, RZ, R20 ;  /* 0x000000ffff0ac224 */ /* 0x008fe200078e0014 */
[----:B------:R-:W-:Y:S02]  /*15b70*/  LOP3.LUT R20, R159, 0x2a, RZ, 0xfc, !PT ;  /* 0x0000002a9f147812 */ /* 0x000fe400078efcff */
[----:B------:R-:W0:Y:S01]  /*15b80*/  S2R R159, SR_TID.X ;  /* 0x00000000009f7919 */ /* 0x000e220000002100 */
[----:B--2---:R-:W-:Y:S01]  /*15b90*/  @!P4 IMAD.MOV.U32 R11, RZ, RZ, R21 ;  /* 0x000000ffff0bc224 */ /* 0x004fe200078e0015 */
[----:B------:R-:W-:Y:S01]  /*15ba0*/  ISETP.GE.AND P6, PT, R20, UR13, PT ;  /* 0x0000000d14007c0c */ /* 0x000fe2000bfc6270 */
[----:B------:R-:W2:Y:S04]  /*15bb0*/  LDL R21, [R1+0x5a4] ;  /* 0x0005a40001157983 */ /* 0x000ea80000100800 */
[----:B------:R4:W3:Y:S04]  /*15bc0*/  @!P4 LDG.E.U8 R172, desc[UR20][R10.64] ;  /* 0x000000140aacc981 */ /* 0x0008e8000c1e1100 */
[----:B------:R-:W2:Y:S01]  /*15bd0*/  LDL R20, [R1+0x5a8] ;  /* 0x0005a80001147983 */ /* 0x000ea20000100800 */
[----:B----4-:R-:W-:-:S02]  /*15be0*/  @!P5 IMAD.MOV.U32 R10, RZ, RZ, R18 ;  /* 0x000000ffff0ad224 */ /* 0x010fc400078e0012 */
[----:B------:R-:W-:Y:S02]  /*15bf0*/  @!P5 IMAD.MOV.U32 R11, RZ, RZ, R19 ;  /* 0x000000ffff0bd224 */ /* 0x000fe400078e0013 */
[----:B------:R-:W4:Y:S04]  /*15c00*/  LDL R19, [R1+0x59c] ;  /* 0x00059c0001137983 */ /* 0x000f280000100800 */
[----:B------:R1:W3:Y:S01]  /*15c10*/  @!P5 LDG.E.U8 R175, desc[UR20][R10.64] ;  /* 0x000000140aafd981 */ /* 0x0002e2000c1e1100 */
[----:B0-----:R-:W-:-:S04]  /*15c20*/  SHF.R.U32.HI R159, RZ, 0x6, R159 ;  /* 0x00000006ff9f7819 */ /* 0x001fc8000001169f */
[----:B------:R-:W-:Y:S01]  /*15c30*/  SGXT.U32 R159, R159, 0x1 ;  /* 0x000000019f9f781a */ /* 0x000fe20000000000 */
[----:B-1----:R-:W-:Y:S02]  /*15c40*/  @!P2 IMAD.MOV.U32 R10, RZ, RZ, R9 ;  /* 0x000000ffff0aa224 */ /* 0x002fe400078e0009 */
[----:B------:R-:W-:Y:S01]  /*15c50*/  @!P2 IMAD.MOV.U32 R11, RZ, RZ, R17 ;  /* 0x000000ffff0ba224 */ /* 0x000fe200078e0011 */
[----:B------:R-:W-:Y:S01]  /*15c60*/  LOP3.LUT R18, R159, 0x2c, RZ, 0xfc, !PT ;  /* 0x0000002c9f127812 */ /* 0x000fe200078efcff */
[----:B------:R-:W3:Y:S04]  /*15c70*/  LDL R17, [R1+0x594] ;  /* 0x0005940001117983 */ /* 0x000ee80000100800 */
[----:B------:R0:W3:Y:S01]  /*15c80*/  @!P2 LDG.E.U8 R174, desc[UR20][R10.64] ;  /* 0x000000140aaea981 */ /* 0x0000e2000c1e1100 */
[----:B------:R-:W-:-:S03]  /*15c90*/  ISETP.GE.AND P1, PT, R18, UR13, PT ;  /* 0x0000000d12007c0c */ /* 0x000fc6000bf26270 */
[----:B------:R-:W4:Y:S04]  /*15ca0*/  LDL R18, [R1+0x5a0] ;  /* 0x0005a00001127983 */ /* 0x000f280000100800 */
[----:B------:R-:W3:Y:S04]  /*15cb0*/  LDL R9, [R1+0x598] ;  /* 0x0005980001097983 */ /* 0x000ee80000100800 */
[----:B------:R-:W2:Y:S01]  /*15cc0*/  LDL R11, [R1+0x5ac] ;  /* 0x0005ac00010b7983 */ /* 0x000ea20000100800 */
[----:B------:R-:W0:Y:S01]  /*15cd0*/  S2R R159, SR_TID.X ;  /* 0x00000000009f7919 */ /* 0x000e220000002100 */
[----:B------:R-:W-:-:S02]  /*15ce0*/  PRMT R177, RZ, 0x7610, R177 ;  /* 0x00007610ffb17816 */ /* 0x000fc400000000b1 */
[----:B------:R-:W-:Y:S02]  /*15cf0*/  PRMT R176, RZ, 0x7610, R176 ;  /* 0x00007610ffb07816 */ /* 0x000fe400000000b0 */
[----:B------:R-:W-:Y:S02]  /*15d00*/  PRMT R179, RZ, 0x7610, R179 ;  /* 0x00007610ffb37816 */ /* 0x000fe400000000b3 */
[----:B0-----:R-:W-:Y:S02]  /*15d10*/  LEA.HI R10, R159, 0x2e, RZ, 0x1a ;  /* 0x0000002e9f0a7811 */ /* 0x001fe400078fd0ff */
[----:B------:R-:W-:-:S04]  /*15d20*/  SHF.R.U32.HI R159, RZ, 0x6, R159 ;  /* 0x00000006ff9f7819 */ /* 0x000fc8000001169f */
[----:B------:R-:W-:Y:S02]  /*15d30*/  SGXT.U32 R159, R159, 0x1 ;  /* 0x000000019f9f781a */ /* 0x000fe40000000000 */
[----:B------:R-:W-:Y:S02]  /*15d40*/  ISETP.GE.AND P4, PT, R10, UR13, PT ;  /* 0x0000000d0a007c0c */ /* 0x000fe4000bf86270 */
[----:B------:R-:W-:Y:S01]  /*15d50*/  PRMT R178, RZ, 0x7610, R178 ;  /* 0x00007610ffb27816 */ /* 0x000fe200000000b2 */
[----:B------:R-:W-:Y:S01]  /*15d60*/  @!P3 IMAD.MOV.U32 R10, RZ, RZ, R22 ;  /* 0x000000ffff0ab224 */ /* 0x000fe200078e0016 */
[----:B------:R-:W-:Y:S02]  /*15d70*/  LOP3.LUT R22, R159, 0x30, RZ, 0xfc, !PT ;  /* 0x000000309f167812 */ /* 0x000fe400078efcff */
[----:B------:R-:W0:Y:S02]  /*15d80*/  S2R R159, SR_TID.X ;  /* 0x00000000009f7919 */ /* 0x000e240000002100 */
[----:B------:R-:W-:-:S02]  /*15d90*/  ISETP.GE.AND P5, PT, R22, UR13, PT ;  /* 0x0000000d16007c0c */ /* 0x000fc4000bfa6270 */
[--C-:B0-----:R-:W-:Y:S02]  /*15da0*/  SHF.R.U32.HI R22, RZ, 0x6, R159.reuse ;  /* 0x00000006ff167819 */ /* 0x101fe4000001169f */
[----:B------:R-:W-:Y:S02]  /*15db0*/  SHF.R.U32.HI R159, RZ, 0x6, R159 ;  /* 0x00000006ff9f7819 */ /* 0x000fe4000001169f */
[----:B------:R-:W-:Y:S02]  /*15dc0*/  SGXT.U32 R22, R22, 0x1 ;  /* 0x000000011616781a */ /* 0x000fe40000000000 */
[----:B------:R-:W-:Y:S01]  /*15dd0*/  SGXT.U32 R159, R159, 0x1 ;  /* 0x000000019f9f781a */ /* 0x000fe20000000000 */
[----:B--2---:R0:W2:Y:S02]  /*15de0*/  @!P3 LDG.E.U8 R177, desc[UR20][R10.64] ;  /* 0x000000140ab1b981 */ /* 0x0040a4000c1e1100 */
[----:B0-----:R-:W-:Y:S02]  /*15df0*/  @!P6 IMAD.MOV.U32 R10, RZ, RZ, R20 ;  /* 0x000000ffff0ae224 */ /* 0x001fe400078e0014 */
[----:B------:R-:W-:Y:S01]  /*15e00*/  @!P6 IMAD.MOV.U32 R11, RZ, RZ, R21 ;  /* 0x000000ffff0be224 */ /* 0x000fe200078e0015 */
[----:B------:R-:W-:Y:S01]  /*15e10*/  LOP3.LUT R20, R22, 0x32, RZ, 0xfc, !PT ;  /* 0x0000003216147812 */ /* 0x000fe200078efcff */
[----:B------:R-:W2:Y:S04]  /*15e20*/  LDL R21, [R1+0x584] ;  /* 0x0005840001157983 */ /* 0x000ea80000100800 */
[----:B------:R4:W2:Y:S02]  /*15e30*/  @!P6 LDG.E.U8 R176, desc[UR20][R10.64] ;  /* 0x000000140ab0e981 */ /* 0x0008a4000c1e1100 */
[----:B----4-:R-:W-:-:S02]  /*15e40*/  @!P1 IMAD.MOV.U32 R10, RZ, RZ, R18 ;  /* 0x000000ffff0a9224 */ /* 0x010fc400078e0012 */
[----:B------:R-:W-:Y:S01]  /*15e50*/  @!P1 IMAD.MOV.U32 R11, RZ, RZ, R19 ;  /* 0x000000ffff0b9224 */ /* 0x000fe200078e0013 */
[----:B------:R-:W-:Y:S01]  /*15e60*/  LOP3.LUT R18, R159, 0x34, RZ, 0xfc, !PT ;  /* 0x000000349f127812 */ /* 0x000fe200078efcff */
[----:B------:R-:W4:Y:S04]  /*15e70*/  LDL R19, [R1+0x588] ;  /* 0x0005880001137983 */ /* 0x000f280000100800 */
[----:B------:R3:W2:Y:S02]  /*15e80*/  @!P1 LDG.E.U8 R179, desc[UR20][R10.64] ;  /* 0x000000140ab39981 */ /* 0x0006a4000c1e1100 */
[----:B---3--:R-:W-:Y:S02]  /*15e90*/  @!P4 IMAD.MOV.U32 R10, RZ, RZ, R9 ;  /* 0x000000ffff0ac224 */ /* 0x008fe400078e0009 */
[----:B------:R-:W-:Y:S01]  /*15ea0*/  @!P4 IMAD.MOV.U32 R11, RZ, RZ, R17 ;  /* 0x000000ffff0bc224 */ /* 0x000fe200078e0011 */
[----:B------:R-:W-:Y:S01]  /*15eb0*/  ISETP.GE.AND P2, PT, R20, UR13, PT ;  /* 0x0000000d14007c0c */ /* 0x000fe2000bf46270 */
[----:B------:R-:W3:Y:S04]  /*15ec0*/  LDL R17, [R1+0x574] ;  /* 0x0005740001117983 */ /* 0x000ee80000100800 */
[----:B------:R0:W3:Y:S01]  /*15ed0*/  @!P4 LDG.E.U8 R178, desc[UR20][R10.64] ;  /* 0x000000140ab2c981 */ /* 0x0000e2000c1e1100 */
[----:B------:R-:W-:-:S03]  /*15ee0*/  ISETP.GE.AND P3, PT, R18, UR13, PT ;  /* 0x0000000d12007c0c */ /* 0x000fc6000bf66270 */
[----:B------:R-:W3:Y:S04]  /*15ef0*/  LDL R20, [R1+0x57c] ;  /* 0x00057c0001147983 */ /* 0x000ee80000100800 */
[----:B------:R-:W3:Y:S04]  /*15f00*/  LDL R18, [R1+0x580] ;  /* 0x0005800001127983 */ /* 0x000ee80000100800 */
[----:B------:R-:W0:Y:S04]  /*15f10*/  LDL R10, [R1+0x58c] ;  /* 0x00058c00010a7983 */ /* 0x000e280000100800 */
[----:B------:R-:W0:Y:S04]  /*15f20*/  LDL R11, [R1+0x590] ;  /* 0x00059000010b7983 */ /* 0x000e280000100800 */
[----:B------:R-:W3:Y:S01]  /*15f30*/  LDL R9, [R1+0x578] ;  /* 0x0005780001097983 */ /* 0x000ee20000100800 */
[----:B------:R-:W1:Y:S01]  /*15f40*/  S2R R159, SR_TID.X ;  /* 0x00000000009f7919 */ /* 0x000e620000002100 */
[----:B------:R-:W-:-:S02]  /*15f50*/  PRMT R181, RZ, 0x7610, R181 ;  /* 0x00007610ffb57816 */ /* 0x000fc400000000b5 */
[----:B------:R-:W-:Y:S02]  /*15f60*/  PRMT R180, RZ, 0x7610, R180 ;  /* 0x00007610ffb47816 */ /* 0x000fe400000000b4 */
[----:B------:R-:W-:Y:S02]  /*15f70*/  PRMT R183, RZ, 0x7610, R183 ;  /* 0x00007610ffb77816 */ /* 0x000fe400000000b7 */
[----:B------:R-:W-:Y:S02]  /*15f80*/  PRMT R182, RZ, 0x7610, R182 ;  /* 0x00007610ffb67816 */ /* 0x000fe400000000b6 */
[--C-:B-1----:R-:W-:Y:S02]  /*15f90*/  SHF.R.U32.HI R22, RZ, 0x6, R159.reuse ;  /* 0x00000006ff167819 */ /* 0x102fe4000001169f */
[----:B------:R-:W-:Y:S02]  /*15fa0*/  SHF.R.U32.HI R159, RZ, 0x6, R159 ;  /* 0x00000006ff9f7819 */ /* 0x000fe4000001169f */
[----:B------:R-:W-:-:S02]  /*15fb0*/  SGXT.U32 R22, R22, 0x1 ;  /* 0x000000011616781a */ /* 0x000fc40000000000 */
[----:B------:R-:W-:Y:S02]  /*15fc0*/  SGXT.U32 R159, R159, 0x1 ;  /* 0x000000019f9f781a */ /* 0x000fe40000000000 */
[----:B------:R-:W-:-:S04]  /*15fd0*/  LOP3.LUT R22, R22, 0x36, RZ, 0xfc, !PT ;  /* 0x0000003616167812 */ /* 0x000fc800078efcff */
[----:B------:R-:W-:Y:S02]  /*15fe0*/  ISETP.GE.AND P4, PT, R22, UR13, PT ;  /* 0x0000000d16007c0c */ /* 0x000fe4000bf86270 */
[----:B------:R-:W3:Y:S01]  /*15ff0*/  LDL.LU R22, [R1+0xbf8] ;  /* 0x000bf80001167983 */ /* 0x000ee20000300800 */
[----:B0-----:R-:W-:-:S04]  /*16000*/  @!P5 LOP3.LUT R11, R11, R10, RZ, 0x3c, !PT ;  /* 0x0000000a0b0bd212 */ /* 0x001fc800078e3cff */
[----:B------:R-:W-:-:S04]  /*16010*/  @!P5 LOP3.LUT R10, R11, R10, RZ, 0x3c, !PT ;  /* 0x0000000a0b0ad212 */ /* 0x000fc800078e3cff */
[----:B------:R-:W-:-:S05]  /*16020*/  @!P5 LOP3.LUT R11, R11, R10, RZ, 0x3c, !PT ;  /* 0x0000000a0b0bd212 */ /* 0x000fca00078e3cff */
[----:B------:R0:W3:Y:S02]  /*16030*/  @!P5 LDG.E.U8 R181, desc[UR20][R10.64] ;  /* 0x000000140ab5d981 */ /* 0x0000e4000c1e1100 */
[----:B0-----:R-:W-:Y:S01]  /*16040*/  LOP3.LUT R11, R159, 0x38, RZ, 0xfc, !PT ;  /* 0x000000389f0b7812 */ /* 0x001fe200078efcff */
[----:B----4-:R-:W-:Y:S02]  /*16050*/  @!P2 IMAD.MOV.U32 R10, RZ, RZ, R19 ;  /* 0x000000ffff0aa224 */ /* 0x010fe400078e0013 */
[----:B------:R-:W4:Y:S01]  /*16060*/  LDL R19, [R1+0x570] ;  /* 0x0005700001137983 */ /* 0x000f220000100800 */
[----:B------:R-:W-:Y:S01]  /*16070*/  ISETP.GE.AND P1, PT, R11, UR13, PT ;  /* 0x0000000d0b007c0c */ /* 0x000fe2000bf26270 */
[----:B--2---:R-:W-:-:S05]  /*16080*/  @!P2 IMAD.MOV.U32 R11, RZ, RZ, R21 ;  /* 0x000000ffff0ba224 */ /* 0x004fca00078e0015 */
[----:B------:R3:W2:Y:S02]  /*16090*/  @!P2 LDG.E.U8 R180, desc[UR20][R10.64] ;  /* 0x000000140ab4a981 */ /* 0x0006a4000c1e1100 */
[----:B---3--:R-:W-:Y:S02]  /*160a0*/  @!P3 IMAD.MOV.U32 R10, RZ, RZ, R18 ;  /* 0x000000ffff0ab224 */ /* 0x008fe400078e0012 */
[----:B------:R-:W-:Y:S01]  /*160b0*/  @!P3 IMAD.MOV.U32 R11, RZ, RZ, R20 ;  /* 0x000000ffff0bb224 */ /* 0x000fe200078e0014 */
[----:B------:R-:W0:Y:S04]  /*160c0*/  S2R R159, SR_TID.X ;  /* 0x00000000009f7919 */ /* 0x000e280000002100 */
[----:B------:R1:W3:Y:S04]  /*160d0*/  @!P3 LDG.E.U8 R183, desc[UR20][R10.64] ;  /* 0x000000140ab7b981 */ /* 0x0002e8000c1e1100 */
[----:B------:R-:W2:Y:S04]  /*160e0*/  LDL R20, [R1+0x564] ;  /* 0x0005640001147983 */ /* 0x000ea80000100800 */
[----:B------:R-:W3:Y:S01]  /*160f0*/  LDL R18, [R1+0x568] ;  /* 0x0005680001127983 */ /* 0x000ee20000100800 */
[----:B-1----:R-:W-:-:S02]  /*16100*/  @!P4 IMAD.MOV.U32 R10, RZ, RZ, R9 ;  /* 0x000000ffff0ac224 */ /* 0x002fc400078e0009 */
[----:B------:R-:W-:Y:S01]  /*16110*/  @!P4 IMAD.MOV.U32 R11, RZ, RZ, R17 ;  /* 0x000000ffff0bc224 */ /* 0x000fe200078e0011 */
[----:B------:R-:W2:Y:S04]  /*16120*/  LDL R9, [R1+0x558] ;  /* 0x0005580001097983 */ /* 0x000ea80000100800 */
[----:B------:R1:W2:Y:S04]  /*16130*/  @!P4 LDG.E.U8 R182, desc[UR20][R10.64] ;  /* 0x000000140ab6c981 */ /* 0x0002a8000c1e1100 */
[----:B------:R-:W2:Y:S01]  /*16140*/  LDL R17, [R1+0x554] ;  /* 0x0005540001117983 */ /* 0x000ea20000100800 */
[----:B-1----:R-:W1:Y:S02]  /*16150*/  S2R R11, SR_TID.X ;  /* 0x00000000000b7919 */ /* 0x002e640000002100 */
[----:B-1----:R-:W-:-:S02]  /*16160*/  LEA.HI R10, R11, 0x3e, RZ, 0x1a ;  /* 0x0000003e0b0a7811 */ /* 0x002fc400078fd0ff */
[----:B------:R-:W3:Y:S01]  /*16170*/  LDL R11, [R1+0x56c] ;  /* 0x00056c00010b7983 */ /* 0x000ee20000100800 */
[--C-:B0-----:R-:W-:Y:S02]  /*16180*/  SHF.R.U32.HI R21, RZ, 0x6, R159.reuse ;  /* 0x00000006ff157819 */ /* 0x101fe4000001169f */
[----:B------:R-:W-:Y:S02]  /*16190*/  SHF.R.U32.HI R159, RZ, 0x6, R159 ;  /* 0x00000006ff9f7819 */ /* 0x000fe4000001169f */
[----:B------:R-:W-:Y:S02]  /*161a0*/  SGXT.U32 R21, R21, 0x1 ;  /* 0x000000011515781a */ /* 0x000fe40000000000 */
[----:B------:R-:W-:Y:S02]  /*161b0*/  SGXT.U32 R159, R159, 0x1 ;  /* 0x000000019f9f781a */ /* 0x000fe40000000000 */
[----:B------:R-:W-:-:S04]  /*161c0*/  LOP3.LUT R21, R21, 0x3a, RZ, 0xfc, !PT ;  /* 0x0000003a15157812 */ /* 0x000fc800078efcff */
[----:B------:R-:W-:Y:S02]  /*161d0*/  ISETP.GE.AND P5, PT, R21, UR13, PT ;  /* 0x0000000d15007c0c */ /* 0x000fe4000bfa6270 */
[----:B------:R-:W-:Y:S02]  /*161e0*/  LOP3.LUT R21, R159, 0x3c, RZ, 0xfc, !PT ;  /* 0x0000003c9f157812 */ /* 0x000fe400078efcff */
[----:B------:R-:W2:Y:S02]  /*161f0*/  LDL R159, [R1+0x55c] ;  /* 0x00055c00019f7983 */ /* 0x000ea40000100800 */
[----:B------:R-:W-:Y:S02]  /*16200*/  ISETP.GE.AND P3, PT, R21, UR13, PT ;  /* 0x0000000d15007c0c */ /* 0x000fe4000bf66270 */
[----:B------:R-:W2:Y:S01]  /*16210*/  LDL R21, [R1+0x560] ;  /* 0x0005600001157983 */ /* 0x000ea20000100800 */
[----:B------:R-:W-:Y:S02]  /*16220*/  PRMT R185, RZ, 0x7610, R185 ;  /* 0x00007610ffb97816 */ /* 0x000fe400000000b9 */
[----:B------:R-:W-:-:S02]  /*16230*/  ISETP.GE.AND P2, PT, R10, UR13, PT ;  /* 0x0000000d0a007c0c */ /* 0x000fc4000bf46270 */
[----:B------:R-:W-:Y:S02]  /*16240*/  PRMT R184, RZ, 0x7610, R184 ;  /* 0x00007610ffb87816 */ /* 0x000fe400000000b8 */
[----:B------:R-:W-:Y:S02]  /*16250*/  PRMT R187, RZ, 0x7610, R187 ;  /* 0x00007610ffbb7816 */ /* 0x000fe400000000bb */
[----:B------:R-:W-:Y:S01]  /*16260*/  PRMT R186, RZ, 0x7610, R186 ;  /* 0x00007610ffba7816 */ /* 0x000fe200000000ba */
[----:B----4-:R-:W-:Y:S02]  /*16270*/  @!P1 IMAD.MOV.U32 R10, RZ, RZ, R19 ;  /* 0x000000ffff0a9224 */ /* 0x010fe400078e0013 */
[----:B------:R-:W0:Y:S03]  /*16280*/  S2R R19, SR_TID.X ;  /* 0x0000000000137919 */ /* 0x000e260000002100 */
[----:B---3--:R1:W3:Y:S02]  /*16290*/  @!P1 LDG.E.U8 R185, desc[UR20][R10.64] ;  /* 0x000000140ab99981 */ /* 0x0082e4000c1e1100 */
[----:B-1----:R-:W1:Y:S01]  /*162a0*/  S2R R11, SR_TID.X ;  /* 0x00000000000b7919 */ /* 0x002e620000002100 */
[----:B------:R-:W-:Y:S01]  /*162b0*/  @!P5 IMAD.MOV.U32 R10, RZ, RZ, R18 ;  /* 0x000000ffff0ad224 */ /* 0x000fe200078e0012 */
[----:B-1----:R-:W-:-:S04]  /*162c0*/  SHF.R.U32.HI R11, RZ, 0x6, R11 ;  /* 0x00000006ff0b7819 */ /* 0x002fc8000001160b */
[----:B------:R-:W-:-:S04]  /*162d0*/  SGXT.U32 R11, R11, 0x1 ;  /* 0x000000010b0b781a */ /* 0x000fc80000000000 */
[----:B------:R-:W-:-:S04]  /*162e0*/  LOP3.LUT R11, R11, 0x40, RZ, 0xfc, !PT ;  /* 0x000000400b0b7812 */ /* 0x000fc800078efcff */
[----:B------:R-:W-:Y:S01]  /*162f0*/  ISETP.GE.AND P6, PT, R11, UR13, PT ;  /* 0x0000000d0b007c0c */ /* 0x000fe2000bfc6270 */
[----:B--2---:R-:W-:-:S05]  /*16300*/  @!P5 IMAD.MOV.U32 R11, RZ, RZ, R20 ;  /* 0x000000ffff0bd224 */ /* 0x004fca00078e0014 */
[----:B------:R1:W2:Y:S02]  /*16310*/  @!P5 LDG.E.U8 R184, desc[UR20][R10.64] ;  /* 0x000000140ab8d981 */ /* 0x0002a4000c1e1100 */
[----:B-1----:R-:W-:Y:S02]  /*16320*/  @!P3 IMAD.MOV.U32 R10, RZ, RZ, R21 ;  /* 0x000000ffff0ab224 */ /* 0x002fe400078e0015 */
[----:B------:R-:W-:-:S05]  /*16330*/  @!P3 IMAD.MOV.U32 R11, RZ, RZ, R159 ;  /* 0x000000ffff0bb224 */ /* 0x000fca00078e009f */
[----:B------:R1:W4:Y:S01]  /*16340*/  @!P3 LDG.E.U8 R187, desc[UR20][R10.64] ;  /* 0x000000140abbb981 */ /* 0x000322000c1e1100 */
[----:B0-----:R-:W-:Y:S01]  /*16350*/  SHF.R.U32.HI R19, RZ, 0x6, R19 ;  /* 0x00000006ff137819 */ /* 0x001fe20000011613 */
[----:B-1----:R-:W-:Y:S02]  /*16360*/  @!P2 IMAD.MOV.U32 R10, RZ, RZ, R9 ;  /* 0x000000ffff0aa224 */ /* 0x002fe400078e0009 */
[----:B------:R-:W-:Y:S01]  /*16370*/  @!P2 IMAD.MOV.U32 R11, RZ, RZ, R17 ;  /* 0x000000ffff0ba224 */ /* 0x000fe200078e0011 */
[----:B------:R-:W-:Y:S01]  /*16380*/  SGXT.U32 R19, R19, 0x1 ;  /* 0x000000011313781a */ /* 0x000fe20000000000 */
[----:B------:R-:W3:Y:S04]  /*16390*/  LDL R17, [R1+0x53c] ;  /* 0x00053c0001117983 */ /* 0x000ee80000100800 */
[----:B------:R0:W4:Y:S01]  /*163a0*/  @!P2 LDG.E.U8 R186, desc[UR20][R10.64] ;  /* 0x000000140abaa981 */ /* 0x000122000c1e1100 */
[----:B------:R-:W-:-:S03]  /*163b0*/  LOP3.LUT R18, R19, 0x42, RZ, 0xfc, !PT ;  /* 0x0000004213127812 */ /* 0x000fc600078efcff */
[----:B------:R-:W2:Y:S04]  /*163c0*/  LDL R19, [R1+0x544] ;  /* 0x0005440001137983 */ /* 0x000ea80000100800 */
[----:B------:R-:W3:Y:S04]  /*163d0*/  LDL R9, [R1+0x540] ;  /* 0x0005400001097983 */ /* 0x000ee80000100800 */
[----:B------:R-:W0:Y:S04]  /*163e0*/  LDL R10, [R1+0x54c] ;  /* 0x00054c00010a7983 */ /* 0x000e280000100800 */
[----:B------:R-:W0:Y:S01]  /*163f0*/  LDL R11, [R1+0x550] ;  /* 0x00055000010b7983 */ /* 0x000e220000100800 */
[----:B------:R-:W-:-:S03]  /*16400*/  ISETP.GE.AND P4, PT, R18, UR13, PT ;  /* 0x0000000d12007c0c */ /* 0x000fc6000bf86270 */
[----:B------:R-:W4:Y:S01]  /*16410*/  LDL R18, [R1+0x548] ;  /* 0x0005480001127983 */ /* 0x000f220000100800 */
[----:B------:R-:W1:Y:S01]  /*16420*/  S2R R20, SR_TID.X ;  /* 0x0000000000147919 */ /* 0x000e620000002100 */
[----:B------:R-:W1:Y:S01]  /*16430*/  S2R R159, SR_TID.X ;  /* 0x00000000009f7919 */ /* 0x000e620000002100 */
[----:B------:R-:W-:Y:S02]  /*16440*/  PRMT R205, RZ, 0x7610, R205 ;  /* 0x00007610ffcd7816 */ /* 0x000fe400000000cd */
[----:B------:R-:W-:Y:S02]  /*16450*/  PRMT R201, RZ, 0x7610, R201 ;  /* 0x00007610ffc97816 */ /* 0x000fe400000000c9 */
[----:B-1----:R-:W-:-:S04]  /*16460*/  SHF.R.U32.HI R20, RZ, 0x6, R20 ;  /* 0x00000006ff147819 */ /* 0x002fc80000011614 */
[----:B------:R-:W-:Y:S02]  /*16470*/  SGXT.U32 R20, R20, 0x1 ;  /* 0x000000011414781a */ /* 0x000fe40000000000 */
[----:B------:R-:W-:Y:S02]  /*16480*/  SHF.R.U32.HI R21, RZ, 0x6, R159 ;  /* 0x00000006ff157819 */ /* 0x000fe4000001169f */
[----:B------:R-:W-:Y:S02]  /*16490*/  LOP3.LUT R20, R20, 0x44, RZ, 0xfc, !PT ;  /* 0x0000004414147812 */ /* 0x000fe400078efcff */
[----:B------:R-:W-:Y:S02]  /*164a0*/  SGXT.U32 R21, R21, 0x1 ;  /* 0x000000011515781a */ /* 0x000fe40000000000 */
[----:B------:R-:W-:Y:S02]  /*164b0*/  ISETP.GE.AND P1, PT, R20, UR13, PT ;  /* 0x0000000d14007c0c */ /* 0x000fe4000bf26270 */
[----:B------:R-:W-:-:S02]  /*164c0*/  LOP3.LUT R20, R21, 0x46, RZ, 0xfc, !PT ;  /* 0x0000004615147812 */ /* 0x000fc400078efcff */
[----:B------:R-:W3:Y:S02]  /*164d0*/  LDL R21, [R1+0x534] ;  /* 0x0005340001157983 */ /* 0x000ee40000100800 */
[----:B------:R-:W-:Y:S02]  /*164e0*/  ISETP.GE.AND P5, PT, R20, UR13, PT ;  /* 0x0000000d14007c0c */ /* 0x000fe4000bfa6270 */
[----:B------:R-:W3:Y:S01]  /*164f0*/  LDL R20, [R1+0x538] ;  /* 0x0005380001147983 */ /* 0x000ee20000100800 */
[----:B0-----:R-:W-:-:S04]  /*16500*/  @!P6 LOP3.LUT R11, R11, R10, RZ, 0x3c, !PT ;  /* 0x0000000a0b0be212 */ /* 0x001fc800078e3cff */
[----:B------:R-:W-:-:S04]  /*16510*/  @!P6 LOP3.LUT R10, R11, R10, RZ, 0x3c, !PT ;  /* 0x0000000a0b0ae212 */ /* 0x000fc800078e3cff */
[----:B------:R-:W-:-:S05]  /*16520*/  @!P6 LOP3.LUT R11, R11, R10, RZ, 0x3c, !PT ;  /* 0x0000000a0b0be212 */ /* 0x000fca00078e3cff */
[----:B------:R4:W3:Y:S02]  /*16530*/  @!P6 LDG.E.U8 R205, desc[UR20][R10.64] ;  /* 0x000000140acde981 */ /* 0x0008e4000c1e1100 */
[----:B----4-:R-:W-:Y:S02]  /*16540*/  @!P4 IMAD.MOV.U32 R10, RZ, RZ, R18 ;  /* 0x000000ffff0ac224 */ /* 0x010fe400078e0012 */
[----:B--2---:R-:W-:Y:S01]  /*16550*/  @!P4 IMAD.MOV.U32 R11, RZ, RZ, R19 ;  /* 0x000000ffff0bc224 */ /* 0x004fe200078e0013 */
[----:B------:R-:W2:Y:S04]  /*16560*/  LDL R18, [R1+0x530] ;  /* 0x0005300001127983 */ /* 0x000ea80000100800 */
[----:B------:R0:W4:Y:S04]  /*16570*/  @!P4 LDG.E.U8 R201, desc[UR20][R10.64] ;  /* 0x000000140ac9c981 */ /* 0x000128000c1e1100 */
[----:B------:R-:W4:Y:S01]  /*16580*/  LDL R19, [R1+0x52c] ;  /* 0x00052c0001137983 */ /* 0x000f220000100800 */
[----:B0-----:R-:W0:Y:S01]  /*16590*/  S2R R11, SR_TID.X ;  /* 0x00000000000b7919 */ /* 0x001e220000002100 */
[----:B---3--:R-:W-:-:S02]  /*165a0*/  @!P1 IMAD.MOV.U32 R10, RZ, RZ, R9 ;  /* 0x000000ffff0a9224 */ /* 0x008fc400078e0009 */
[----:B------:R-:W3:Y:S01]  /*165b0*/  LDL R9, [R1+0x528] ;  /* 0x0005280001097983 */ /* 0x000ee20000100800 */
[----:B0-----:R-:W-:-:S04]  /*165c0*/  SHF.R.U32.HI R11, RZ, 0x6, R11 ;  /* 0x00000006ff0b7819 */ /* 0x001fc8000001160b */
[----:B------:R-:W-:-:S04]  /*165d0*/  SGXT.U32 R11, R11, 0x1 ;  /* 0x000000010b0b781a */ /* 0x000fc80000000000 */
[----:B------:R-:W-:-:S04]  /*165e0*/  LOP3.LUT R11, R11, 0x4a, RZ, 0xfc, !PT ;  /* 0x0000004a0b0b7812 */ /* 0x000fc800078efcff */
[----:B------:R-:W-:Y:S01]  /*165f0*/  ISETP.GE.AND P2, PT, R11, UR13, PT ;  /* 0x0000000d0b007c0c */ /* 0x000fe2000bf46270 */
[----:B------:R-:W-:Y:S02]  /*16600*/  @!P1 IMAD.MOV.U32 R11, RZ, RZ, R17 ;  /* 0x000000ffff0b9224 */ /* 0x000fe400078e0011 */
[----:B------:R-:W3:Y:S01]  /*16610*/  LDL R17, [R1+0x524] ;  /* 0x0005240001117983 */ /* 0x000ee20000100800 */
[----:B------:R-:W-:-:S04]  /*16620*/  SHF.R.U32.HI R159, RZ, 0x6, R159 ;  /* 0x00000006ff9f7819 */ /* 0x000fc8000001169f */
[----:B------:R-:W-:-:S04]  /*16630*/  SGXT.U32 R159, R159, 0x1 ;  /* 0x000000019f9f781a */ /* 0x000fc80000000000 */
[----:B------:R-:W-:-:S04]  /*16640*/  LOP3.LUT R159, R159, 0x48, RZ, 0xfc, !PT ;  /* 0x000000489f9f7812 */ /* 0x000fc800078efcff */
[----:B------:R-:W-:Y:S02]  /*16650*/  ISETP.GE.AND P3, PT, R159, UR13, PT ;  /* 0x0000000d9f007c0c */ /* 0x000fe4000bf66270 */
[----:B------:R-:W0:Y:S02]  /*16660*/  S2R R159, SR_TID.X ;  /* 0x00000000009f7919 */ /* 0x000e240000002100 */
[----:B0-----:R-:W-:-:S04]  /*16670*/  SHF.R.U32.HI R159, RZ, 0x6, R159 ;  /* 0x00000006ff9f7819 */ /* 0x001fc8000001169f */
[----:B------:R-:W-:-:S04]  /*16680*/  SGXT.U32 R159, R159, 0x1 ;  /* 0x000000019f9f781a */ /* 0x000fc80000000000 */
[----:B------:R-:W-:-:S04]  /*16690*/  LOP3.LUT R159, R159, 0x4c, RZ, 0xfc, !PT ;  /* 0x0000004c9f9f7812 */ /* 0x000fc800078efcff */
[----:B------:R-:W-:Y:S02]  /*166a0*/  ISETP.GE.AND P6, PT, R159, UR13, PT ;  /* 0x0000000d9f007c0c */ /* 0x000fe4000bfc6270 */
[----:B------:R-:W0:Y:S01]  /*166b0*/  S2R R159, SR_TID.X ;  /* 0x00000000009f7919 */ /* 0x000e220000002100 */
[----:B------:R-:W-:Y:S02]  /*166c0*/  PRMT R197, RZ, 0x7610, R197 ;  /* 0x00007610ffc57816 */ /* 0x000fe400000000c5 */
[----:B------:R-:W-:-:S04]  /*166d0*/  PRMT R193, RZ, 0x7610, R193 ;  /* 0x00007610ffc17816 */ /* 0x000fc800000000c1 */
[----:B------:R1:W3:Y:S02]  /*166e0*/  @!P1 LDG.E.U8 R197, desc[UR20][R10.64] ;  /* 0x000000140ac59981 */ /* 0x0002e4000c1e1100 */
[----:B-1----:R-:W-:Y:S02]  /*166f0*/  @!P5 IMAD.MOV.U32 R10, RZ, RZ, R20 ;  /* 0x000000ffff0ad224 */ /* 0x002fe400078e0014 */
[----:B------:R-:W-:Y:S01]  /*16700*/  @!P5 IMAD.MOV.U32 R11, RZ, RZ, R21 ;  /* 0x000000ffff0bd224 */ /* 0x000fe200078e0015 */
[----:B------:R-:W-:Y:S01]  /*16710*/  PRMT R191, RZ, 0x7610, R191 ;  /* 0x00007610ffbf7816 */ /* 0x000fe200000000bf */
[----:B------:R-:W3:Y:S04]  /*16720*/  LDL R21, [R1+0x51c] ;  /* 0x00051c0001157983 */ /* 0x000ee80000100800 */
[----:B------:R0:W3:Y:S04]  /*16730*/  @!P5 LDG.E.U8 R193, desc[UR20][R10.64] ;  /* 0x000000140ac1d981 */ /* 0x0000e8000c1e1100 */
[----:B------:R-:W3:Y:S01]  /*16740*/  LDL R20, [R1+0x520] ;  /* 0x0005200001147983 */ /* 0x000ee20000100800 */
[----:B0-----:R-:W-:-:S02]  /*16750*/  LEA.HI R11, R159, 0x4e, RZ, 0x1a ;  /* 0x0000004e9f0b7811 */ /* 0x001fc400078fd0ff */
[----:B------:R-:W-:Y:S02]  /*16760*/  SHF.R.U32.HI R159, RZ, 0x6, R159 ;  /* 0x00000006ff9f7819 */ /* 0x000fe4000001169f */
[----:B------:R-:W-:Y:S02]  /*16770*/  ISETP.GE.AND P4, PT, R11, UR13, PT ;  /* 0x0000000d0b007c0c */ /* 0x000fe4000bf86270 */
[----:B------:R-:W-:Y:S01]  /*16780*/  SGXT.U32 R159, R159, 0x1 ;  /* 0x000000019f9f781a */ /* 0x000fe20000000000 */
[----:B--2---:R-:W-:Y:S02]  /*16790*/  @!P3 IMAD.MOV.U32 R10, RZ, RZ, R18 ;  /* 0x000000ffff0ab224 */ /* 0x004fe400078e0012 */
[----:B------:R-:W2:Y:S01]  /*167a0*/  LDL R18, [R1+0x518] ;  /* 0x0005180001127983 */ /* 0x000ea20000100800 */
[----:B----4-:R-:W-:-:S03]  /*167b0*/  @!P3 IMAD.MOV.U32 R11, RZ, RZ, R19 ;  /* 0x000000ffff0bb224 */ /* 0x010fc600078e0013 */
[----:B------:R-:W4:Y:S04]  /*167c0*/  LDL R19, [R1+0x514] ;  /* 0x0005140001137983 */ /* 0x000f280000100800 */
[----:B------:R0:W4:Y:S02]  /*167d0*/  @!P3 LDG.E.U8 R191, desc[UR20][R10.64] ;  /* 0x000000140abfb981 */ /* 0x000124000c1e1100 */
[----:B0-----:R-:W-:Y:S01]  /*167e0*/  LOP3.LUT R11, R159, 0x50, RZ, 0xfc, !PT ;  /* 0x000000509f0b7812 */ /* 0x001fe200078efcff */
[----:B---3--:R-:W-:Y:S02]  /*167f0*/  @!P2 IMAD.MOV.U32 R10, RZ, RZ, R9 ;  /* 0x000000ffff0aa224 */ /* 0x008fe400078e0009 */
[----:B------:R-:W3:Y:S01]  /*16800*/  LDL R9, [R1+0x510] ;  /* 0x0005100001097983 */ /* 0x000ee20000100800 */
[----:B------:R-:W-:Y:S01]  /*16810*/  ISETP.GE.AND P1, PT, R11, UR13, PT ;  /* 0x0000000d0b007c0c */ /* 0x000fe2000bf26270 */
[----:B------:R-:W-:-:S02]  /*16820*/  @!P2 IMAD.MOV.U32 R11, RZ, RZ, R17 ;  /* 0x000000ffff0ba224 */ /* 0x000fc400078e0011 */
[----:B------:R-:W3:Y:S01]  /*16830*/  LDL R17, [R1+0x50c] ;  /* 0x00050c0001117983 */ /* 0x000ee20000100800 */
[----:B------:R-:W0:Y:S01]  /*16840*/  S2R R159, SR_TID.X ;  /* 0x00000000009f7919 */ /* 0x000e220000002100 */
[----:B------:R-:W-:-:S06]  /*16850*/  PRMT R190, RZ, 0x7610, R190 ;  /* 0x00007610ffbe7816 */ /* 0x000fcc00000000be */
[----:B------:R1:W3:Y:S01]  /*16860*/  @!P2 LDG.E.U8 R190, desc[UR20][R10.64] ;  /* 0x000000140abea981 */ /* 0x0002e2000c1e1100 */
[----:B------:R-:W-:Y:S02]  /*16870*/  PRMT R212, RZ, 0x7610, R212 ;  /* 0x00007610ffd47816 */ /* 0x000fe400000000d4 */
[----:B------:R-:W-:Y:S02]  /*16880*/  PRMT R188, RZ, 0x7610, R188 ;  /* 0x00007610ffbc7816 */ /* 0x000fe400000000bc */
[----:B0-----:R-:W-:-:S04]  /*16890*/  SHF.R.U32.HI R159, RZ, 0x6, R159 ;  /* 0x00000006ff9f7819 */ /* 0x001fc8000001169f */
[----:B------:R-:W-:-:S04]  /*168a0*/  SGXT.U32 R159, R159, 0x1 ;  /* 0x000000019f9f781a */ /* 0x000fc80000000000 */
[----:B-1----:R-:W-:-:S04]  /*168b0*/  LOP3.LUT R11, R159, 0x52, RZ, 0xfc, !PT ;  /* 0x000000529f0b7812 */ /* 0x002fc800078efcff */
[----:B------:R-:W-:Y:S02]  /*168c0*/  ISETP.GE.AND P5, PT, R11, UR13, PT ;  /* 0x0000000d0b007c0c */ /* 0x000fe4000bfa6270 */
[----:B------:R-:W-:Y:S01]  /*168d0*/  PRMT R192, RZ, 0x7610, R192 ;  /* 0x00007610ffc07816 */ /* 0x000fe200000000c0 */
[----:B------:R-:W-:Y:S02]  /*168e0*/  @!P6 IMAD.MOV.U32 R11, RZ, RZ, R21 ;  /* 0x000000ffff0be224 */ /* 0x000fe400078e0015 */
[----:B------:R-:W3:Y:S01]  /*168f0*/  LDL R21, [R1+0x508] ;  /* 0x0005080001157983 */ /* 0x000ee20000100800 */
[----:B------:R-:W-:-:S05]  /*16900*/  @!P6 IMAD.MOV.U32 R10, RZ, RZ, R20 ;  /* 0x000000ffff0ae224 */ /* 0x000fca00078e0014 */
[----:B------:R2:W3:Y:S01]  /*16910*/  @!P6 LDG.E.U8 R212, desc[UR20][R10.64] ;  /* 0x000000140ad4e981 */ /* 0x0004e2000c1e1100 */
[----:B------:R-:W0:Y:S01]  /*16920*/  S2R R159, SR_TID.X ;  /* 0x00000000009f7919 */ /* 0x000e220000002100 */
[----:B------:R-:W1:Y:S01]  /*16930*/  S2R R20, SR_TID.X ;  /* 0x0000000000147919 */ /* 0x000e620000002100 */
[----:B0-----:R-:W-:-:S04]  /*16940*/  SHF.R.U32.HI R159, RZ, 0x6, R159 ;  /* 0x00000006ff9f7819 */ /* 0x001fc8000001169f */
[----:B------:R-:W-:Y:S02]  /*16950*/  SGXT.U32 R159, R159, 0x1 ;  /* 0x000000019f9f781a */ /* 0x000fe40000000000 */
[----:B-1----:R-:W-:Y:S02]  /*16960*/  SHF.R.U32.HI R20, RZ, 0x6, R20 ;  /* 0x00000006ff147819 */ /* 0x002fe40000011614 */
[----:B------:R-:W-:Y:S02]  /*16970*/  LOP3.LUT R159, R159, 0x54, RZ, 0xfc, !PT ;  /* 0x000000549f9f7812 */ /* 0x000fe400078efcff */
[----:B------:R-:W-:Y:S01]  /*16980*/  SGXT.U32 R20, R20, 0x1 ;  /* 0x000000011414781a */ /* 0x000fe20000000000 */
[----:B--2---:R-:W-:Y:S02]  /*16990*/  @!P4 IMAD.MOV.U32 R10, RZ, RZ, R18 ;  /* 0x000000ffff0ac224 */ /* 0x004fe400078e0012 */
[----:B----4-:R-:W-:Y:S01]  /*169a0*/  @!P4 IMAD.MOV.U32 R11, RZ, RZ, R19 ;  /* 0x000000ffff0bc224 */ /* 0x010fe200078e0013 */
[----:B------:R-:W-:Y:S01]  /*169b0*/  ISETP.GE.AND P3, PT, R159, UR13, PT ;  /* 0x0000000d9f007c0c */ /* 0x000fe2000bf66270 */
[----:B------:R-:W2:Y:S04]  /*169c0*/  LDL R18, [R1+0x500] ;  /* 0x0005000001127983 */ /* 0x000ea80000100800 */
[----:B------:R3:W4:Y:S01]  /*169d0*/  @!P4 LDG.E.U8 R188, desc[UR20][R10.64] ;  /* 0x000000140abcc981 */ /* 0x000722000c1e1100 */
[----:B------:R-:W-:-:S03]  /*169e0*/  LOP3.LUT R19, R20, 0x56, RZ, 0xfc, !PT ;  /* 0x0000005614137812 */ /* 0x000fc600078efcff */
[----:B------:R-:W4:Y:S01]  /*169f0*/  LDL R159, [R1+0x4fc] ;  /* 0x0004fc00019f7983 */ /* 0x000f220000100800 */
[----:B---3--:R-:W-:Y:S02]  /*16a00*/  @!P1 IMAD.MOV.U32 R10, RZ, RZ, R9 ;  /* 0x000000ffff0a9224 */ /* 0x008fe400078e0009 */
[----:B------:R-:W-:Y:S01]  /*16a10*/  @!P1 IMAD.MOV.U32 R11, RZ, RZ, R17 ;  /* 0x000000ffff0b9224 */ /* 0x000fe200078e0011 */
[----:B------:R-:W-:Y:S01]  /*16a20*/  ISETP.GE.AND P2, PT, R19, UR13, PT ;  /* 0x0000000d13007c0c */ /* 0x000fe2000bf46270 */
[----:B------:R-:W3:Y:S04]  /*16a30*/  LDL R20, [R1+0x4f4] ;  /* 0x0004f40001147983 */ /* 0x000ee80000100800 */
[----:B------:R0:W3:Y:S04]  /*16a40*/  @!P1 LDG.E.U8 R192, desc[UR20][R10.64] ;  /* 0x000000140ac09981 */ /* 0x0000e8000c1e1100 */
[----:B------:R-:W3:Y:S04]  /*16a50*/  LDL R19, [R1+0x4f8] ;  /* 0x0004f80001137983 */ /* 0x000ee80000100800 */
[----:B------:R-:W3:Y:S01]  /*16a60*/  LDL R17, [R1+0x4ec] ;  /* 0x0004ec0001117983 */ /* 0x000ee20000100800 */
[----:B0-----:R-:W0:Y:S03]  /*16a70*/  S2R R11, SR_TID.X ;  /* 0x00000000000b7919 */ /* 0x001e260000002100 */
[----:B------:R-:W3:Y:S01]  /*16a80*/  LDL R9, [R1+0x4f0] ;  /* 0x0004f00001097983 */ /* 0x000ee20000100800 */
[----:B0-----:R-:W-:-:S04]  /*16a90*/  SHF.R.U32.HI R11, RZ, 0x6, R11 ;  /* 0x00000006ff0b7819 */ /* 0x001fc8000001160b */
[----:B------:R-:W-:-:S04]  /*16aa0*/  SGXT.U32 R11, R11, 0x1 ;  /* 0x000000010b0b781a */ /* 0x000fc80000000000 */
[----:B------:R-:W-:Y:S02]  /*16ab0*/  LOP3.LUT R10, R11, 0x58, RZ, 0xfc, !PT ;  /* 0x000000580b0a7812 */ /* 0x000fe400078efcff */
[----:B------:R-:W2:Y:S01]  /*16ac0*/  LDL R11, [R1+0x504] ;  /* 0x00050400010b7983 */ /* 0x000ea20000100800 */
[----:B------:R-:W-:Y:S02]  /*16ad0*/  PRMT R194, RZ, 0x7610, R194 ;  /* 0x00007610ffc27816 */ /* 0x000fe400000000c2 */
[----:B------:R-:W-:Y:S01]  /*16ae0*/  ISETP.GE.AND P4, PT, R10, UR13, PT ;  /* 0x0000000d0a007c0c */ /* 0x000fe2000bf86270 */
[----:B------:R-:W-:Y:S01]  /*16af0*/  @!P5 IMAD.MOV.U32 R10, RZ, RZ, R21 ;  /* 0x000000ffff0ad224 */ /* 0x000fe200078e0015 */
[----:B------:R-:W-:Y:S02]  /*16b00*/  PRMT R196, RZ, 0x7610, R196 ;  /* 0x00007610ffc47816 */ /* 0x000fe400000000c4 */
[----:B------:R-:W-:Y:S02]  /*16b10*/  PRMT R198, RZ, 0x7610, R198 ;  /* 0x00007610ffc67816 */ /* 0x000fe400000000c6 */
[----:B------:R-:W-:Y:S01]  /*16b20*/  PRMT R200, RZ, 0x7610, R200 ;  /* 0x00007610ffc87816 */ /* 0x000fe200000000c8 */
[----:B------:R-:W0:Y:S01]  /*16b30*/  S2R R21, SR_TID.X ;  /* 0x0000000000157919 */ /* 0x000e220000002100 */
[----:B--2---:R1:W2:Y:S02]  /*16b40*/  @!P5 LDG.E.U8 R194, desc[UR20][R10.64] ;  /* 0x000000140ac2d981 */ /* 0x0042a4000c1e1100 */
[----:B-1----:R-:W1:Y:S01]  /*16b50*/  S2R R11, SR_TID.X ;  /* 0x00000000000b7919 */ /* 0x002e620000002100 */
[----:B------:R-:W-:Y:S01]  /*16b60*/  @!P3 IMAD.MOV.U32 R10, RZ, RZ, R18 ;  /* 0x000000ffff0ab224 */ /* 0x000fe200078e0012 */
[----:B-1----:R-:W-:-:S04]  /*16b70*/  SHF.R.U32.HI R11, RZ, 0x6, R11 ;  /* 0x00000006ff0b7819 */ /* 0x002fc8000001160b */
[----:B------:R-:W-:-:S04]  /*16b80*/  SGXT.U32 R11, R11, 0x1 ;  /* 0x000000010b0b781a */ /* 0x000fc80000000000 */
[----:B------:R-:W-:-:S04]  /*16b90*/  LOP3.LUT R11, R11, 0x5a, RZ, 0xfc, !PT ;  /* 0x0000005a0b0b7812 */ /* 0x000fc800078efcff */
[----:B------:R-:W-:Y:S01]  /*16ba0*/  ISETP.GE.AND P1, PT, R11, UR13, PT ;  /* 0x0000000d0b007c0c */ /* 0x000fe2000bf26270 */
[----:B----4-:R-:W-:Y:S02]  /*16bb0*/  @!P3 IMAD.MOV.U32 R11, RZ, RZ, R159 ;  /* 0x000000ffff0bb224 */ /* 0x010fe400078e009f */
[----:B------:R-:W4:Y:S04]  /*16bc0*/  LDL R159, [R1+0x4e8] ;  /* 0x0004e800019f7983 */ /* 0x000f280000100800 */
[----:B------:R3:W2:Y:S02]  /*16bd0*/  @!P3 LDG.E.U8 R196, desc[UR20][R10.64] ;  /* 0x000000140ac4b981 */ /* 0x0006a4000c1e1100 */
[----:B---3--:R-:W-:Y:S02]  /*16be0*/  @!P2 IMAD.MOV.U32 R10, RZ, RZ, R19 ;  /* 0x000000ffff0aa224 */ /* 0x008fe400078e0013 */
[----:B------:R-:W-:Y:S01]  /*16bf0*/  @!P2 IMAD.MOV.U32 R11, RZ, RZ, R20 ;  /* 0x000000ffff0ba224 */ /* 0x000fe200078e0014 */
[----:B0-----:R-:W-:Y:S01]  /*16c00*/  SHF.R.U32.HI R21, RZ, 0x6, R21 ;  /* 0x00000006ff157819 */ /* 0x001fe20000011615 */
[----:B------:R-:W3:Y:S04]  /*16c10*/  LDL R20, [R1+0x4e0] ;  /* 0x0004e00001147983 */ /* 0x000ee80000100800 */
[----:B------:R0:W2:Y:S01]  /*16c20*/  @!P2 LDG.E.U8 R198, desc[UR20][R10.64] ;  /* 0x000000140ac6a981 */ /* 0x0000a2000c1e1100 */
[----:B------:R-:W-:-:S03]  /*16c30*/  PRMT R202, RZ, 0x7610, R202 ;  /* 0x00007610ffca7816 */ /* 0x000fc600000000ca */
[----:B------:R-:W2:Y:S01]  /*16c40*/  LDL R19, [R1+0x4cc] ;  /* 0x0004cc0001137983 */ /* 0x000ea20000100800 */
[----:B0-----:R-:W-:Y:S02]  /*16c50*/  @!P4 IMAD.MOV.U32 R10, RZ, RZ, R9 ;  /* 0x000000ffff0ac224 */ /* 0x001fe400078e0009 */
[----:B------:R-:W-:Y:S01]  /*16c60*/  @!P4 IMAD.MOV.U32 R11, RZ, RZ, R17 ;  /* 0x000000ffff0bc224 */ /* 0x000fe200078e0011 */
[----:B------:R-:W-:Y:S01]  /*16c70*/  SGXT.U32 R21, R21, 0x1 ;  /* 0x000000011515781a */ /* 0x000fe20000000000 */
[----:B------:R-:W2:Y:S04]  /*16c80*/  LDL R17, [R1+0x4c4] ;  /* 0x0004c40001117983 */ /* 0x000ea80000100800 */
[----:B------:R0:W2:Y:S04]  /*16c90*/  @!P4 LDG.E.U8 R200, desc[UR20][R10.64] ;  /* 0x000000140ac8c981 */ /* 0x0000a8000c1e1100 */
[----:B------:R-:W2:Y:S04]  /*16ca0*/  LDL R9, [R1+0x4c8] ;  /* 0x0004c80001097983 */ /* 0x000ea80000100800 */
[----:B------:R-:W3:Y:S01]  /*16cb0*/  LDL R11, [R1+0x4e4] ;  /* 0x0004e400010b7983 */ /* 0x000ee20000100800 */
[----:B------:R-:W-:-:S02]  /*16cc0*/  LOP3.LUT R18, R21, 0x5c, RZ, 0xfc, !PT ;  /* 0x0000005c15127812 */ /* 0x000fc400078efcff */
[----:B------:R-:W0:Y:S02]  /*16cd0*/  S2R R21, SR_TID.X ;  /* 0x0000000000157919 */ /* 0x000e240000002100 */
[----:B------:R-:W-:Y:S02]  /*16ce0*/  ISETP.GE.AND P3, PT, R18, UR13, PT ;  /* 0x0000000d12007c0c */ /* 0x000fe4000bf66270 */
[----:B0-----:R-:W-:-:S04]  /*16cf0*/  SHF.R.U32.HI R10, RZ, 0x6, R21 ;  /* 0x00000006ff0a7819 */ /* 0x001fc80000011615 */
[----:B------:R-:W-:Y:S02]  /*16d00*/  SGXT.U32 R10, R10, 0x1 ;  /* 0x000000010a0a781a */ /* 0x000fe40000000000 */
[----:B------:R-:W-:Y:S02]  /*16d10*/  LEA.HI R18, R21, 0x5e, RZ, 0x1a ;  /* 0x0000005e15127811 */ /* 0x000fe400078fd0ff */
[C---:B------:R-:W-:Y:S02]  /*16d20*/  LOP3.LUT R21, R10.reuse, 0x60, RZ, 0xfc, !PT ;  /* 0x000000600a157812 */ /* 0x040fe400078efcff */
[----:B------:R-:W-:-:S04]  /*16d30*/  LOP3.LUT R10, R10, 0x62, RZ, 0xfc, !PT ;  /* 0x000000620a0a7812 */ /* 0x000fc800078efcff */
[----:B------:R-:W-:Y:S02]  /*16d40*/  ISETP.GE.AND P4, PT, R10, UR13, PT ;  /* 0x0000000d0a007c0c */ /* 0x000fe4000bf86270 */
[----:B------:R-:W-:Y:S02]  /*16d50*/  ISETP.GE.AND P5, PT, R18, UR13, PT ;  /* 0x0000000d12007c0c */ /* 0x000fe4000bfa6270 */
[----:B------:R-:W2:Y:S01]  /*16d60*/  LDL R18, [R1+0x4d0] ;  /* 0x0004d00001127983 */ /* 0x000ea20000100800 */
[----:B------:R-:W-:-:S03]  /*16d70*/  ISETP.GE.AND P2, PT, R21, UR13, PT ;  /* 0x0000000d15007c0c */ /* 0x000fc6000bf46270 */
[----:B------:R-:W2:Y:S01]  /*16d80*/  LDL.LU R21, [R1+0xbf4] ;  /* 0x000bf40001157983 */ /* 0x000ea20000300800 */
[----:B----4-:R-:W-:-:S05]  /*16d90*/  @!P1 IMAD.MOV.U32 R10, RZ, RZ, R159 ;  /* 0x000000ffff0a9224 */ /* 0x010fca00078e009f */
[----:B---3--:R0:W3:Y:S04]  /*16da0*/  @!P1 LDG.E.U8 R202, desc[UR20][R10.64] ;  /* 0x000000140aca9981 */ /* 0x0080e8000c1e1100 */
[----:B------:R-:W4:Y:S01]  /*16db0*/  LDL R11, [R1+0x4dc] ;  /* 0x0004dc00010b7983 */ /* 0x000f220000100800 */
[----:B------:R-:W-:Y:S01]  /*16dc0*/  PRMT R204, RZ, 0x7610, R204 ;  /* 0x00007610ffcc7816 */ /* 0x000fe200000000cc */
[----:B0-----:R-:W-:Y:S01]  /*16dd0*/  @!P3 IMAD.MOV.U32 R10, RZ, RZ, R20 ;  /* 0x000000ffff0ab224 */ /* 0x001fe200078e0014 */
[----:B------:R-:W0:Y:S04]  /*16de0*/  S2R R159, SR_TID.X ;  /* 0x00000000009f7919 */ /* 0x000e280000002100 */
[----:B----4-:R1:W4:Y:S04]  /*16df0*/  @!P3 LDG.E.U8 R204, desc[UR20][R10.64] ;  /* 0x000000140accb981 */ /* 0x010328000c1e1100 */
[----:B------:R-:W1:Y:S04]  /*16e00*/  LDL R10, [R1+0x4d4] ;  /* 0x0004d400010a7983 */ /* 0x000e680000100800 */
[----:B------:R-:W1:Y:S01]  /*16e10*/  LDL R11, [R1+0x4d8] ;  /* 0x0004d800010b7983 */ /* 0x000e620000100800 */
[----:B------:R-:W-:-:S02]  /*16e20*/  PRMT R206, RZ, 0x7610, R206 ;  /* 0x00007610ffce7816 */ /* 0x000fc400000000ce */
[----:B0-----:R-:W-:Y:S02]  /*16e30*/  SHF.R.U32.HI R20, RZ, 0x6, R159 ;  /* 0x00000006ff147819 */ /* 0x001fe4000001169f */
[----:B------:R-:W-:Y:S02]  /*16e40*/  PRMT R208, RZ, 0x7610, R208 ;  /* 0x00007610ffd07816 */ /* 0x000fe400000000d0 */
[----:B------:R-:W-:Y:S02]  /*16e50*/  SGXT.U32 R20, R20, 0x1 ;  /* 0x000000011414781a */ /* 0x000fe40000000000 */
[----:B------:R-:W-:Y:S02]  /*16e60*/  PRMT R209, RZ, 0x7610, R209 ;  /* 0x00007610ffd17816 */ /* 0x000fe400000000d1 */
[----:B------:R-:W-:-:S04]  /*16e70*/  LOP3.LUT R20, R20, 0x64, RZ, 0xfc, !PT ;  /* 0x0000006414147812 */ /* 0x000fc800078efcff */
[----:B------:R-:W-:Y:S02]  /*16e80*/  ISETP.GE.AND P3, PT, R20, UR13, PT ;  /* 0x0000000d14007c0c */ /* 0x000fe4000bf66270 */
[----:B------:R-:W3:Y:S01]  /*16e90*/  LDL.LU R20, [R1+0xbf0] ;  /* 0x000bf00001147983 */ /* 0x000ee20000300800 */
[----:B-1----:R-:W-:-:S04]  /*16ea0*/  @!P5 LOP3.LUT R11, R11, R10, RZ, 0x3c, !PT ;  /* 0x0000000a0b0bd212 */ /* 0x002fc800078e3cff */
[----:B------:R-:W-:-:S04]  /*16eb0*/  @!P5 LOP3.LUT R10, R11, R10, RZ, 0x3c, !PT ;  /* 0x0000000a0b0ad212 */ /* 0x000fc800078e3cff */
[----:B------:R-:W-:-:S05]  /*16ec0*/  @!P5 LOP3.LUT R11, R11, R10, RZ, 0x3c, !PT ;  /* 0x0000000a0b0bd212 */ /* 0x000fca00078e3cff */
[----:B------:R2:W4:Y:S02]  /*16ed0*/  @!P5 LDG.E.U8 R206, desc[UR20][R10.64] ;  /* 0x000000140aced981 */ /* 0x000524000c1e1100 */
[----:B--2---:R-:W-:Y:S02]  /*16ee0*/  @!P2 IMAD.MOV.U32 R10, RZ, RZ, R18 ;  /* 0x000000ffff0aa224 */ /* 0x004fe400078e0012 */
[----:B------:R-:W-:-:S05]  /*16ef0*/  @!P2 IMAD.MOV.U32 R11, RZ, RZ, R19 ;  /* 0x000000ffff0ba224 */ /* 0x000fca00078e0013 */
[----:B------:R0:W2:Y:S02]  /*16f00*/  @!P2 LDG.E.U8 R208, desc[UR20][R10.64] ;  /* 0x000000140ad0a981 */ /* 0x0000a4000c1e1100 */
[----:B0-----:R-:W-:Y:S02]  /*16f10*/  @!P4 IMAD.MOV.U32 R10, RZ, RZ, R9 ;  /* 0x000000ffff0ac224 */ /* 0x001fe400078e0009 */
[----:B------:R-:W-:Y:S01]  /*16f20*/  @!P4 IMAD.MOV.U32 R11, RZ, RZ, R17 ;  /* 0x000000ffff0bc224 */ /* 0x000fe200078e0011 */
[----:B------:R-:W0:Y:S04]  /*16f30*/  S2R R19, SR_TID.X ;  /* 0x0000000000137919 */ /* 0x000e280000002100 */
[----:B------:R1:W2:Y:S01]  /*16f40*/  @!P4 LDG.E.U8 R209, desc[UR20][R10.64] ;  /* 0x000000140ad1c981 */ /* 0x0002a2000c1e1100 */
[----:B------:R-:W-:-:S02]  /*16f50*/  PRMT R211, RZ, 0x7610, R211 ;  /* 0x00007610ffd37816 */ /* 0x000fc400000000d3 */
[----:B------:R-:W-:Y:S01]  /*16f60*/  SHF.R.U32.HI R159, RZ, 0x6, R159 ;  /* 0x00000006ff9f7819 */ /* 0x000fe2000001169f */
[----:B------:R-:W3:Y:S04]  /*16f70*/  LDL R17, [R1+0x4a8] ;  /* 0x0004a80001117983 */ /* 0x000ee80000100800 */
[----:B------:R-:W1:Y:S04]  /*16f80*/  LDL R10, [R1+0x4bc] ;  /* 0x0004bc00010a7983 */ /* 0x000e680000100800 */
[----:B------:R-:W1:Y:S01]  /*16f90*/  LDL R11, [R1+0x4c0] ;  /* 0x0004c000010b7983 */ /* 0x000e620000100800 */
[----:B------:R-:W-:-:S02]  /*16fa0*/  SGXT.U32 R159, R159, 0x1 ;  /* 0x000000019f9f781a */ /* 0x000fc40000000000 */
[--C-:B0-----:R-:W-:Y:S02]  /*16fb0*/  SHF.R.U32.HI R18, RZ, 0x6, R19.reuse ;  /* 0x00000006ff127819 */ /* 0x101fe40000011613 */
[----:B------:R-:W-:Y:S02]  /*16fc0*/  SHF.R.U32.HI R19, RZ, 0x6, R19 ;  /* 0x00000006ff137819 */ /* 0x000fe40000011613 */
[----:B------:R-:W-:Y:S02]  /*16fd0*/  SGXT.U32 R18, R18, 0x1 ;  /* 0x000000011212781a */ /* 0x000fe40000000000 */
[----:B------:R-:W-:Y:S02]  /*16fe0*/  SGXT.U32 R19, R19, 0x1 ;  /* 0x000000011313781a */ /* 0x000fe40000000000 */
[----:B------:R-:W-:Y:S02]  /*16ff0*/  LOP3.LUT R9, R18, 0x68, RZ, 0xfc, !PT ;  /* 0x0000006812097812 */ /* 0x000fe400078efcff */
[----:B------:R-:W-:Y:S01]  /*17000*/  LOP3.LUT R159, R159, 0x66, RZ, 0xfc, !PT ;  /* 0x000000669f9f7812 */ /* 0x000fe200078efcff */
[----:B------:R-:W4:Y:S01]  /*17010*/  LDL R18, [R1+0x4a4] ;  /* 0x0004a40001127983 */ /* 0x000f220000100800 */
[----:B------:R-:W-:-:S02]  /*17020*/  LOP3.LUT R19, R19, 0x6a, RZ, 0xfc, !PT ;  /* 0x0000006a13137812 */ /* 0x000fc400078efcff */
[----:B------:R-:W-:Y:S02]  /*17030*/  ISETP.GE.AND P5, PT, R9, UR13, PT ;  /* 0x0000000d09007c0c */ /* 0x000fe4000bfa6270 */
[----:B------:R-:W2:Y:S01]  /*17040*/  LDL R9, [R1+0x4b8] ;  /* 0x0004b80001097983 */ /* 0x000ea20000100800 */
[----:B------:R-:W-:Y:S02]  /*17050*/  ISETP.GE.AND P1, PT, R159, UR13, PT ;  /* 0x0000000d9f007c0c */ /* 0x000fe4000bf26270 */
[----:B------:R-:W-:Y:S01]  /*17060*/  ISETP.GE.AND P4, PT, R19, UR13, PT ;  /* 0x0000000d13007c0c */ /* 0x000fe2000bf86270 */
[----:B------:R-:W3:Y:S04]  /*17070*/  LDL R159, [R1+0x4b0] ;  /* 0x0004b000019f7983 */ /* 0x000ee80000100800 */
[----:B------:R-:W4:Y:S01]  /*17080*/  LDL.LU R19, [R1+0xbec] ;  /* 0x000bec0001137983 */ /* 0x000f220000300800 */
[----:B-1----:R-:W-:-:S04]  /*17090*/  @!P3 LOP3.LUT R11, R11, R10, RZ, 0x3c, !PT ;  /* 0x0000000a0b0bb212 */ /* 0x002fc800078e3cff */
[----:B------:R-:W-:-:S04]  /*170a0*/  @!P3 LOP3.LUT R10, R11, R10, RZ, 0x3c, !PT ;  /* 0x0000000a0b0ab212 */ /* 0x000fc800078e3cff */
[----:B------:R-:W-:-:S05]  /*170b0*/  @!P3 LOP3.LUT R11, R11, R10, RZ, 0x3c, !PT ;  /* 0x0000000a0b0bb212 */ /* 0x000fca00078e3cff */
[----:B------:R0:W4:Y:S02]  /*170c0*/  @!P3 LDG.E.U8 R211, desc[UR20][R10.64] ;  /* 0x000000140ad3b981 */ /* 0x000124000c1e1100 */
[----:B0-----:R-:W0:Y:S02]  /*170d0*/  S2R R11, SR_TID.X ;  /* 0x00000000000b7919 */ /* 0x001e240000002100 */
[----:B0-----:R-:W-:-:S04]  /*170e0*/  SHF.R.U32.HI R11, RZ, 0x6, R11 ;  /* 0x00000006ff0b7819 */ /* 0x001fc8000001160b */
[----:B------:R-:W-:-:S04]  /*170f0*/  SGXT.U32 R11, R11, 0x1 ;  /* 0x000000010b0b781a */ /* 0x000fc80000000000 */
[----:B------:R-:W-:Y:S02]  /*17100*/  LOP3.LUT R10, R11, 0x6c, RZ, 0xfc, !PT ;  /* 0x0000006c0b0a7812 */ /* 0x000fe400078efcff */
[----:B------:R-:W3:Y:S01]  /*17110*/  LDL R11, [R1+0x4b4] ;  /* 0x0004b400010b7983 */ /* 0x000ee20000100800 */
[----:B------:R-:W-:Y:S02]  /*17120*/  PRMT R210, RZ, 0x7610, R210 ;  /* 0x00007610ffd27816 */ /* 0x000fe400000000d2 */
[----:B------:R-:W-:Y:S01]  /*17130*/  ISETP.GE.AND P2, PT, R10, UR13, PT ;  /* 0x0000000d0a007c0c */ /* 0x000fe2000bf46270 */
[----:B--2---:R-:W-:-:S05]  /*17140*/  @!P1 IMAD.MOV.U32 R10, RZ, RZ, R9 ;  /* 0x000000ffff0a9224 */ /* 0x004fca00078e0009 */
[----:B---3--:R0:W2:Y:S02]  /*17150*/  @!P1 LDG.E.U8 R210, desc[UR20][R10.64] ;  /* 0x000000140ad29981 */ /* 0x0080a4000c1e1100 */
[----:B0-----:R-:W0:Y:S02]  /*17160*/  S2R R11, SR_TID.X ;  /* 0x00000000000b7919 */ /* 0x001e240000002100 */
[----:B0-----:R-:W-:Y:S02]  /*17170*/  SHF.R.U32.HI R9, RZ, 0x6, R11 ;  /* 0x00000006ff097819 */ /* 0x001fe4000001160b */
[----:B------:R-:W-:Y:S02]  /*17180*/  LEA.HI R10, R11, 0x6e, RZ, 0x1a ;  /* 0x0000006e0b0a7811 */ /* 0x000fe400078fd0ff */
[----:B------:R-:W3:Y:S01]  /*17190*/  LDL R11, [R1+0x4ac] ;  /* 0x0004ac00010b7983 */ /* 0x000ee20000100800 */
[----:B------:R-:W-:Y:S02]  /*171a0*/  PRMT R218, RZ, 0x7610, R218 ;  /* 0x00007610ffda7816 */ /* 0x000fe400000000da */
[----:B------:R-:W-:Y:S01]  /*171b0*/  ISETP.GE.AND P1, PT, R10, UR13, PT ;  /* 0x0000000d0a007c0c */ /* 0x000fe2000bf26270 */
[----:B------:R-:W-:Y:S01]  /*171c0*/  @!P5 IMAD.MOV.U32 R10, RZ, RZ, R159 ;  /* 0x000000ffff0ad224 */ /* 0x000fe200078e009f */
[----:B------:R-:W-:Y:S01]  /*171d0*/  PRMT R222, RZ, 0x7610, R222 ;  /* 0x00007610ffde7816 */ /* 0x000fe200000000de */
[----:B------:R-:W0:Y:S03]  /*171e0*/  S2R R159, SR_TID.X ;  /* 0x00000000009f7919 */ /* 0x000e260000002100 */
[----:B---3--:R1:W3:Y:S02]  /*171f0*/  @!P5 LDG.E.U8 R218, desc[UR20][R10.64] ;  /* 0x000000140adad981 */ /* 0x0082e4000c1e1100 */
[----:B-1----:R-:W-:-:S02]  /*17200*/  @!P4 IMAD.MOV.U32 R10, RZ, RZ, R17 ;  /* 0x000000ffff0ac224 */ /* 0x002fc400078e0011 */
[----:B----4-:R-:W-:Y:S01]  /*17210*/  @!P4 IMAD.MOV.U32 R11, RZ, RZ, R18 ;  /* 0x000000ffff0bc224 */ /* 0x010fe200078e0012 */
[----:B------:R-:W-:Y:S01]  /*17220*/  SGXT.U32 R9, R9, 0x1 ;  /* 0x000000010909781a */ /* 0x000fe20000000000 */
[----:B------:R-:W4:Y:S04]  /*17230*/  LDL R17, [R1+0x488] ;  /* 0x0004880001117983 */ /* 0x000f280000100800 */
[----:B------:R1:W3:Y:S04]  /*17240*/  @!P4 LDG.E.U8 R222, desc[UR20][R10.64] ;  /* 0x000000140adec981 */ /* 0x0002e8000c1e1100 */
[----:B------:R-:W1:Y:S04]  /*17250*/  LDL R10, [R1+0x49c] ;  /* 0x00049c00010a7983 */ /* 0x000e680000100800 */
[----:B------:R-:W1:Y:S01]  /*17260*/  LDL R11, [R1+0x4a0] ;  /* 0x0004a000010b7983 */ /* 0x000e620000100800 */
[----:B0-----:R-:W-:-:S02]  /*17270*/  SHF.R.U32.HI R18, RZ, 0x6, R159 ;  /* 0x00000006ff127819 */ /* 0x001fc4000001169f */
[----:B------:R-:W-:Y:S02]  /*17280*/  SHF.R.U32.HI R159, RZ, 0x6, R159 ;  /* 0x00000006ff9f7819 */ /* 0x000fe4000001169f */
[----:B------:R-:W-:Y:S02]  /*17290*/  LOP3.LUT R9, R9, 0x70, RZ, 0xfc, !PT ;  /* 0x0000007009097812 */ /* 0x000fe400078efcff */
[----:B------:R-:W-:Y:S02]  /*172a0*/  SGXT.U32 R18, R18, 0x1 ;  /* 0x000000011212781a */ /* 0x000fe40000000000 */
[----:B------:R-:W-:Y:S02]  /*172b0*/  SGXT.U32 R159, R159, 0x1 ;  /* 0x000000019f9f781a */ /* 0x000fe40000000000 */
[----:B------:R-:W-:Y:S02]  /*172c0*/  ISETP.GE.AND P5, PT, R9, UR13, PT ;  /* 0x0000000d09007c0c */ /* 0x000fe4000bfa6270 */
[----:B------:R-:W-:-:S02]  /*172d0*/  LOP3.LUT R9, R18, 0x72, RZ, 0xfc, !PT ;  /* 0x0000007212097812 */ /* 0x000fc400078efcff */
[----:B------:R-:W-:Y:S02]  /*172e0*/  PRMT R220, RZ, 0x7610, R220 ;  /* 0x00007610ffdc7816 */ /* 0x000fe400000000dc */
[----:B------:R-:W-:Y:S02]  /*172f0*/  LOP3.LUT R18, R159, 0x74, RZ, 0xfc, !PT ;  /* 0x000000749f127812 */ /* 0x000fe400078efcff */
[----:B------:R-:W-:Y:S01]  /*17300*/  ISETP.GE.AND P4, PT, R9, UR13, PT ;  /* 0x0000000d09007c0c */ /* 0x000fe2000bf86270 */
[----:B------:R-:W2:Y:S01]  /*17310*/  LDL R159, [R1+0x47c] ;  /* 0x00047c00019f7983 */ /* 0x000ea20000100800 */
[----:B------:R-:W-:-:S03]  /*17320*/  ISETP.GE.AND P3, PT, R18, UR13, PT ;  /* 0x0000000d12007c0c */ /* 0x000fc6000bf66270 */
[----:B------:R-:W3:Y:S04]  /*17330*/  LDL R9, [R1+0x480] ;  /* 0x0004800001097983 */ /* 0x000ee80000100800 */
[----:B------:R-:W2:Y:S01]  /*17340*/  LDL.LU R18, [R1+0xbe8] ;  /* 0x000be80001127983 */ /* 0x000ea20000300800 */
[----:B-1----:R-:W-:-:S04]  /*17350*/  @!P2 LOP3.LUT R11, R11, R10, RZ, 0x3c, !PT ;  /* 0x0000000a0b0ba212 */ /* 0x002fc800078e3cff */
[----:B------:R-:W-:-:S04]  /*17360*/  @!P2 LOP3.LUT R10, R11, R10, RZ, 0x3c, !PT ;  /* 0x0000000a0b0aa212 */ /* 0x000fc800078e3cff */
[----:B------:R-:W-:-:S05]  /*17370*/  @!P2 LOP3.LUT R11, R11, R10, RZ, 0x3c, !PT ;  /* 0x0000000a0b0ba212 */ /* 0x000fca00078e3cff */
[----:B------:R0:W2:Y:S04]  /*17380*/  @!P2 LDG.E.U8 R220, desc[UR20][R10.64] ;  /* 0x000000140adca981 */ /* 0x0000a8000c1e1100 */
[----:B------:R-:W0:Y:S04]  /*17390*/  LDL R10, [R1+0x494] ;  /* 0x00049400010a7983 */ /* 0x000e280000100800 */
[----:B------:R-:W0:Y:S01]  /*173a0*/  LDL R11, [R1+0x498] ;  /* 0x00049800010b7983 */ /* 0x000e220000100800 */
[----:B------:R-:W-:Y:S02]  /*173b0*/  PRMT R224, RZ, 0x7610, R224 ;  /* 0x00007610ffe07816 */ /* 0x000fe400000000e0 */
[----:B0-----:R-:W-:-:S04]  /*173c0*/  @!P1 LOP3.LUT R11, R11, R10, RZ, 0x3c, !PT ;  /* 0x0000000a0b0b9212 */ /* 0x001fc800078e3cff */
        /* <DEDUP_REMOVED lines=9> */
[----:B------:R0:W2:Y:S02]  /*17460*/  @!P5 LDG.E.U8 R226, desc[UR20][R10.64] ;  /* 0x000000140ae2d981 */ /* 0x0000a4000c1e1100 */
[----:B0-----:R-:W0:Y:S02]  /*17470*/  S2R R11, SR_TID.X ;  /* 0x00000000000b7919 */ /* 0x001e240000002100 */
[----:B0-----:R-:W-:-:S04]  /*17480*/  SHF.R.U32.HI R11, RZ, 0x6, R11 ;  /* 0x00000006ff0b7819 */ /* 0x001fc8000001160b */
[----:B------:R-:W-:-:S04]  /*17490*/  SGXT.U32 R11, R11, 0x1 ;  /* 0x000000010b0b781a */ /* 0x000fc80000000000 */
[----:B------:R-:W-:Y:S02]  /*174a0*/  LOP3.LUT R10, R11, 0x76, RZ, 0xfc, !PT ;  /* 0x000000760b0a7812 */ /* 0x000fe400078efcff */
[----:B------:R-:W3:Y:S01]  /*174b0*/  LDL R11, [R1+0x484] ;  /* 0x00048400010b7983 */ /* 0x000ee20000100800 */
[----:B------:R-:W-:Y:S02]  /*174c0*/  PRMT R228, RZ, 0x7610, R228 ;  /* 0x00007610ffe47816 */ /* 0x000fe400000000e4 */
[----:B------:R-:W-:Y:S01]  /*174d0*/  ISETP.GE.AND P2, PT, R10, UR13, PT ;  /* 0x0000000d0a007c0c */ /* 0x000fe2000bf46270 */
[----:B----4-:R-:W-:Y:S01]  /*174e0*/  @!P4 IMAD.MOV.U32 R10, RZ, RZ, R17 ;  /* 0x000000ffff0ac224 */ /* 0x010fe200078e0011 */
[----:B------:R-:W-:-:S04]  /*174f0*/  PRMT R232, RZ, 0x7610, R232 ;  /* 0x00007610ffe87816 */ /* 0x000fc800000000e8 */
[----:B---3--:R0:W3:Y:S02]  /*17500*/  @!P4 LDG.E.U8 R228, desc[UR20][R10.64] ;  /* 0x000000140ae4c981 */ /* 0x0080e4000c1e1100 */
[----:B0-----:R-:W0:Y:S01]  /*17510*/  S2R R11, SR_TID.X ;  /* 0x00000000000b7919 */ /* 0x001e220000002100 */
[----:B------:R-:W-:Y:S01]  /*17520*/  @!P3 IMAD.MOV.U32 R10, RZ, RZ, R9 ;  /* 0x000000ffff0ab224 */ /* 0x000fe200078e0009 */
[----:B0-----:R-:W-:-:S04]  /*17530*/  SHF.R.U32.HI R11, RZ, 0x6, R11 ;  /* 0x00000006ff0b7819 */ /* 0x001fc8000001160b */
[----:B------:R-:W-:-:S04]  /*17540*/  SGXT.U32 R11, R11, 0x1 ;  /* 0x000000010b0b781a */ /* 0x000fc80000000000 */
[----:B------:R-:W-:-:S04]  /*17550*/  LOP3.LUT R11, R11, 0x78, RZ, 0xfc, !PT ;  /* 0x000000780b0b7812 */ /* 0x000fc800078efcff */
[----:B------:R-:W-:Y:S01]  /*17560*/  ISETP.GE.AND P1, PT, R11, UR13, PT ;  /* 0x0000000d0b007c0c */ /* 0x000fe2000bf26270 */
[----:B--2---:R-:W-:-:S05]  /*17570*/  @!P3 IMAD.MOV.U32 R11, RZ, RZ, R159 ;  /* 0x000000ffff0bb224 */ /* 0x004fca00078e009f */
[----:B------:R0:W2:Y:S04]  /*17580*/  @!P3 LDG.E.U8 R232, desc[UR20][R10.64] ;  /* 0x000000140ae8b981 */ /* 0x0000a8000c1e1100 */
[----:B------:R-:W0:Y:S04]  /*17590*/  LDL R10, [R1+0x474] ;  /* 0x00047400010a7983 */ /* 0x000e280000100800 */
[----:B------:R-:W0:Y:S01]  /*175a0*/  LDL R11, [R1+0x478] ;  /* 0x00047800010b7983 */ /* 0x000e220000100800 */
[----:B------:R-:W1:Y:S01]  /*175b0*/  S2R R17, SR_TID.X ;  /* 0x0000000000117919 */ /* 0x000e620000002100 */
[----:B------:R-:W-:-:S02]  /*175c0*/  PRMT R230, RZ, 0x7610, R230 ;  /* 0x00007610ffe67816 */ /* 0x000fc400000000e6 */
[----:B-1----:R-:W-:-:S04]  /*175d0*/  SHF.R.U32.HI R159, RZ, 0x6, R17 ;  /* 0x00000006ff9f7819 */ /* 0x002fc80000011611 */
[----:B------:R-:W-:Y:S02]  /*175e0*/  SGXT.U32 R159, R159, 0x1 ;  /* 0x000000019f9f781a */ /* 0x000fe40000000000 */
[----:B------:R-:W-:Y:S02]  /*175f0*/  SHF.R.U32.HI R9, RZ, 0x6, R17 ;  /* 0x00000006ff097819 */ /* 0x000fe40000011611 */
[----:B------:R-:W-:-:S04]  /*17600*/  LOP3.LUT R17, R159, 0x7a, RZ, 0xfc, !PT ;  /* 0x0000007a9f117812 */ /* 0x000fc800078efcff */
[----:B------:R-:W-:Y:S02]  /*17610*/  ISETP.GE.AND P3, PT, R17, UR13, PT ;  /* 0x0000000d11007c0c */ /* 0x000fe4000bf66270 */
[----:B------:R-:W4:Y:S01]  /*17620*/  LDL.LU R17, [R1+0xbe4] ;  /* 0x000be40001117983 */ /* 0x000f220000300800 */
        /* <DEDUP_REMOVED lines=14> */
[----:B------:R-:W-:-:S02]  /*17710*/  SGXT.U32 R9, R9, 0x1 ;  /* 0x000000010909781a */ /* 0x000fc40000000000 */
[----:B0-----:R-:W-:-:S04]  /*17720*/  @!P3 LOP3.LUT R11, R11, R10, RZ, 0x3c, !PT ;  /* 0x0000000a0b0bb212 */ /* 0x001fc800078e3cff */
[----:B------:R-:W-:-:S04]  /*17730*/  @!P3 LOP3.LUT R10, R11, R10, RZ, 0x3c, !PT ;  /* 0x0000000a0b0ab212 */ /* 0x000fc800078e3cff */
[----:B------:R-:W-:-:S05]  /*17740*/  @!P3 LOP3.LUT R11, R11, R10, RZ, 0x3c, !PT ;  /* 0x0000000a0b0bb212 */ /* 0x000fca00078e3cff */
[----:B------:R0:W2:Y:S04]  /*17750*/  @!P3 LDG.E.U8 R236, desc[UR20][R10.64] ;  /* 0x000000140aecb981 */ /* 0x0000a8000c1e1100 */
[----:B------:R-:W0:Y:S04]  /*17760*/  LDL R10, [R1+0x45c] ;  /* 0x00045c00010a7983 */ /* 0x000e280000100800 */
[----:B------:R-:W0:Y:S01]  /*17770*/  LDL R11, [R1+0x460] ;  /* 0x00046000010b7983 */ /* 0x000e220000100800 */
[----:B------:R-:W-:-:S04]  /*17780*/  LOP3.LUT R9, R9, 0x7c, RZ, 0xfc, !PT ;  /* 0x0000007c09097812 */ /* 0x000fc800078efcff */
[----:B------:R-:W-:Y:S02]  /*17790*/  ISETP.GE.AND P4, PT, R9, UR13, PT ;  /* 0x0000000d09007c0c */ /* 0x000fe4000bf86270 */
[----:B------:R-:W-:Y:S01]  /*177a0*/  PRMT R238, RZ, 0x7610, R238 ;  /* 0x00007610ffee7816 */ /* 0x000fe200000000ee */
[----:B------:R-:W1:Y:S10]  /*177b0*/  S2R R159, SR_TID.X ;  /* 0x00000000009f7919 */ /* 0x000e740000002100 */
[----:B0-----:R-:W-:-:S04]  /*177c0*/  @!P4 LOP3.LUT R11, R11, R10, RZ, 0x3c, !PT ;  /* 0x0000000a0b0bc212 */ /* 0x001fc800078e3cff */
[----:B------:R-:W-:-:S04]  /*177d0*/  @!P4 LOP3.LUT R10, R11, R10, RZ, 0x3c, !PT ;  /* 0x0000000a0b0ac212 */ /* 0x000fc800078e3cff */
[----:B------:R-:W-:-:S05]  /*177e0*/  @!P4 LOP3.LUT R11, R11, R10, RZ, 0x3c, !PT ;  /* 0x0000000a0b0bc212 */ /* 0x000fca00078e3cff */
[----:B------:R0:W2:Y:S04]  /*177f0*/  @!P4 LDG.E.U8 R238, desc[UR20][R10.64] ;  /* 0x000000140aeec981 */ /* 0x0000a8000c1e1100 */
[----:B------:R-:W0:Y:S04]  /*17800*/  LDL R10, [R1+0x454] ;  /* 0x00045400010a7983 */ /* 0x000e280000100800 */
[----:B------:R-:W0:Y:S01]  /*17810*/  LDL R11, [R1+0x458] ;  /* 0x00045800010b7983 */ /* 0x000e220000100800 */
[----:B-1----:R-:W-:-:S04]  /*17820*/  LEA.HI R159, R159, 0x7e, RZ, 0x1a ;  /* 0x0000007e9f9f7811 */ /* 0x002fc800078fd0ff */
[----:B------:R-:W-:Y:S02]  /*17830*/  ISETP.GE.AND P5, PT, R159, UR13, PT ;  /* 0x0000000d9f007c0c */ /* 0x000fe4000bfa6270 */
[----:B------:R-:W-:Y:S01]  /*17840*/  PRMT R244, RZ, 0x7610, R244 ;  /* 0x00007610fff47816 */ /* 0x000fe200000000f4 */
[----:B------:R-:W3:Y:S01]  /*17850*/  LDL R159, [R1+0x654] ;  /* 0x00065400019f7983 */ /* 0x000ee20000100800 */
[----:B------:R-:W1:Y:S09]  /*17860*/  S2R R9, SR_TID.X ;  /* 0x0000000000097919 */ /* 0x000e720000002100 */
[----:B0-----:R-:W-:-:S04]  /*17870*/  @!P5 LOP3.LUT R11, R11, R10, RZ, 0x3c, !PT ;  /* 0x0000000a0b0bd212 */ /* 0x001fc800078e3cff */
[----:B------:R-:W-:-:S04]  /*17880*/  @!P5 LOP3.LUT R10, R11, R10, RZ, 0x3c, !PT ;  /* 0x0000000a0b0ad212 */ /* 0x000fc800078e3cff */
[----:B------:R-:W-:-:S05]  /*17890*/  @!P5 LOP3.LUT R11, R11, R10, RZ, 0x3c, !PT ;  /* 0x0000000a0b0bd212 */ /* 0x000fca00078e3cff */
[----:B------:R3:W2:Y:S04]  /*178a0*/  @!P5 LDG.E.U8 R244, desc[UR20][R10.64] ;  /* 0x000000140af4d981 */ /* 0x0006a8000c1e1100 */
[----:B------:R-:W4:Y:S01]  /*178b0*/  LDL R11, [R1+0x638] ;  /* 0x00063800010b7983 */ /* 0x000f220000100800 */
[----:B-1----:R-:W-:-:S04]  /*178c0*/  SHF.R.U32.HI R9, RZ, 0x6, R9 ;  /* 0x00000006ff097819 */ /* 0x002fc80000011609 */
[----:B------:R-:W-:-:S04]  /*178d0*/  SGXT.U32 R9, R9, 0x1 ;  /* 0x000000010909781a */ /* 0x000fc80000000000 */
[----:B------:R-:W-:Y:S02]  /*178e0*/  ISETP.GE.AND P2, PT, R9, UR13, PT ;  /* 0x0000000d09007c0c */ /* 0x000fe4000bf46270 */
[----:B------:R-:W-:-:S11]  /*178f0*/  PRMT R203, RZ, 0x7610, R203 ;  /* 0x00007610ffcb7816 */ /* 0x000fd600000000cb */
[----:B---3--:R-:W-:Y:S01]  /*17900*/  @!P2 IMAD.MOV.U32 R10, RZ, RZ, R159 ;  /* 0x000000ffff0aa224 */ /* 0x008fe200078e009f */
[----:B------:R-:W-:Y:S01]  /*17910*/  PRMT R240, RZ, 0x7610, R240 ;  /* 0x00007610fff07816 */ /* 0x000fe200000000f0 */
[----:B------:R-:W3:Y:S04]  /*17920*/  LDL R159, [R1+0x934] ;  /* 0x00093400019f7983 */ /* 0x000ee80000100800 */
[----:B----4-:R0:W4:Y:S04]  /*17930*/  @!P2 LDG.E.U8 R203, desc[UR20][R10.64] ;  /* 0x000000140acba981 */ /* 0x010128000c1e1100 */
[----:B------:R-:W0:Y:S04]  /*17940*/  LDL R10, [R1+0xa50] ;  /* 0x000a5000010a7983 */ /* 0x000e280000100800 */
[----:B------:R-:W0:Y:S01]  /*17950*/  LDL R11, [R1+0xa54] ;  /* 0x000a5400010b7983 */ /* 0x000e220000100800 */
[----:B------:R-:W-:Y:S01]  /*17960*/  BAR.SYNC.DEFER_BLOCKING 0x0 ;  /* 0x0000000000007b1d */ /* 0x000fe20000010000 */
        /* <DEDUP_REMOVED lines=32> */
[----:B------:R-:W4:Y:S01]  /*17b70*/  LDL R11, [R1+0x930] ;  /* 0x00093000010b7983 */ /* 0x000f220000100800 */
[----:B------:R-:W-:Y:S01]  /*17b80*/  PRMT R250, RZ, 0x7610, R250 ;  /* 0x00007610fffa7816 */ /* 0x000fe200000000fa */
[----:B---3--:R-:W-:Y:S01]  /*17b90*/  @!P0 IMAD.MOV.U32 R10, RZ, RZ, R159 ;  /* 0x000000ffff0a8224 */ /* 0x008fe200078e009f */
[----:B------:R-:W-:Y:S01]  /*17ba0*/  PRMT R16, RZ, 0x7610, R16 ;  /* 0x00007610ff107816 */ /* 0x000fe20000000010 */
[----:B------:R-:W3:Y:S04]  /*17bb0*/  LDL R159, [R1+0x7b4] ;  /* 0x0007b400019f7983 */ /* 0x000ee80000100800 */
[----:B----4-:R0:W4:Y:S04]  /*17bc0*/  @!P0 LDG.E.U8 R250, desc[UR20][R10.64] ;  /* 0x000000140afa8981 */ /* 0x010128000c1e1100 */
[----:B------:R-:W0:Y:S04]  /*17bd0*/  LDL R10, [R1+0x8f0] ;  /* 0x0008f000010a7983 */ /* 0x000e280000100800 */
[----:B------:R-:W0:Y:S02]  /*17be0*/  LDL R11, [R1+0x8f4] ;  /* 0x0008f400010b7983 */ /* 0x000e240000100800 */
[----:B0-----:R-:W-:-:S04]  /*17bf0*/  @!P0 LOP3.LUT R11, R11, R10, RZ, 0x3c, !PT ;  /* 0x0000000a0b0b8212 */ /* 0x001fc800078e3cff */
[----:B------:R-:W-:-:S04]  /*17c00*/  @!P0 LOP3.LUT R10, R11, R10, RZ, 0x3c, !PT ;  /* 0x0000000a0b0a8212 */ /* 0x000fc800078e3cff */
[----:B------:R-:W-:-:S05]  /*17c10*/  @!P0 LOP3.LUT R11, R11, R10, RZ, 0x3c, !PT ;  /* 0x0000000a0b0b8212 */ /* 0x000fca00078e3cff */
[----:B------:R-:W2:Y:S04]  /*17c20*/  @!P0 LDG.E.U8 R16, desc[UR20][R10.64] ;  /* 0x000000140a108981 */ /* 0x000ea8000c1e1100 */
[----:B--2---:R0:W-:Y:S04]  /*17c30*/  STL [R1+0x34], R16 ;  /* 0x0000341001007387 */ /* 0x0041e80000100800 */
[----:B0-----:R-:W2:Y:S04]  /*17c40*/  LDL.LU R16, [R1+0xbe0] ;  /* 0x000be00001107983 */ /* 0x001ea80000300800 */
[----:B------:R-:W3:Y:S04]  /*17c50*/  LDL R10, [R1+0x8b0] ;  /* 0x0008b000010a7983 */ /* 0x000ee80000100800 */
[----:B------:R-:W3:Y:S01]  /*17c60*/  LDL R11, [R1+0x8b4] ;  /* 0x0008b400010b7983 */ /* 0x000ee20000100800 */
[----:B------:R-:W-:-:S02]  /*17c70*/  PRMT R15, RZ, 0x7610, R15 ;  /* 0x00007610ff0f7816 */ /* 0x000fc4000000000f */
[----:B---3--:R-:W-:-:S04]  /*17c80*/  @!P0 LOP3.LUT R11, R11, R10, RZ, 0x3c, !PT ;  /* 0x0000000a0b0b8212 */ /* 0x008fc800078e3cff */
[----:B------:R-:W-:-:S04]  /*17c90*/  @!P0 LOP3.LUT R10, R11, R10, RZ, 0x3c, !PT ;  /* 0x0000000a0b0a8212 */ /* 0x000fc800078e3cff */
[----:B------:R-:W-:-:S05]  /*17ca0*/  @!P0 LOP3.LUT R11, R11, R10, RZ, 0x3c, !PT ;  /* 0x0000000a0b0b8212 */ /* 0x000fca00078e3cff */
[----:B------:R-:W3:Y:S04]  /*17cb0*/  @!P0 LDG.E.U8 R15, desc[UR20][R10.64] ;  /* 0x000000140a0f8981 */ /* 0x000ee8000c1e1100 */
[----:B---3--:R0:W-:Y:S04]  /*17cc0*/  STL [R1+0x38], R15 ;  /* 0x0000380f01007387 */ /* 0x0081e80000100800 */
[----:B0-----:R-:W3:Y:S04]  /*17cd0*/  LDL.LU R15, [R1+0xbdc] ;  /* 0x000bdc00010f7983 */ /* 0x001ee80000300800 */
[----:B------:R-:W4:Y:S04]  /*17ce0*/  LDL R10, [R1+0x870] ;  /* 0x00087000010a7983 */ /* 0x000f280000100800 */
[----:B------:R-:W4:Y:S01]  /*17cf0*/  LDL R11, [R1+0x874] ;  /* 0x00087400010b7983 */ /* 0x000f220000100800 */
[----:B------:R-:W-:-:S02]  /*17d00*/  PRMT R14, RZ, 0x7610, R14 ;  /* 0x00007610ff0e7816 */ /* 0x000fc4000000000e */
[----:B----4-:R-:W-:-:S04]  /*17d10*/  @!P0 LOP3.LUT R11, R11, R10, RZ, 0x3c, !PT ;  /* 0x0000000a0b0b8212 */ /* 0x010fc800078e3cff */
[----:B------:R-:W-:-:S04]  /*17d20*/  @!P0 LOP3.LUT R10, R11, R10, RZ, 0x3c, !PT ;  /* 0x0000000a0b0a8212 */ /* 0x000fc800078e3cff */
[----:B------:R-:W-:-:S05]  /*17d30*/  @!P0 LOP3.LUT R11, R11, R10, RZ, 0x3c, !PT ;  /* 0x0000000a0b0b8212 */ /* 0x000fca00078e3cff */
[----:B------:R-:W4:Y:S04]  /*17d40*/  @!P0 LDG.E.U8 R14, desc[UR20][R10.64] ;  /* 0x000000140a0e8981 */ /* 0x000f28000c1e1100 */
[----:B----4-:R0:W-:Y:S04]  /*17d50*/  STL [R1+0x30], R14 ;  /* 0x0000300e01007387 */ /* 0x0101e80000100800 */
[----:B0-----:R-:W4:Y:S04]  /*17d60*/  LDL.LU R14, [R1+0xbd8] ;  /* 0x000bd800010e7983 */ /* 0x001f280000300800 */
[----:B------:R-:W2:Y:S04]  /*17d70*/  LDL R10, [R1+0x830] ;  /* 0x00083000010a7983 */ /* 0x000ea80000100800 */
[----:B------:R-:W2:Y:S01]  /*17d80*/  LDL R11, [R1+0x834] ;  /* 0x00083400010b7983 */ /* 0x000ea20000100800 */
[----:B------:R-:W-:-:S02]  /*17d90*/  PRMT R13, RZ, 0x7610, R13 ;  /* 0x00007610ff0d7816 */ /* 0x000fc4000000000d */
[----:B--2---:R-:W-:-:S04]  /*17da0*/  @!P0 LOP3.LUT R11, R11, R10, RZ, 0x3c, !PT ;  /* 0x0000000a0b0b8212 */ /* 0x004fc800078e3cff */
        /* <DEDUP_REMOVED lines=11> */
[----:B------:R-:W3:Y:S01]  /*17e60*/  @!P0 LDG.E.U8 R12, desc[UR20][R10.64] ;  /* 0x000000140a0c8981 */ /* 0x000ee2000c1e1100 */
[----:B------:R-:W-:-:S03]  /*17e70*/  PRMT R158, RZ, 0x7610, R158 ;  /* 0x00007610ff9e7816 */ /* 0x000fc6000000009e */
[----:B---3--:R0:W-:Y:S04]  /*17e80*/  STL [R1+0x28], R12 ;  /* 0x0000280c01007387 */ /* 0x0081e80000100800 */
[----:B0-----:R-:W3:Y:S04]  /*17e90*/  LDL.LU R12, [R1+0xbd0] ;  /* 0x000bd000010c7983 */ /* 0x001ee80000300800 */
[----:B------:R-:W4:Y:S01]  /*17ea0*/  LDL R11, [R1+0x7b0] ;  /* 0x0007b000010b7983 */ /* 0x000f220000100800 */
[----:B------:R-:W-:Y:S01]  /*17eb0*/  @!P0 IMAD.MOV.U32 R10, RZ, RZ, R159 ;  /* 0x000000ffff0a8224 */ /* 0x000fe200078e009f */
[----:B------:R-:W-:-:S02]  /*17ec0*/  PRMT R8, RZ, 0x7610, R8 ;  /* 0x00007610ff087816 */ /* 0x000fc40000000008 */
[----:B------:R-:W2:Y:S04]  /*17ed0*/  LDL R159, [R1+0x410] ;  /* 0x00041000019f7983 */ /* 0x000ea80000100800 */
[----:B----4-:R0:W4:Y:S04]  /*17ee0*/  @!P0 LDG.E.U8 R158, desc[UR20][R10.64] ;  /* 0x000000140a9e8981 */ /* 0x010128000c1e1100 */
[----:B------:R-:W0:Y:S04]  /*17ef0*/  LDL R10, [R1+0x770] ;  /* 0x00077000010a7983 */ /* 0x000e280000100800 */
[----:B------:R-:W0:Y:S02]  /*17f00*/  LDL R11, [R1+0x774] ;  /* 0x00077400010b7983 */ /* 0x000e240000100800 */
[----:B0-----:R-:W-:-:S04]  /*17f10*/  @!P0 LOP3.LUT R11, R11, R10, RZ, 0x3c, !PT ;  /* 0x0000000a0b0b8212 */ /* 0x001fc800078e3cff */
[----:B------:R-:W-:-:S04]  /*17f20*/  @!P0 LOP3.LUT R10, R11, R10, RZ, 0x3c, !PT ;  /* 0x0000000a0b0a8212 */ /* 0x000fc800078e3cff */
[----:B------:R-:W-:-:S05]  /*17f30*/  @!P0 LOP3.LUT R11, R11, R10, RZ, 0x3c, !PT ;  /* 0x0000000a0b0b8212 */ /* 0x000fca00078e3cff */
[----:B------:R-:W3:Y:S04]  /*17f40*/  @!P0 LDG.E.U8 R8, desc[UR20][R10.64] ;  /* 0x000000140a088981 */ /* 0x000ee8000c1e1100 */
[----:B----4-:R0:W-:Y:S04]  /*17f50*/  STL [R1+0x24], R158 ;  /* 0x0000249e01007387 */ /* 0x0101e80000100800 */
[----:B0-----:R-:W4:Y:S04]  /*17f60*/  LDL R158, [R1+0x414] ;  /* 0x00041400019e7983 */ /* 0x001f280000100800 */
[----:B---3--:R0:W-:Y:S04]  /*17f70*/  STL [R1+0x20], R8 ;  /* 0x0000200801007387 */ /* 0x0081e80000100800 */
[----:B0-----:R-:W3:Y:S04]  /*17f80*/  LDL.LU R8, [R1+0xbcc] ;  /* 0x000bcc0001087983 */ /* 0x001ee80000300800 */
        /* <DEDUP_REMOVED lines=27> */
[----:B------:R-:W2:Y:S04]  /*18140*/  LDL R10, [R1+0x670] ;  /* 0x00067000010a7983 */ /* 0x000ea80000100800 */
[----:B------:R-:W2:Y:S01]  /*18150*/  LDL R11, [R1+0x674] ;  /* 0x00067400010b7983 */ /* 0x000ea20000100800 */
[----:B------:R-:W-:-:S02]  /*18160*/  PRMT R5, RZ, 0x7610, R5 ;  /* 0x00007610ff057816 */ /* 0x000fc40000000005 */
[----:B------:R-:W-:Y:S02]  /*18170*/  PRMT R4, RZ, 0x7610, R4 ;  /* 0x00007610ff047816 */ /* 0x000fe40000000004 */
[----:B--2---:R-:W-:-:S04]  /*18180*/  @!P0 LOP3.LUT R11, R11, R10, RZ, 0x3c, !PT ;  /* 0x0000000a0b0b8212 */ /* 0x004fc800078e3cff */
[----:B------:R-:W-:-:S04]  /*18190*/  @!P0 LOP3.LUT R10, R11, R10, RZ, 0x3c, !PT ;  /* 0x0000000a0b0a8212 */ /* 0x000fc800078e3cff */
[----:B------:R-:W-:-:S05]  /*181a0*/  @!P0 LOP3.LUT R11, R11, R10, RZ, 0x3c, !PT ;  /* 0x0000000a0b0b8212 */ /* 0x000fca00078e3cff */
[----:B------:R0:W2:Y:S02]  /*181b0*/  @!P0 LDG.E.U8 R5, desc[UR20][R10.64] ;  /* 0x000000140a058981 */ /* 0x0000a4000c1e1100 */
[----:B0-----:R-:W-:Y:S02]  /*181c0*/  @!P0 IMAD.MOV.U32 R10, RZ, RZ, R158 ;  /* 0x000000ffff0a8224 */ /* 0x001fe400078e009e */
[----:B------:R-:W-:-:S05]  /*181d0*/  @!P0 IMAD.MOV.U32 R11, RZ, RZ, R159 ;  /* 0x000000ffff0b8224 */ /* 0x000fca00078e009f */
[----:B------:R-:W4:Y:S04]  /*181e0*/  @!P0 LDG.E.U8 R4, desc[UR20][R10.64] ;  /* 0x000000140a048981 */ /* 0x000f28000c1e1100 */
[----:B--2---:R0:W-:Y:S04]  /*181f0*/  STL [R1+0x10], R5 ;  /* 0x0000100501007387 */ /* 0x0041e80000100800 */
[----:B0-----:R-:W2:Y:S04]  /*18200*/  LDL.LU R5, [R1+0xbbc] ;  /* 0x000bbc0001057983 */ /* 0x001ea80000300800 */
[----:B------:R-:W3:Y:S04]  /*18210*/  LDL R159, [R1+0x2d0] ;  /* 0x0002d000019f7983 */ /* 0x000ee80000100800 */
[----:B------:R-:W2:Y:S04]  /*18220*/  LDL R158, [R1+0x2d4] ;  /* 0x0002d400019e7983 */ /* 0x000ea80000100800 */
        /* <DEDUP_REMOVED lines=27> */
[----:B----4-:R0:W-:Y:S04]  /*183e0*/  STL [R1], R0 ;  /* 0x0000000001007387 */ /* 0x0101e80000100800 */
[----:B0-----:R-:W4:Y:S04]  /*183f0*/  LDL.LU R0, [R1+0xbac] ;  /* 0x000bac0001007983 */ /* 0x001f280000300800 */
[----:B------:R-:W3:Y:S04]  /*18400*/  LDL R10, [R1+0x310] ;  /* 0x00031000010a7983 */ /* 0x000ee80000100800 */
[----:B------:R-:W3:Y:S01]  /*18410*/  LDL R11, [R1+0x314] ;  /* 0x00031400010b7983 */ /* 0x000ee20000100800 */
[----:B------:R-:W-:-:S02]  /*18420*/  PRMT R252, RZ, 0x7610, R252 ;  /* 0x00007610fffc7816 */ /* 0x000fc400000000fc */
[----:B---3--:R-:W-:-:S04]  /*18430*/  @!P0 LOP3.LUT R11, R11, R10, RZ, 0x3c, !PT ;  /* 0x0000000a0b0b8212 */ /* 0x008fc800078e3cff */
[----:B------:R-:W-:-:S04]  /*18440*/  @!P0 LOP3.LUT R10, R11, R10, RZ, 0x3c, !PT ;  /* 0x0000000a0b0a8212 */ /* 0x000fc800078e3cff */
[----:B------:R-:W-:-:S05]  /*18450*/  @!P0 LOP3.LUT R11, R11, R10, RZ, 0x3c, !PT ;  /* 0x0000000a0b0b8212 */ /* 0x000fca00078e3cff */
[----:B------:R0:W3:Y:S01]  /*18460*/  @!P0 LDG.E.U8 R252, desc[UR20][R10.64] ;  /* 0x000000140afc8981 */ /* 0x0000e2000c1e1100 */
[----:B------:R-:W-:Y:S01]  /*18470*/  PRMT R249, RZ, 0x7610, R249 ;  /* 0x00007610fff97816 */ /* 0x000fe200000000f9 */
[----:B0-----:R-:W-:Y:S02]  /*18480*/  @!P0 IMAD.MOV.U32 R10, RZ, RZ, R158 ;  /* 0x000000ffff0a8224 */ /* 0x001fe400078e009e */
[----:B------:R-:W-:-:S05]  /*18490*/  @!P0 IMAD.MOV.U32 R11, RZ, RZ, R159 ;  /* 0x000000ffff0b8224 */ /* 0x000fca00078e009f */
[----:B------:R-:W2:Y:S04]  /*184a0*/  @!P0 LDG.E.U8 R249, desc[UR20][R10.64] ;  /* 0x000000140af98981 */ /* 0x000ea8000c1e1100 */
[----:B---3--:R0:W-:Y:S04]  /*184b0*/  STL [R1+0xb90], R252 ;  /* 0x000b90fc01007387 */ /* 0x0081e80000100800 */
[----:B------:R-:W3:Y:S04]  /*184c0*/  LDL R10, [R1+0x290] ;  /* 0x00029000010a7983 */ /* 0x000ee80000100800 */
[----:B------:R-:W3:Y:S01]  /*184d0*/  LDL R11, [R1+0x294] ;  /* 0x00029400010b7983 */ /* 0x000ee20000100800 */
[----:B------:R-:W-:-:S03]  /*184e0*/  PRMT R247, RZ, 0x7610, R247 ;  /* 0x00007610fff77816 */ /* 0x000fc600000000f7 */
[----:B0-----:R-:W4:Y:S04]  /*184f0*/  LDL R252, [R1+0x214] ;  /* 0x0002140001fc7983 */ /* 0x001f280000100800 */
[----:B------:R-:W4:Y:S04]  /*18500*/  LDL R159, [R1+0x1d0] ;  /* 0x0001d000019f7983 */ /* 0x000f280000100800 */
[----:B------:R-:W4:Y:S04]  /*18510*/  LDL R158, [R1+0x1d4] ;  /* 0x0001d400019e7983 */ /* 0x000f280000100800 */
[----:B--2---:R0:W-:Y:S04]  /*18520*/  STL [R1+0xb94], R249 ;  /* 0x000b94f901007387 */ /* 0x0041e80000100800 */
[----:B0-----:R-:W2:Y:S01]  /*18530*/  LDL R249, [R1+0x254] ;  /* 0x0002540001f97983 */ /* 0x001ea20000100800 */
[----:B---3--:R-:W-:-:S04]  /*18540*/  @!P0 LOP3.LUT R11, R11, R10, RZ, 0x3c, !PT ;  /* 0x0000000a0b0b8212 */ /* 0x008fc800078e3cff */
[----:B------:R-:W-:-:S04]  /*18550*/  @!P0 LOP3.LUT R10, R11, R10, RZ, 0x3c, !PT ;  /* 0x0000000a0b0a8212 */ /* 0x000fc800078e3cff */
[----:B------:R-:W-:-:S05]  /*18560*/  @!P0 LOP3.LUT R11, R11, R10, RZ, 0x3c, !PT ;  /* 0x0000000a0b0b8212 */ /* 0x000fca00078e3cff */
[----:B------:R2:W3:Y:S04]  /*18570*/  @!P0 LDG.E.U8 R247, desc[UR20][R10.64] ;  /* 0x000000140af78981 */ /* 0x0004e8000c1e1100 */
[----:B------:R-:W4:Y:S01]  /*18580*/  LDL R11, [R1+0x250] ;  /* 0x00025000010b7983 */ /* 0x000f220000100800 */
[----:B------:R-:W-:Y:S01]  /*18590*/  PRMT R245, RZ, 0x7610, R245 ;  /* 0x00007610fff57816 */ /* 0x000fe200000000f5 */
[----:B--2---:R-:W-:Y:S02]  /*185a0*/  @!P0 IMAD.MOV.U32 R10, RZ, RZ, R249 ;  /* 0x000000ffff0a8224 */ /* 0x004fe400078e00f9 */
[----:B---3--:R0:W-:Y:S01]  /*185b0*/  STL [R1+0xb98], R247 ;  /* 0x000b98f701007387 */ /* 0x0081e20000100800 */
[----:B------:R-:W-:Y:S02]  /*185c0*/  PRMT R243, RZ, 0x7610, R243 ;  /* 0x00007610fff37816 */ /* 0x000fe400000000f3 */
[----:B------:R-:W-:Y:S01]  /*185d0*/  PRMT R241, RZ, 0x7610, R241 ;  /* 0x00007610fff17816 */ /* 0x000fe200000000f1 */
[----:B------:R-:W2:Y:S04]  /*185e0*/  LDL R249, [R1+0x190] ;  /* 0x0001900001f97983 */ /* 0x000ea80000100800 */
[----:B----4-:R1:W3:Y:S04]  /*185f0*/  @!P0 LDG.E.U8 R245, desc[UR20][R10.64] ;  /* 0x000000140af58981 */ /* 0x0102e8000c1e1100 */
[----:B0-----:R-:W4:Y:S04]  /*18600*/  LDL R247, [R1+0x194] ;  /* 0x0001940001f77983 */ /* 0x001f280000100800 */
[----:B------:R-:W2:Y:S01]  /*18610*/  LDL R11, [R1+0x210] ;  /* 0x00021000010b7983 */ /* 0x000ea20000100800 */
[----:B-1----:R-:W-:-:S05]  /*18620*/  @!P0 IMAD.MOV.U32 R10, RZ, RZ, R252 ;  /* 0x000000ffff0a8224 */ /* 0x002fca00078e00fc */
[----:B--2---:R0:W2:Y:S02]  /*18630*/  @!P0 LDG.E.U8 R243, desc[UR20][R10.64] ;  /* 0x000000140af38981 */ /* 0x0040a4000c1e1100 */
[----:B0-----:R-:W-:Y:S02]  /*18640*/  @!P0 IMAD.MOV.U32 R10, RZ, RZ, R158 ;  /* 0x000000ffff0a8224 */ /* 0x001fe400078e009e */
[----:B------:R-:W-:-:S05]  /*18650*/  @!P0 IMAD.MOV.U32 R11, RZ, RZ, R159 ;  /* 0x000000ffff0b8224 */ /* 0x000fca00078e009f */
[----:B------:R4:W2:Y:S01]  /*18660*/  @!P0 LDG.E.U8 R241, desc[UR20][R10.64] ;  /* 0x000000140af18981 */ /* 0x0008a2000c1e1100 */
[----:B------:R-:W-:-:S03]  /*18670*/  PRMT R239, RZ, 0x7610, R239 ;  /* 0x00007610ffef7816 */ /* 0x000fc600000000ef */
[----:B---3--:R0:W-:Y:S04]  /*18680*/  STL [R1+0xb9c], R245 ;  /* 0x000b9cf501007387 */ /* 0x0081e80000100800 */
[----:B------:R-:W3:Y:S01]  /*18690*/  LDL R252, [R1+0x154] ;  /* 0x0001540001fc7983 */ /* 0x000ee20000100800 */
[----:B----4-:R-:W-:Y:S02]  /*186a0*/  @!P0 IMAD.MOV.U32 R10, RZ, RZ, R247 ;  /* 0x000000ffff0a8224 */ /* 0x010fe400078e00f7 */
[----:B------:R-:W-:-:S05]  /*186b0*/  @!P0 IMAD.MOV.U32 R11, RZ, RZ, R249 ;  /* 0x000000ffff0b8224 */ /* 0x000fca00078e00f9 */
[----:B------:R-:W4:Y:S04]  /*186c0*/  @!P0 LDG.E.U8 R239, desc[UR20][R10.64] ;  /* 0x000000140aef8981 */ /* 0x000f28000c1e1100 */
[----:B--2---:R1:W-:Y:S04]  /*186d0*/  STL [R1+0xba0], R243 ;  /* 0x000ba0f301007387 */ /* 0x0043e80000100800 */
[----:B------:R-:W2:Y:S04]  /*186e0*/  LDL R159, [R1+0x110] ;  /* 0x00011000019f7983 */ /* 0x000ea80000100800 */
[----:B------:R-:W2:Y:S04]  /*186f0*/  LDL R158, [R1+0x114] ;  /* 0x00011400019e7983 */ /* 0x000ea80000100800 */
[----:B0-----:R-:W2:Y:S04]  /*18700*/  LDL R245, [R1+0xd0] ;  /* 0x0000d00001f57983 */ /* 0x001ea80000100800 */
[----:B-1----:R-:W2:Y:S04]  /*18710*/  LDL R243, [R1+0xd4] ;  /* 0x0000d40001f37983 */ /* 0x002ea80000100800 */
[----:B------:R0:W-:Y:S04]  /*18720*/  STL [R1+0xba4], R241 ;  /* 0x000ba4f101007387 */ /* 0x0001e80000100800 */
[----:B------:R-:W2:Y:S04]  /*18730*/  LDL R249, [R1+0x90] ;  /* 0x0000900001f97983 */ /* 0x000ea80000100800 */
[----:B------:R-:W2:Y:S04]  /*18740*/  LDL R247, [R1+0x94] ;  /* 0x0000940001f77983 */ /* 0x000ea80000100800 */
[----:B0-----:R-:W2:Y:S04]  /*18750*/  LDL R241, [R1+0x150] ;  /* 0x0001500001f17983 */ /* 0x001ea80000100800 */
[----:B----4-:R0:W-:Y:S01]  /*18760*/  STL [R1+0xba8], R239 ;  /* 0x000ba8ef01007387 */ /* 0x0101e20000100800 */
[----:B------:R-:W-:Y:S01]  /*18770*/  PRMT R237, RZ, 0x7610, R237 ;  /* 0x00007610ffed7816 */ /* 0x000fe200000000ed */
[----:B---3--:R-:W-:Y:S01]  /*18780*/  @!P0 IMAD.MOV.U32 R10, RZ, RZ, R252 ;  /* 0x000000ffff0a8224 */ /* 0x008fe200078e00fc */
[----:B------:R-:W-:Y:S01]  /*18790*/  PRMT R235, RZ, 0x7610, R235 ;  /* 0x00007610ffeb7816 */ /* 0x000fe200000000eb */
[----:B------:R-:W3:Y:S04]  /*187a0*/  LDL R252, [R1+0xcc] ;  /* 0x0000cc0001fc7983 */ /* 0x000ee80000100800 */
[----:B0-----:R-:W4:Y:S01]  /*187b0*/  LDL R239, [R1+0x650] ;  /* 0x0006500001ef7983 */ /* 0x001f220000100800 */
[----:B--2---:R-:W-:-:S03]  /*187c0*/  @!P0 IMAD.MOV.U32 R11, RZ, RZ, R241 ;  /* 0x000000ffff0b8224 */ /* 0x004fc600078e00f1 */
[----:B------:R-:W2:Y:S04]  /*187d0*/  LDL R241, [R1+0x43c] ;  /* 0x00043c0001f17983 */ /* 0x000ea80000100800 */
[----:B------:R0:W3:Y:S02]  /*187e0*/  @!P0 LDG.E.U8 R237, desc[UR20][R10.64] ;  /* 0x000000140aed8981 */ /* 0x0000e4000c1e1100 */
[----:B0-----:R-:W-:Y:S02]  /*187f0*/  @!P0 IMAD.MOV.U32 R10, RZ, RZ, R158 ;  /* 0x000000ffff0a8224 */ /* 0x001fe400078e009e */
[----:B------:R-:W-:Y:S01]  /*18800*/  @!P0 IMAD.MOV.U32 R11, RZ, RZ, R159 ;  /* 0x000000ffff0b8224 */ /* 0x000fe200078e009f */
[----:B------:R-:W3:Y:S04]  /*18810*/  LDL R158, [R1+0xa2c] ;  /* 0x000a2c00019e7983 */ /* 0x000ee80000100800 */
[----:B------:R-:W3:Y:S01]  /*18820*/  LDL R159, [R1+0xa28] ;  /* 0x000a2800019f7983 */ /* 0x000ee20000100800 */
[----:B------:R-:W-:-:S03]  /*18830*/  PRMT R233, RZ, 0x7610, R233 ;  /* 0x00007610ffe97816 */ /* 0x000fc600000000e9 */
[----:B------:R0:W3:Y:S01]  /*18840*/  @!P0 LDG.E.U8 R235, desc[UR20][R10.64] ;  /* 0x000000140aeb8981 */ /* 0x0000e2000c1e1100 */
[----:B------:R-:W-:Y:S01]  /*18850*/  PRMT R231, RZ, 0x7610, R231 ;  /* 0x00007610ffe77816 */ /* 0x000fe200000000e7 */
[----:B0-----:R-:W-:Y:S02]  /*18860*/  @!P0 IMAD.MOV.U32 R10, RZ, RZ, R243 ;  /* 0x000000ffff0a8224 */ /* 0x001fe400078e00f3 */
[----:B------:R-:W-:Y:S01]  /*18870*/  @!P0 IMAD.MOV.U32 R11, RZ, RZ, R245 ;  /* 0x000000ffff0b8224 */ /* 0x000fe200078e00f5 */
[----:B------:R-:W3:Y:S04]  /*18880*/  LDL R243, [R1+0x9ec] ;  /* 0x0009ec0001f37983 */ /* 0x000ee80000100800 */
[----:B------:R-:W3:Y:S04]  /*18890*/  LDL R245, [R1+0x9e8] ;  /* 0x0009e80001f57983 */ /* 0x000ee80000100800 */
[----:B------:R0:W3:Y:S02]  /*188a0*/  @!P0 LDG.E.U8 R233, desc[UR20][R10.64] ;  /* 0x000000140ae98981 */ /* 0x0000e4000c1e1100 */
[----:B0-----:R-:W-:-:S02]  /*188b0*/  @!P0 IMAD.MOV.U32 R10, RZ, RZ, R247 ;  /* 0x000000ffff0a8224 */ /* 0x001fc400078e00f7 */
[----:B------:R-:W-:Y:S01]  /*188c0*/  @!P0 IMAD.MOV.U32 R11, RZ, RZ, R249 ;  /* 0x000000ffff0b8224 */ /* 0x000fe200078e00f9 */
[----:B------:R-:W3:Y:S04]  /*188d0*/  LDL R247, [R1+0x9ac] ;  /* 0x0009ac0001f77983 */ /* 0x000ee80000100800 */
[----:B------:R-:W3:Y:S04]  /*188e0*/  LDL R249, [R1+0x9a8] ;  /* 0x0009a80001f97983 */ /* 0x000ee80000100800 */
[----:B------:R4:W3:Y:S01]  /*188f0*/  @!P0 LDG.E.U8 R231, desc[UR20][R10.64] ;  /* 0x000000140ae78981 */ /* 0x0008e2000c1e1100 */
[----:B------:R-:W-:Y:S01]  /*18900*/  PRMT R229, RZ, 0x7610, R229 ;  /* 0x00007610ffe57816 */ /* 0x000fe200000000e5 */
[----:B----4-:R-:W-:-:S02]  /*18910*/  @!P0 IMAD.MOV.U32 R10, RZ, RZ, R239 ;  /* 0x000000ffff0a8224 */ /* 0x010fc400078e00ef */
[----:B------:R-:W4:Y:S01]  /*18920*/  LDL R239, [R1+0x96c] ;  /* 0x00096c0001ef7983 */ /* 0x000f220000100800 */
[----:B--2---:R-:W-:-:S03]  /*18930*/  @!P0 IMAD.MOV.U32 R11, RZ, RZ, R241 ;  /* 0x000000ffff0b8224 */ /* 0x004fc600078e00f1 */
[----:B------:R-:W2:Y:S04]  /*18940*/  LDL R241, [R1+0x968] ;  /* 0x0009680001f17983 */ /* 0x000ea80000100800 */
[----:B------:R3:W2:Y:S02]  /*18950*/  @!P0 LDG.E.U8 R229, desc[UR20][R10.64] ;  /* 0x000000140ae58981 */ /* 0x0006a4000c1e1100 */
[----:B---3--:R-:W-:Y:S02]  /*18960*/  @!P0 IMAD.MOV.U32 R10, RZ, RZ, R158 ;  /* 0x000000ffff0a8224 */ /* 0x008fe400078e009e */
[----:B------:R-:W3:Y:S01]  /*18970*/  LDL R158, [R1+0x92c] ;  /* 0x00092c00019e7983 */ /* 0x000ee20000100800 */
[----:B------:R-:W-:-:S03]  /*18980*/  @!P0 IMAD.MOV.U32 R11, RZ, RZ, R159 ;  /* 0x000000ffff0b8224 */ /* 0x000fc600078e009f */
[----:B------:R-:W3:Y:S01]  /*18990*/  LDL R159, [R1+0x928] ;  /* 0x00092800019f7983 */ /* 0x000ee20000100800 */
[----:B------:R-:W-:Y:S02]  /*189a0*/  PRMT R227, RZ, 0x7610, R227 ;  /* 0x00007610ffe37816 */ /* 0x000fe400000000e3 */
[----:B------:R-:W-:-:S04]  /*189b0*/  PRMT R225, RZ, 0x7610, R225 ;  /* 0x00007610ffe17816 */ /* 0x000fc800000000e1 */
        /* <DEDUP_REMOVED lines=27> */
[----:B------:R-:W3:Y:S01]  /*18b70*/  LDL R243, [R1+0x7ec] ;  /* 0x0007ec0001f37983 */ /* 0x000ee20000100800 */
[----:B------:R-:W-:-:S03]  /*18b80*/  @!P0 IMAD.MOV.U32 R11, RZ, RZ, R245 ;  /* 0x000000ffff0b8224 */ /* 0x000fc600078e00f5 */
[----:B------:R-:W3:Y:S04]  /*18b90*/  LDL R245, [R1+0x7e8] ;  /* 0x0007e80001f57983 */ /* 0x000ee80000100800 */
[----:B------:R0:W3:Y:S02]  /*18ba0*/  @!P0 LDG.E.U8 R217, desc[UR20][R10.64] ;  /* 0x000000140ad98981 */ /* 0x0000e4000c1e1100 */
[----:B0-----:R-:W-:Y:S02]  /*18bb0*/  @!P0 IMAD.MOV.U32 R10, RZ, RZ, R247 ;  /* 0x000000ffff0a8224 */ /* 0x001fe400078e00f7 */
[----:B------:R-:W3:Y:S01]  /*18bc0*/  LDL R247, [R1+0x7ac] ;  /* 0x0007ac0001f77983 */ /* 0x000ee20000100800 */
[----:B------:R-:W-:-:S03]  /*18bd0*/  @!P0 IMAD.MOV.U32 R11, RZ, RZ, R249 ;  /* 0x000000ffff0b8224 */ /* 0x000fc600078e00f9 */
[----:B------:R-:W3:Y:S04]  /*18be0*/  LDL R249, [R1+0x7a8] ;  /* 0x0007a80001f97983 */ /* 0x000ee80000100800 */
[----:B------:R4:W3:Y:S01]  /*18bf0*/  @!P0 LDG.E.U8 R216, desc[UR20][R10.64] ;  /* 0x000000140ad88981 */ /* 0x0008e2000c1e1100 */
[----:B------:R-:W-:Y:S01]  /*18c00*/  PRMT R215, RZ, 0x7610, R215 ;  /* 0x00007610ffd77816 */ /* 0x000fe200000000d7 */
[----:B----4-:R-:W-:Y:S02]  /*18c10*/  @!P0 IMAD.MOV.U32 R10, RZ, RZ, R239 ;  /* 0x000000ffff0a8224 */ /* 0x010fe400078e00ef */
        /* <DEDUP_REMOVED lines=108> */
[----:B0-----:R-:W-:Y:S01]  /*192e0*/  @!P0 IMAD.MOV.U32 R10, RZ, RZ, R243 ;  /* 0x000000ffff0a8224 */ /* 0x001fe200078e00f3 */
[----:B------:R-:W-:Y:S01]  /*192f0*/  PRMT R12, RZ, 0x7610, R12 ;  /* 0x00007610ff0c7816 */ /* 0x000fe2000000000c */
        /* <DEDUP_REMOVED lines=8> */
[----:B------:R4:W3:Y:S02]  /*19380*/  @!P0 LDG.E.U8 R13, desc[UR20][R10.64] ;  /* 0x000000140a0d8981 */ /* 0x0008e4000c1e1100 */
[----:B----4-:R-:W-:Y:S02]  /*19390*/  @!P0 IMAD.MOV.U32 R10, RZ, RZ, R239 ;  /* 0x000000ffff0a8224 */ /* 0x010fe400078e00ef */
[----:B------:R-:W4:Y:S01]  /*193a0*/  LDL R239, [R1+0xa4c] ;  /* 0x000a4c0001ef7983 */ /* 0x000f220000100800 */
[----:B--2---:R-:W-:-:S03]  /*193b0*/  @!P0 IMAD.MOV.U32 R11, RZ, RZ, R241 ;  /* 0x000000ffff0b8224 */ /* 0x004fc600078e00f1 */
[----:B------:R-:W2:Y:S04]  /*193c0*/  LDL R241, [R1+0x64c] ;  /* 0x00064c0001f17983 */ /* 0x000ea80000100800 */
[----:B------:R0:W2:Y:S02]  /*193d0*/  @!P0 LDG.E.U8 R12, desc[UR20][R10.64] ;  /* 0x000000140a0c8981 */ /* 0x0000a4000c1e1100 */
[----:B0-----:R-:W-:-:S06]  /*193e0*/  PRMT R11, RZ, 0x7610, R11 ;  /* 0x00007610ff0b7816 */ /* 0x001fcc000000000b */
[----:B---3--:R0:W3:Y:S04]  /*193f0*/  @!P0 LDG.E.U8 R11, desc[UR20][R158.64] ;  /* 0x000000149e0b8981 */ /* 0x0080e8000c1e1100 */
[----:B------:R-:W4:Y:S01]  /*19400*/  LDL R159, [R1+0xc8] ;  /* 0x0000c800019f7983 */ /* 0x000f220000100800 */
[----:B------:R-:W-:Y:S01]  /*19410*/  PRMT R10, RZ, 0x7610, R10 ;  /* 0x00007610ff0a7816 */ /* 0x000fe2000000000a */
[----:B0-----:R-:W-:Y:S01]  /*19420*/  @!P0 IMAD.MOV.U32 R158, RZ, RZ, R252 ;  /* 0x000000ffff9e8224 */ /* 0x001fe200078e00fc */
[----:B------:R-:W-:Y:S01]  /*19430*/  PRMT R9, RZ, 0x7610, R9 ;  /* 0x00007610ff097816 */ /* 0x000fe20000000009 */
[----:B------:R0:W-:Y:S01]  /*19440*/  STS.U8 [R8+UR7+0x8000], R203 ;  /* 0x008000cb08007988 */ /* 0x0001e20008000007 */
[----:B------:R-:W-:-:S03]  /*19450*/  PRMT R207, RZ, 0x7610, R207 ;  /* 0x00007610ffcf7816 */ /* 0x000fc600000000cf */
[----:B------:R1:W-:Y:S04]  /*19460*/  STS.U8 [R8+UR7+0x8002], R199 ;  /* 0x008002c708007988 */ /* 0x0003e80008000007 */
[----:B------:R-:W3:Y:S04]  /*19470*/  LDL R252, [R1+0x9a4] ;  /* 0x0009a40001fc7983 */ /* 0x000ee80000100800 */
[----:B----4-:R4:W3:Y:S02]  /*19480*/  @!P0 LDG.E.U8 R10, desc[UR20][R158.64] ;  /* 0x000000149e0a8981 */ /* 0x0108e4000c1e1100 */
[----:B----4-:R-:W-:-:S02]  /*19490*/  @!P0 IMAD.MOV.U32 R158, RZ, RZ, R243 ;  /* 0x000000ffff9e8224 */ /* 0x010fc400078e00f3 */
[----:B------:R-:W-:Y:S01]  /*194a0*/  @!P0 IMAD.MOV.U32 R159, RZ, RZ, R245 ;  /* 0x000000ffff9f8224 */ /* 0x000fe200078e00f5 */
[----:B------:R-:W4:Y:S04]  /*194b0*/  LDL R243, [R1+0x9e4] ;  /* 0x0009e40001f37983 */ /* 0x000f280000100800 */
[----:B------:R-:W3:Y:S04]  /*194c0*/  LDL R245, [R1+0x9e0] ;  /* 0x0009e00001f57983 */ /* 0x000ee80000100800 */
[----:B------:R1:W3:Y:S01]  /*194d0*/  @!P0 LDG.E.U8 R9, desc[UR20][R158.64] ;  /* 0x000000149e098981 */ /* 0x0002e2000c1e1100 */
[----:B0-----:R-:W-:Y:S01]  /*194e0*/  PRMT R203, RZ, 0x7610, R203 ;  /* 0x00007610ffcb7816 */ /* 0x001fe200000000cb */
[----:B-1----:R-:W-:-:S02]  /*194f0*/  @!P0 IMAD.MOV.U32 R158, RZ, RZ, R239 ;  /* 0x000000ffff9e8224 */ /* 0x002fc400078e00ef */
[----:B--2---:R-:W-:Y:S01]  /*19500*/  @!P0 IMAD.MOV.U32 R159, RZ, RZ, R241 ;  /* 0x000000ffff9f8224 */ /* 0x004fe200078e00f1 */
[----:B------:R-:W-:Y:S01]  /*19510*/  PRMT R199, RZ, 0x7610, R199 ;  /* 0x00007610ffc77816 */ /* 0x000fe200000000c7 */
[----:B------:R-:W2:Y:S04]  /*19520*/  LDL R241, [R1+0x960] ;  /* 0x0009600001f17983 */ /* 0x000ea80000100800 */
[----:B------:R0:W2:Y:S04]  /*19530*/  @!P0 LDG.E.U8 R207, desc[UR20][R158.64] ;  /* 0x000000149ecf8981 */ /* 0x0000a8000c1e1100 */
[----:B------:R-:W2:Y:S01]  /*19540*/  LDL R239, [R1+0x964] ;  /* 0x0009640001ef7983 */ /* 0x000ea20000100800 */
[----:B0-----:R-:W-:-:S02]  /*19550*/  @!P0 IMAD.MOV.U32 R158, RZ, RZ, R247 ;  /* 0x000000ffff9e8224 */ /* 0x001fc400078e00f7 */
[----:B------:R-:W-:Y:S01]  /*19560*/  @!P0 IMAD.MOV.U32 R159, RZ, RZ, R249 ;  /* 0x000000ffff9f8224 */ /* 0x000fe200078e00f9 */
[----:B------:R-:W2:Y:S04]  /*19570*/  LDL R247, [R1+0x924] ;  /* 0x0009240001f77983 */ /* 0x000ea80000100800 */
[----:B------:R4:W2:Y:S04]  /*19580*/  @!P0 LDG.E.U8 R203, desc[UR20][R158.64] ;  /* 0x000000149ecb8981 */ /* 0x0008a8000c1e1100 */
[----:B------:R-:W2:Y:S01]  /*19590*/  LDL R249, [R1+0x920] ;  /* 0x0009200001f97983 */ /* 0x000ea20000100800 */
[----:B----4-:R-:W-:-:S03]  /*195a0*/  @!P0 IMAD.MOV.U32 R158, RZ, RZ, R243 ;  /* 0x000000ffff9e8224 */ /* 0x010fc600078e00f3 */
[----:B------:R-:W4:Y:S01]  /*195b0*/  LDL R243, [R1+0x8e4] ;  /* 0x0008e40001f37983 */ /* 0x000f220000100800 */
[----:B---3--:R-:W-:-:S03]  /*195c0*/  @!P0 IMAD.MOV.U32 R159, RZ, RZ, R245 ;  /* 0x000000ffff9f8224 */ /* 0x008fc600078e00f5 */
[----:B------:R0:W-:Y:S04]  /*195d0*/  STS.U8 [R8+UR7+0x8004], R195 ;  /* 0x008004c308007988 */ /* 0x0001e80008000007 */
[----:B------:R1:W3:Y:S04]  /*195e0*/  @!P0 LDG.E.U8 R199, desc[UR20][R158.64] ;  /* 0x000000149ec78981 */ /* 0x0002e8000c1e1100 */
[----:B------:R-:W3:Y:S04]  /*195f0*/  LDL R245, [R1+0x8e0] ;  /* 0x0008e00001f57983 */ /* 0x000ee80000100800 */
[----:B------:R-:W4:Y:S01]  /*19600*/  LDL R159, [R1+0x9a0] ;  /* 0x0009a000019f7983 */ /* 0x000f220000100800 */
[----:B0-----:R-:W-:Y:S01]  /*19610*/  PRMT R195, RZ, 0x7610, R195 ;  /* 0x00007610ffc37816 */ /* 0x001fe200000000c3 */
[----:B-1----:R-:W-:-:S02]  /*19620*/  @!P0 IMAD.MOV.U32 R158, RZ, RZ, R252 ;  /* 0x000000ffff9e8224 */ /* 0x002fc400078e00fc */
[----:B------:R-:W-:Y:S04]  /*19630*/  STS.U8 [R8+UR7+0x8008], R161 ;  /* 0x008008a108007988 */ /* 0x000fe80008000007 */
[----:B------:R0:W-:Y:S02]  /*19640*/  STS.U8 [R8+UR7+0x8006], R189 ;  /* 0x008006bd08007988 */ /* 0x0001e40008000007 */
[----:B0-----:R-:W-:Y:S01]  /*19650*/  PRMT R189, RZ, 0x7610, R189 ;  /* 0x00007610ffbd7816 */ /* 0x001fe200000000bd */
[----:B--2---:R-:W-:Y:S02]  /*19660*/  @!P0 IMAD.MOV.U32 R161, RZ, RZ, R249 ;  /* 0x000000ffffa18224 */ /* 0x004fe400078e00f9 */
[----:B------:R-:W2:Y:S04]  /*19670*/  LDL R249, [R1+0x860] ;  /* 0x0008600001f97983 */ /* 0x000ea80000100800 */
[----:B----4-:R0:W4:Y:S02]  /*19680*/  @!P0 LDG.E.U8 R195, desc[UR20][R158.64] ;  /* 0x000000149ec38981 */ /* 0x010124000c1e1100 */
[----:B0-----:R-:W-:-:S02]  /*19690*/  @!P0 IMAD.MOV.U32 R159, RZ, RZ, R241 ;  /* 0x000000ffff9f8224 */ /* 0x001fc400078e00f1 */
[----:B------:R-:W2:Y:S01]  /*196a0*/  LDL R241, [R1+0x8a0] ;  /* 0x0008a00001f17983 */ /* 0x000ea20000100800 */
[----:B------:R-:W-:-:S03]  /*196b0*/  @!P0 IMAD.MOV.U32 R158, RZ, RZ, R239 ;  /* 0x000000ffff9e8224 */ /* 0x000fc600078e00ef */
[----:B------:R-:W4:Y:S04]  /*196c0*/  LDL R239, [R1+0x8a4] ;  /* 0x0008a40001ef7983 */ /* 0x000f280000100800 */
[----:B------:R0:W4:Y:S04]  /*196d0*/  @!P0 LDG.E.U8 R189, desc[UR20][R158.64] ;  /* 0x000000149ebd8981 */ /* 0x000128000c1e1100 */
[----:B------:R1:W-:Y:S01]  /*196e0*/  STS.U8 [R8+UR7+0x800a], R160 ;  /* 0x00800aa008007988 */ /* 0x0003e20008000007 */
[----:B0-----:R-:W-:Y:S01]  /*196f0*/  PRMT R158, RZ, 0x7610, R158 ;  /* 0x00007610ff9e7816 */ /* 0x001fe2000000009e */
[----:B-1----:R-:W-:-:S02]  /*19700*/  @!P0 IMAD.MOV.U32 R160, RZ, RZ, R247 ;  /* 0x000000ffffa08224 */ /* 0x002fc400078e00f7 */
[----:B------:R-:W4:Y:S04]  /*19710*/  LDL R247, [R1+0x864] ;  /* 0x0008640001f77983 */ /* 0x000f280000100800 */
[----:B------:R0:W4:Y:S02]  /*19720*/  @!P0 LDG.E.U8 R158, desc[UR20][R160.64] ;  /* 0x00000014a09e8981 */ /* 0x000124000c1e1100 */
[----:B0-----:R-:W-:Y:S02]  /*19730*/  @!P0 IMAD.MOV.U32 R160, RZ, RZ, R243 ;  /* 0x000000ffffa08224 */ /* 0x001fe400078e00f3 */
[----:B------:R-:W4:Y:S01]  /*19740*/  LDL R243, [R1+0x824] ;  /* 0x0008240001f37983 */ /* 0x000f220000100800 */
[----:B---3--:R-:W-:-:S03]  /*19750*/  @!P0 IMAD.MOV.U32 R161, RZ, RZ, R245 ;  /* 0x000000ffffa18224 */ /* 0x008fc600078e00f5 */
[----:B------:R-:W3:Y:S04]  /*19760*/  LDL R245, [R1+0x820] ;  /* 0x0008200001f57983 */ /* 0x000ee80000100800 */
[----:B------:R-:W-:Y:S04]  /*19770*/  STS.U8 [R8+UR7+0x800c], R163 ;  /* 0x00800ca308007988 */ /* 0x000fe80008000007 */
[----:B------:R-:W-:Y:S01]  /*19780*/  STL [R1+0xb4c], R8 ;  /* 0x000b4c0801007387 */ /* 0x000fe20000100800 */
[----:B------:R-:W-:-:S03]  /*19790*/  PRMT R159, RZ, 0x7610, R159 ;  /* 0x00007610ff9f7816 */ /* 0x000fc6000000009f */
[----:B------:R0:W-:Y:S04]  /*197a0*/  STS.U8 [R8+UR7+0x800e], R162 ;  /* 0x00800ea208007988 */ /* 0x0001e80008000007 */
[----:B------:R1:W3:Y:S04]  /*197b0*/  @!P0 LDG.E.U8 R159, desc[UR20][R160.64] ;  /* 0x00000014a09f8981 */ /* 0x0002e8000c1e1100 */
[----:B------:R-:W3:Y:S04]  /*197c0*/  LDL R252, [R1+0x7a0] ;  /* 0x0007a00001fc7983 */ /* 0x000ee80000100800 */
[----:B0-----:R-:W3:Y:S01]  /*197d0*/  LDL R8, [R1+0x764] ;  /* 0x0007640001087983 */ /* 0x001ee20000100800 */
[----:B--2---:R-:W-:-:S03]  /*197e0*/  @!P0 IMAD.MOV.U32 R163, RZ, RZ, R241 ;  /* 0x000000ffffa38224 */ /* 0x004fc600078e00f1 */
[----:B------:R-:W2:Y:S01]  /*197f0*/  LDL R241, [R1+0x7e0] ;  /* 0x0007e00001f17983 */ /* 0x000ea20000100800 */
[----:B-1----:R-:W-:Y:S01]  /*19800*/  PRMT R160, RZ, 0x7610, R160 ;  /* 0x00007610ffa07816 */ /* 0x002fe200000000a0 */
[----:B----4-:R-:W-:Y:S02]  /*19810*/  @!P0 IMAD.MOV.U32 R162, RZ, RZ, R239 ;  /* 0x000000ffffa28224 */ /* 0x010fe400078e00ef */
[----:B------:R-:W4:Y:S04]  /*19820*/  LDL R239, [R1+0x7e4] ;  /* 0x0007e40001ef7983 */ /* 0x000f280000100800 */
[----:B------:R0:W4:Y:S02]  /*19830*/  @!P0 LDG.E.U8 R160, desc[UR20][R162.64] ;  /* 0x00000014a2a08981 */ /* 0x000124000c1e1100 */
[----:B0-----:R-:W-:-:S02]  /*19840*/  @!P0 IMAD.MOV.U32 R163, RZ, RZ, R249 ;  /* 0x000000ffffa38224 */ /* 0x001fc400078e00f9 */
[----:B------:R-:W4:Y:S01]  /*19850*/  LDL R249, [R1+0x7a4] ;  /* 0x0007a40001f97983 */ /* 0x000f220000100800 */
[----:B------:R-:W-:-:S03]  /*19860*/  @!P0 IMAD.MOV.U32 R162, RZ, RZ, R247 ;  /* 0x000000ffffa28224 */ /* 0x000fc600078e00f7 */
[----:B------:R-:W4:Y:S01]  /*19870*/  LDL R247, [R1+0x760] ;  /* 0x0007600001f77983 */ /* 0x000f220000100800 */
[----:B------:R-:W-:-:S03]  /*19880*/  PRMT R161, RZ, 0x7610, R161 ;  /* 0x00007610ffa17816 */ /* 0x000fc600000000a1 */
[----:B------:R0:W-:Y:S04]  /*19890*/  STS.U8 [R7+UR7+0x8002], R164 ;  /* 0x008002a407007988 */ /* 0x0001e80008000007 */
[----:B------:R1:W4:Y:S01]  /*198a0*/  @!P0 LDG.E.U8 R161, desc[UR20][R162.64] ;  /* 0x00000014a2a18981 */ /* 0x000322000c1e1100 */
[----:B0-----:R-:W-:-:S03]  /*198b0*/  @!P0 IMAD.MOV.U32 R164, RZ, RZ, R243 ;  /* 0x000000ffffa48224 */ /* 0x001fc600078e00f3 */
[----:B------:R-:W4:Y:S01]  /*198c0*/  LDL R243, [R1+0x724] ;  /* 0x0007240001f37983 */ /* 0x000f220000100800 */
[----:B-1----:R-:W-:-:S03]  /*198d0*/  PRMT R162, RZ, 0x7610, R162 ;  /* 0x00007610ffa27816 */ /* 0x002fc600000000a2 */
[----:B------:R3:W-:Y:S02]  /*198e0*/  STS.U8 [R7+UR7+0x8000], R165 ;  /* 0x008000a507007988 */ /* 0x0007e40008000007 */
[----:B---3--:R-:W-:Y:S02]  /*198f0*/  @!P0 IMAD.MOV.U32 R165, RZ, RZ, R245 ;  /* 0x000000ffffa58224 */ /* 0x008fe400078e00f5 */
[----:B------:R-:W3:Y:S04]  /*19900*/  LDL R245, [R1+0x720] ;  /* 0x0007200001f57983 */ /* 0x000ee80000100800 */
[----:B------:R2:W3:Y:S02]  /*19910*/  @!P0 LDG.E.U8 R162, desc[UR20][R164.64] ;  /* 0x00000014a4a28981 */ /* 0x0004e4000c1e1100 */
[----:B--2---:R-:W-:-:S02]  /*19920*/  @!P0 IMAD.MOV.U32 R165, RZ, RZ, R241 ;  /* 0x000000ffffa58224 */ /* 0x004fc400078e00f1 */
[----:B------:R-:W2:Y:S01]  /*19930*/  LDL R241, [R1+0x6e0] ;  /* 0x0006e00001f17983 */ /* 0x000ea20000100800 */
[----:B------:R-:W-:Y:S01]  /*19940*/  PRMT R163, RZ, 0x7610, R163 ;  /* 0x00007610ffa37816 */ /* 0x000fe200000000a3 */
[----:B----4-:R-:W-:Y:S02]  /*19950*/  @!P0 IMAD.MOV.U32 R164, RZ, RZ, R239 ;  /* 0x000000ffffa48224 */ /* 0x010fe400078e00ef */
[----:B------:R0:W-:Y:S04]  /*19960*/  STS.U8 [R7+UR7+0x8004], R167 ;  /* 0x008004a707007988 */ /* 0x0001e80008000007 */
[----:B------:R1:W4:Y:S04]  /*19970*/  @!P0 LDG.E.U8 R163, desc[UR20][R164.64] ;  /* 0x00000014a4a38981 */ /* 0x000328000c1e1100 */
[----:B------:R1:W-:Y:S01]  /*19980*/  STS.U8 [R7+UR7+0x8006], R166 ;  /* 0x008006a607007988 */ /* 0x0003e20008000007 */
[----:B0-----:R-:W-:-:S03]  /*19990*/  @!P0 IMAD.MOV.U32 R167, RZ, RZ, R252 ;  /* 0x000000ffffa78224 */ /* 0x001fc600078e00fc */
[----:B------:R-:W4:Y:S01]  /*199a0*/  LDL R239, [R1+0x6e4] ;  /* 0x0006e40001ef7983 */ /* 0x000f220000100800 */
[----:B-1----:R-:W-:Y:S01]  /*199b0*/  PRMT R164, RZ, 0x7610, R164 ;  /* 0x00007610ffa47816 */ /* 0x002fe200000000a4 */
[----:B------:R-:W-:-:S05]  /*199c0*/  @!P0 IMAD.MOV.U32 R166, RZ, RZ, R249 ;  /* 0x000000ffffa68224 */ /* 0x000fca00078e00f9 */
[----:B------:R0:W4:Y:S02]  /*199d0*/  @!P0 LDG.E.U8 R164, desc[UR20][R166.64] ;  /* 0x00000014a6a48981 */ /* 0x000124000c1e1100 */
[----:B0-----:R-:W-:Y:S02]  /*199e0*/  @!P0 IMAD.MOV.U32 R166, RZ, RZ, R8 ;  /* 0x000000ffffa68224 */ /* 0x001fe400078e0008 */
        /* <DEDUP_REMOVED lines=15> */
[----:B------:R-:W-:-:S03]  /*19ae0*/  PRMT R167, RZ, 0x7610, R167 ;  /* 0x00007610ffa77816 */ /* 0x000fc600000000a7 */
[----:B------:R-:W-:Y:S04]  /*19af0*/  STS.U8 [R7+UR7+0x800e], R170 ;  /* 0x00800eaa07007988 */ /* 0x000fe80008000007 */
[----:B------:R-:W-:Y:S01]  /*19b00*/  STS.U8 [R7+UR7+0x800c], R171 ;  /* 0x00800cab07007988 */ /* 0x000fe20008000007 */
[----:B----4-:R-:W-:-:S03]  /*19b10*/  @!P0 IMAD.MOV.U32 R168, RZ, RZ, R239 ;  /* 0x000000ffffa88224 */ /* 0x010fc600078e00ef */
[----:B------:R-:W4:Y:S04]  /*19b20*/  LDL R239, [R1+0x404] ;  /* 0x0004040001ef7983 */ /* 0x000f280000100800 */
[----:B------:R0:W-:Y:S04]  /*19b30*/  STL [R1+0xb50], R7 ;  /* 0x000b500701007387 */ /* 0x0001e80000100800 */
[----:B------:R1:W4:Y:S04]  /*19b40*/  @!P0 LDG.E.U8 R167, desc[UR20][R168.64] ;  /* 0x00000014a8a78981 */ /* 0x000328000c1e1100 */
[----:B------:R-:W4:Y:S04]  /*19b50*/  LDL R249, [R1+0x380] ;  /* 0x0003800001f97983 */ /* 0x000f280000100800 */
[----:B0-----:R-:W4:Y:S01]  /*19b60*/  LDL R7, [R1+0x3c4] ;  /* 0x0003c40001077983 */ /* 0x001f220000100800 */
[----:B------:R-:W-:-:S03]  /*19b70*/  @!P0 IMAD.MOV.U32 R170, RZ, RZ, R8 ;  /* 0x000000ffffaa8224 */ /* 0x000fc600078e0008 */
[----:B------:R-:W4:Y:S01]  /*19b80*/  LDL R8, [R1+0x3c0] ;  /* 0x0003c00001087983 */ /* 0x000f220000100800 */
[----:B-1----:R-:W-:Y:S01]  /*19b90*/  PRMT R168, RZ, 0x7610, R168 ;  /* 0x00007610ffa87816 */ /* 0x002fe200000000a8 */
[----:B------:R-:W-:Y:S02]  /*19ba0*/  @!P0 IMAD.MOV.U32 R171, RZ, RZ, R247 ;  /* 0x000000ffffab8224 */ /* 0x000fe400078e00f7 */
[----:B------:R-:W4:Y:S04]  /*19bb0*/  LDL R247, [R1+0x384] ;  /* 0x0003840001f77983 */ /* 0x000f280000100800 */
[----:B------:R0:W4:Y:S02]  /*19bc0*/  @!P0 LDG.E.U8 R168, desc[UR20][R170.64] ;  /* 0x00000014aaa88981 */ /* 0x000124000c1e1100 */
[----:B0-----:R-:W-:-:S02]  /*19bd0*/  @!P0 IMAD.MOV.U32 R170, RZ, RZ, R243 ;  /* 0x000000ffffaa8224 */ /* 0x001fc400078e00f3 */
[----:B------:R-:W4:Y:S04]  /*19be0*/  LDL R243, [R1+0x344] ;  /* 0x0003440001f37983 */ /* 0x000f280000100800 */
[----:B------:R2:W-:Y:S01]  /*19bf0*/  STS.U8 [R6+UR7+0x8000], R173 ;  /* 0x008000ad06007988 */ /* 0x0005e20008000007 */
[----:B---3--:R-:W-:-:S03]  /*19c00*/  @!P0 IMAD.MOV.U32 R171, RZ, RZ, R245 ;  /* 0x000000ffffab8224 */ /* 0x008fc600078e00f5 */
[----:B------:R-:W3:Y:S01]  /*19c10*/  LDL R245, [R1+0x340] ;  /* 0x0003400001f57983 */ /* 0x000ee20000100800 */
[----:B--2---:R-:W-:-:S03]  /*19c20*/  @!P0 IMAD.MOV.U32 R173, RZ, RZ, R241 ;  /* 0x000000ffffad8224 */ /* 0x004fc600078e00f1 */
[----:B------:R-:W2:Y:S01]  /*19c30*/  LDL R241, [R1+0x300] ;  /* 0x0003000001f17983 */ /* 0x000ea20000100800 */
[----:B------:R-:W-:-:S03]  /*19c40*/  PRMT R169, RZ, 0x7610, R169 ;  /* 0x00007610ffa97816 */ /* 0x000fc600000000a9 */
[----:B------:R4:W-:Y:S04]  /*19c50*/  STS.U8 [R6+UR7+0x8002], R172 ;  /* 0x008002ac06007988 */ /* 0x0009e80008000007 */
[----:B------:R0:W2:Y:S01]  /*19c60*/  @!P0 LDG.E.U8 R169, desc[UR20][R170.64] ;  /* 0x00000014aaa98981 */ /* 0x0000a2000c1e1100 */
[----:B----4-:R-:W-:-:S03]  /*19c70*/  @!P0 IMAD.MOV.U32 R172, RZ, RZ, R239 ;  /* 0x000000ffffac8224 */ /* 0x010fc600078e00ef */
[----:B------:R-:W4:Y:S01]  /*19c80*/  LDL R239, [R1+0x304] ;  /* 0x0003040001ef7983 */ /* 0x000f220000100800 */
[----:B0-----:R-:W-:Y:S02]  /*19c90*/  PRMT R170, RZ, 0x7610, R170 ;  /* 0x00007610ffaa7816 */ /* 0x001fe400000000aa */
[----:B------:R-:W-:-:S04]  /*19ca0*/  PRMT R171, RZ, 0x7610, R171 ;  /* 0x00007610ffab7816 */ /* 0x000fc800000000ab */
[----:B------:R0:W4:Y:S04]  /*19cb0*/  @!P0 LDG.E.U8 R170, desc[UR20][R172.64] ;  /* 0x00000014acaa8981 */ /* 0x000128000c1e1100 */
[----:B------:R1:W-:Y:S01]  /*19cc0*/  STS.U8 [R6+UR7+0x8004], R175 ;  /* 0x008004af06007988 */ /* 0x0003e20008000007 */
[----:B0-----:R-:W-:-:S03]  /*19cd0*/  @!P0 IMAD.MOV.U32 R172, RZ, RZ, R7 ;  /* 0x000000ffffac8224 */ /* 0x001fc600078e0007 */
[----:B------:R0:W-:Y:S01]  /*19ce0*/  STS.U8 [R6+UR7+0x8006], R174 ;  /* 0x008006ae06007988 */ /* 0x0001e20008000007 */
[----:B------:R-:W-:Y:S02]  /*19cf0*/  @!P0 IMAD.MOV.U32 R173, RZ, RZ, R8 ;  /* 0x000000ffffad8224 */ /* 0x000fe400078e0008 */
[----:B-1----:R-:W-:Y:S01]  /*19d00*/  @!P0 IMAD.MOV.U32 R175, RZ, RZ, R249 ;  /* 0x000000ffffaf8224 */ /* 0x002fe200078e00f9 */
[----:B------:R-:W4:Y:S04]  /*19d10*/  LDL R8, [R1+0x2c0] ;  /* 0x0002c00001087983 */ /* 0x000f280000100800 */
[----:B------:R1:W4:Y:S01]  /*19d20*/  @!P0 LDG.E.U8 R171, desc[UR20][R172.64] ;  /* 0x00000014acab8981 */ /* 0x000322000c1e1100 */
[----:B0-----:R-:W-:-:S03]  /*19d30*/  @!P0 IMAD.MOV.U32 R174, RZ, RZ, R247 ;  /* 0x000000ffffae8224 */ /* 0x001fc600078e00f7 */
[----:B------:R-:W4:Y:S01]  /*19d40*/  LDL R7, [R1+0x2c4] ;  /* 0x0002c40001077983 */ /* 0x000f220000100800 */
[----:B-1----:R-:W-:-:S06]  /*19d50*/  PRMT R172, RZ, 0x7610, R172 ;  /* 0x00007610ffac7816 */ /* 0x002fcc00000000ac */
[----:B------:R0:W4:Y:S02]  /*19d60*/  @!P0 LDG.E.U8 R172, desc[UR20][R174.64] ;  /* 0x00000014aeac8981 */ /* 0x000124000c1e1100 */
[----:B0-----:R-:W-:Y:S02]  /*19d70*/  @!P0 IMAD.MOV.U32 R174, RZ, RZ, R243 ;  /* 0x000000ffffae8224 */ /* 0x001fe400078e00f3 */
[----:B------:R-:W4:Y:S01]  /*19d80*/  LDL R243, [R1+0x284] ;  /* 0x0002840001f37983 */ /* 0x000f220000100800 */
[----:B---3--:R-:W-:-:S03]  /*19d90*/  @!P0 IMAD.MOV.U32 R175, RZ, RZ, R245 ;  /* 0x000000ffffaf8224 */ /* 0x008fc600078e00f5 */
[----:B------:R-:W3:Y:S04]  /*19da0*/  LDL R245, [R1+0x280] ;  /* 0x0002800001f57983 */ /* 0x000ee80000100800 */
[----:B------:R2:W-:Y:S02]  /*19db0*/  STS.U8 [R6+UR7+0x8008], R177 ;  /* 0x008008b106007988 */ /* 0x0005e40008000007 */
[----:B--2---:R-:W-:Y:S02]  /*19dc0*/  @!P0 IMAD.MOV.U32 R177, RZ, RZ, R241 ;  /* 0x000000ffffb18224 */ /* 0x004fe400078e00f1 */
[----:B------:R-:W2:Y:S01]  /*19dd0*/  LDL R241, [R1+0x240] ;  /* 0x0002400001f17983 */ /* 0x000ea20000100800 */
[----:B------:R-:W-:-:S03]  /*19de0*/  PRMT R173, RZ, 0x7610, R173 ;  /* 0x00007610ffad7816 */ /* 0x000fc600000000ad */
[----:B------:R4:W-:Y:S04]  /*19df0*/  STS.U8 [R6+UR7+0x800a], R176 ;  /* 0x00800ab006007988 */ /* 0x0009e80008000007 */
[----:B------:R0:W2:Y:S01]  /*19e00*/  @!P0 LDG.E.U8 R173, desc[UR20][R174.64] ;  /* 0x00000014aead8981 */ /* 0x0000a2000c1e1100 */
[----:B----4-:R-:W-:-:S03]  /*19e10*/  @!P0 IMAD.MOV.U32 R176, RZ, RZ, R239 ;  /* 0x000000ffffb08224 */ /* 0x010fc600078e00ef */
[----:B------:R-:W4:Y:S01]  /*19e20*/  LDL R239, [R1+0x244] ;  /* 0x0002440001ef7983 */ /* 0x000f220000100800 */
[----:B0-----:R-:W-:-:S06]  /*19e30*/  PRMT R174, RZ, 0x7610, R174 ;  /* 0x00007610ffae7816 */ /* 0x001fcc00000000ae */
[----:B------:R0:W4:Y:S01]  /*19e40*/  @!P0 LDG.E.U8 R174, desc[UR20][R176.64] ;  /* 0x00000014b0ae8981 */ /* 0x000122000c1e1100 */
[----:B------:R-:W-:-:S03]  /*19e50*/  PRMT R175, RZ, 0x7610, R175 ;  /* 0x00007610ffaf7816 */ /* 0x000fc600000000af */
[----:B------:R-:W-:Y:S04]  /*19e60*/  STS.U8 [R6+UR7+0x800e], R178 ;  /* 0x00800eb206007988 */ /* 0x000fe80008000007 */
[----:B------:R-:W-:Y:S01]  /*19e70*/  STS.U8 [R6+UR7+0x800c], R179 ;  /* 0x00800cb306007988 */ /* 0x000fe20008000007 */
[----:B0-----:R-:W-:-:S03]  /*19e80*/  @!P0 IMAD.MOV.U32 R177, RZ, RZ, R8 ;  /* 0x000000ffffb18224 */ /* 0x001fc600078e0008 */
[----:B------:R-:W4:Y:S01]  /*19e90*/  LDL R8, [R1+0x200] ;  /* 0x0002000001087983 */ /* 0x000f220000100800 */
[----:B------:R-:W-:-:S03]  /*19ea0*/  @!P0 IMAD.MOV.U32 R176, RZ, RZ, R7 ;  /* 0x000000ffffb08224 */ /* 0x000fc600078e0007 */
        /* <DEDUP_REMOVED lines=8> */
[----:B---3--:R-:W-:Y:S02]  /*19f30*/  @!P0 IMAD.MOV.U32 R179, RZ, RZ, R245 ;  /* 0x000000ffffb38224 */ /* 0x008fe400078e00f5 */
[----:B------:R-:W3:Y:S04]  /*19f40*/  LDL R245, [R1+0x184] ;  /* 0x0001840001f57983 */ /* 0x000ee80000100800 */
[----:B------:R2:W3:Y:S02]  /*19f50*/  @!P0 LDG.E.U8 R176, desc[UR20][R178.64] ;  /* 0x00000014b2b08981 */ /* 0x0004e4000c1e1100 */
[----:B--2---:R-:W-:-:S02]  /*19f60*/  @!P0 IMAD.MOV.U32 R179, RZ, RZ, R241 ;  /* 0x000000ffffb38224 */ /* 0x004fc400078e00f1 */
[----:B------:R-:W2:Y:S01]  /*19f70*/  LDL R241, [R1+0x140] ;  /* 0x0001400001f17983 */ /* 0x000ea20000100800 */
[----:B------:R-:W-:-:S03]  /*19f80*/  PRMT R177, RZ, 0x7610, R177 ;  /* 0x00007610ffb17816 */ /* 0x000fc600000000b1 */
[----:B------:R0:W-:Y:S01]  /*19f90*/  STS.U8 [R5+UR7+0x8000], R181 ;  /* 0x008000b505007988 */ /* 0x0001e20008000007 */
[----:B----4-:R-:W-:-:S03]  /*19fa0*/  @!P0 IMAD.MOV.U32 R178, RZ, RZ, R239 ;  /* 0x000000ffffb28224 */ /* 0x010fc600078e00ef */
[----:B------:R-:W4:Y:S04]  /*19fb0*/  LDL R239, [R1+0x144] ;  /* 0x0001440001ef7983 */ /* 0x000f280000100800 */
[----:B------:R1:W4:Y:S04]  /*19fc0*/  @!P0 LDG.E.U8 R177, desc[UR20][R178.64] ;  /* 0x00000014b2b18981 */ /* 0x000328000c1e1100 */
[----:B------:R0:W-:Y:S01]  /*19fd0*/  STS.U8 [R5+UR7+0x8002], R180 ;  /* 0x008002b405007988 */ /* 0x0001e20008000007 */
[----:B-1----:R-:W-:Y:S02]  /*19fe0*/  PRMT R178, RZ, 0x7610, R178 ;  /* 0x00007610ffb27816 */ /* 0x002fe400000000b2 */
[----:B------:R-:W-:Y:S01]  /*19ff0*/  PRMT R179, RZ, 0x7610, R179 ;  /* 0x00007610ffb37816 */ /* 0x000fe200000000b3 */
[----:B0-----:R-:W-:-:S02]  /*1a000*/  @!P0 IMAD.MOV.U32 R181, RZ, RZ, R8 ;  /* 0x000000ffffb58224 */ /* 0x001fc400078e0008 */
[----:B------:R-:W4:Y:S01]  /*1a010*/  LDL R8, [R1+0x100] ;  /* 0x0001000001087983 */ /* 0x000f220000100800 */
[----:B------:R-:W-:-:S03]  /*1a020*/  @!P0 IMAD.MOV.U32 R180, RZ, RZ, R7 ;  /* 0x000000ffffb48224 */ /* 0x000fc600078e0007 */
[----:B------:R-:W4:Y:S04]  /*1a030*/  LDL R7, [R1+0x104] ;  /* 0x0001040001077983 */ /* 0x000f280000100800 */
[----:B------:R0:W4:Y:S04]  /*1a040*/  @!P0 LDG.E.U8 R178, desc[UR20][R180.64] ;  /* 0x00000014b4b28981 */ /* 0x000128000c1e1100 */
[----:B------:R1:W-:Y:S01]  /*1a050*/  STS.U8 [R5+UR7+0x8004], R183 ;  /* 0x008004b705007988 */ /* 0x0003e20008000007 */
[----:B0-----:R-:W-:-:S03]  /*1a060*/  @!P0 IMAD.MOV.U32 R180, RZ, RZ, R6 ;  /* 0x000000ffffb48224 */ /* 0x001fc600078e0006 */
[----:B------:R3:W-:Y:S01]  /*1a070*/  STS.U8 [R5+UR7+0x8006], R182 ;  /* 0x008006b605007988 */ /* 0x0007e20008000007 */
[----:B------:R-:W-:-:S03]  /*1a080*/  @!P0 IMAD.MOV.U32 R181, RZ, RZ, R243 ;  /* 0x000000ffffb58224 */ /* 0x000fc600078e00f3 */
[----:B------:R-:W4:Y:S01]  /*1a090*/  LDL R6, [R1+0xc4] ;  /* 0x0000c40001067983 */ /* 0x000f220000100800 */
[----:B-1----:R-:W-:-:S03]  /*1a0a0*/  @!P0 IMAD.MOV.U32 R183, RZ, RZ, R247 ;  /* 0x000000ffffb78224 */ /* 0x002fc600078e00f7 */
[----:B------:R0:W4:Y:S01]  /*1a0b0*/  @!P0 LDG.E.U8 R179, desc[UR20][R180.64] ;  /* 0x00000014b4b38981 */ /* 0x000122000c1e1100 */
[----:B---3--:R-:W-:-:S03]  /*1a0c0*/  @!P0 IMAD.MOV.U32 R182, RZ, RZ, R245 ;  /* 0x000000ffffb68224 */ /* 0x008fc600078e00f5 */
[----:B------:R-:W3:Y:S04]  /*1a0d0*/  LDL R243, [R1+0xc0] ;  /* 0x0000c00001f37983 */ /* 0x000ee80000100800 */
[----:B------:R1:W-:Y:S01]  /*1a0e0*/  STS.U8 [R5+UR7+0x8008], R185 ;  /* 0x008008b905007988 */ /* 0x0003e20008000007 */
[----:B0-----:R-:W-:-:S03]  /*1a0f0*/  PRMT R180, RZ, 0x7610, R180 ;  /* 0x00007610ffb47816 */ /* 0x001fc600000000b4 */
[----:B------:R0:W-:Y:S04]  /*1a100*/  STS.U8 [R5+UR7+0x800a], R184 ;  /* 0x00800ab805007988 */ /* 0x0001e80008000007 */
[----:B------:R2:W3:Y:S04]  /*1a110*/  @!P0 LDG.E.U8 R180, desc[UR20][R182.64] ;  /* 0x00000014b6b48981 */ /* 0x0004e8000c1e1100 */
[----:B------:R-:W3:Y:S01]  /*1a120*/  LDL R247, [R1+0xa18] ;  /* 0x000a180001f77983 */ /* 0x000ee20000100800 */
[----:B--2---:R-:W-:-:S03]  /*1a130*/  @!P0 IMAD.MOV.U32 R183, RZ, RZ, R241 ;  /* 0x000000ffffb78224 */ /* 0x004fc600078e00f1 */
[----:B------:R-:W2:Y:S01]  /*1a140*/  LDL R241, [R1+0x80] ;  /* 0x0000800001f17983 */ /* 0x000ea20000100800 */
[----:B------:R-:W-:Y:S01]  /*1a150*/  PRMT R181, RZ, 0x7610, R181 ;  /* 0x00007610ffb57816 */ /* 0x000fe200000000b5 */
[----:B----4-:R-:W-:Y:S02]  /*1a160*/  @!P0 IMAD.MOV.U32 R182, RZ, RZ, R239 ;  /* 0x000000ffffb68224 */ /* 0x010fe400078e00ef */
[----:B------:R-:W4:Y:S04]  /*1a170*/  LDL R239, [R1+0x84] ;  /* 0x0000840001ef7983 */ /* 0x000f280000100800 */
[----:B------:R1:W4:Y:S02]  /*1a180*/  @!P0 LDG.E.U8 R181, desc[UR20][R182.64] ;  /* 0x00000014b6b58981 */ /* 0x000324000c1e1100 */
[----:B-1----:R-:W-:Y:S01]  /*1a190*/  PRMT R182, RZ, 0x7610, R182 ;  /* 0x00007610ffb67816 */ /* 0x002fe200000000b6 */
[----:B------:R-:W-:-:S02]  /*1a1a0*/  @!P0 IMAD.MOV.U32 R185, RZ, RZ, R8 ;  /* 0x000000ffffb98224 */ /* 0x000fc400078e0008 */
[----:B------:R-:W4:Y:S01]  /*1a1b0*/  LDL R8, [R1+0x648] ;  /* 0x0006480001087983 */ /* 0x000f220000100800 */
[----:B0-----:R-:W-:-:S03]  /*1a1c0*/  @!P0 IMAD.MOV.U32 R184, RZ, RZ, R7 ;  /* 0x000000ffffb88224 */ /* 0x001fc600078e0007 */
[----:B------:R-:W4:Y:S04]  /*1a1d0*/  LDL R7, [R1+0xa48] ;  /* 0x000a480001077983 */ /* 0x000f280000100800 */
[----:B------:R0:W4:Y:S04]  /*1a1e0*/  @!P0 LDG.E.U8 R182, desc[UR20][R184.64] ;  /* 0x00000014b8b68981 */ /* 0x000128000c1e1100 */
[----:B------:R2:W-:Y:S01]  /*1a1f0*/  STS.U8 [R5+UR7+0x800c], R187 ;  /* 0x00800cbb05007988 */ /* 0x0005e20008000007 */
[----:B0-----:R-:W-:-:S03]  /*1a200*/  @!P0 IMAD.MOV.U32 R184, RZ, RZ, R6 ;  /* 0x000000ffffb88224 */ /* 0x001fc600078e0006 */
[----:B------:R-:W4:Y:S04]  /*1a210*/  LDL R6, [R1+0xa1c] ;  /* 0x000a1c0001067983 */ /* 0x000f280000100800 */
[----:B------:R-:W-:Y:S01]  /*1a220*/  STL [R1+0xb58], R5 ;  /* 0x000b580501007387 */ /* 0x000fe20000100800 */
[----:B------:R-:W-:Y:S01]  /*1a230*/  PRMT R183, RZ, 0x7610, R183 ;  /* 0x00007610ffb77816 */ /* 0x000fe200000000b7 */
[----:B---3--:R-:W-:Y:S02]  /*1a240*/  @!P0 IMAD.MOV.U32 R185, RZ, RZ, R243 ;  /* 0x000000ffffb98224 */ /* 0x008fe400078e00f3 */
[----:B------:R0:W-:Y:S04]  /*1a250*/  STS.U8 [R5+UR7+0x800e], R186 ;  /* 0x00800eba05007988 */ /* 0x0001e80008000007 */
[----:B------:R1:W3:Y:S04]  /*1a260*/  @!P0 LDG.E.U8 R183, desc[UR20][R184.64] ;  /* 0x00000014b8b78981 */ /* 0x0002e8000c1e1100 */
[----:B------:R-:W3:Y:S04]  /*1a270*/  LDL R245, [R1+0x998] ;  /* 0x0009980001f57983 */ /* 0x000ee80000100800 */
[----:B------:R-:W3:Y:S01]  /*1a280*/  LDL R243, [R1+0x99c] ;  /* 0x00099c0001f37983 */ /* 0x000ee20000100800 */
[----:B--2---:R-:W-:-:S03]  /*1a290*/  @!P0 IMAD.MOV.U32 R187, RZ, RZ, R241 ;  /* 0x000000ffffbb8224 */ /* 0x004fc600078e00f1 */
[----:B0-----:R-:W2:Y:S04]  /*1a2a0*/  LDL R5, [R1+0x91c] ;  /* 0x00091c0001057983 */ /* 0x001ea80000100800 */
[----:B------:R-:W3:Y:S01]  /*1a2b0*/  LDL R241, [R1+0x9d8] ;  /* 0x0009d80001f17983 */ /* 0x000ee20000100800 */
[----:B-1----:R-:W-:Y:S01]  /*1a2c0*/  PRMT R184, RZ, 0x7610, R184 ;  /* 0x00007610ffb87816 */ /* 0x002fe200000000b8 */
[----:B----4-:R-:W-:Y:S02]  /*1a2d0*/  @!P0 IMAD.MOV.U32 R186, RZ, RZ, R239 ;  /* 0x000000ffffba8224 */ /* 0x010fe400078e00ef */
[----:B------:R-:W4:Y:S04]  /*1a2e0*/  LDL R239, [R1+0x9dc] ;  /* 0x0009dc0001ef7983 */ /* 0x000f280000100800 */
[----:B------:R0:W2:Y:S04]  /*1a2f0*/  @!P0 LDG.E.U8 R184, desc[UR20][R186.64] ;  /* 0x00000014bab88981 */ /* 0x0000a8000c1e1100 */
[----:B------:R1:W-:Y:S04]  /*1a300*/  STS.U8 [R4+UR7+0x8000], R205 ;  /* 0x008000cd04007988 */ /* 0x0003e80008000007 */
[----:B------:R1:W-:Y:S01]  /*1a310*/  STS.U8 [R4+UR7+0x8002], R201 ;  /* 0x008002c904007988 */ /* 0x0003e20008000007 */
[----:B0-----:R-:W-:-:S03]  /*1a320*/  @!P0 IMAD.MOV.U32 R187, RZ, RZ, R8 ;  /* 0x000000ffffbb8224 */ /* 0x001fc600078e0008 */
[----:B------:R-:W2:Y:S01]  /*1a330*/  LDL R8, [R1+0x958] ;  /* 0x0009580001087983 */ /* 0x000ea20000100800 */
[----:B-1----:R-:W-:Y:S01]  /*1a340*/  PRMT R205, RZ, 0x7610, R205 ;  /* 0x00007610ffcd7816 */ /* 0x002fe200000000cd */
[----:B------:R-:W-:Y:S02]  /*1a350*/  @!P0 IMAD.MOV.U32 R186, RZ, RZ, R7 ;  /* 0x000000ffffba8224 */ /* 0x000fe400078e0007 */
[----:B------:R-:W2:Y:S01]  /*1a360*/  LDL R7, [R1+0x95c] ;  /* 0x00095c0001077983 */ /* 0x000ea20000100800 */
[----:B------:R-:W-:-:S03]  /*1a370*/  PRMT R201, RZ, 0x7610, R201 ;  /* 0x00007610ffc97816 */ /* 0x000fc600000000c9 */
[----:B------:R0:W2:Y:S02]  /*1a380*/  @!P0 LDG.E.U8 R205, desc[UR20][R186.64] ;  /* 0x00000014bacd8981 */ /* 0x0000a4000c1e1100 */
[----:B0-----:R-:W-:Y:S02]  /*1a390*/  @!P0 IMAD.MOV.U32 R187, RZ, RZ, R247 ;  /* 0x000000ffffbb8224 */ /* 0x001fe400078e00f7 */
[----:B------:R-:W-:Y:S02]  /*1a3a0*/  @!P0 IMAD.MOV.U32 R186, RZ, RZ, R6 ;  /* 0x000000ffffba8224 */ /* 0x000fe400078e0006 */
[----:B------:R-:W2:Y:S04]  /*1a3b0*/  LDL R6, [R1+0x918] ;  /* 0x0009180001067983 */ /* 0x000ea80000100800 */
[----:B------:R3:W2:Y:S02]  /*1a3c0*/  @!P0 LDG.E.U8 R201, desc[UR20][R186.64] ;  /* 0x00000014bac98981 */ /* 0x0006a4000c1e1100 */
[----:B---3--:R-:W-:-:S02]  /*1a3d0*/  @!P0 IMAD.MOV.U32 R187, RZ, RZ, R241 ;  /* 0x000000ffffbb8224 */ /* 0x008fc400078e00f1 */
[----:B------:R-:W3:Y:S04]  /*1a3e0*/  LDL R241, [R1+0x8d8] ;  /* 0x0008d80001f17983 */ /* 0x000ee80000100800 */
[----:B------:R0:W-:Y:S01]  /*1a3f0*/  STS.U8 [R4+UR7+0x8004], R197 ;  /* 0x008004c504007988 */ /* 0x0001e20008000007 */
[----:B----4-:R-:W-:-:S03]  /*1a400*/  @!P0 IMAD.MOV.U32 R186, RZ, RZ, R239 ;  /* 0x000000ffffba8224 */ /* 0x010fc600078e00ef */
[----:B------:R1:W-:Y:S01]  /*1a410*/  STS.U8 [R4+UR7+0x8006], R193 ;  /* 0x008006c104007988 */ /* 0x0003e20008000007 */
[----:B0-----:R-:W-:-:S03]  /*1a420*/  PRMT R197, RZ, 0x7610, R197 ;  /* 0x00007610ffc57816 */ /* 0x001fc600000000c5 */
[----:B------:R-:W4:Y:S04]  /*1a430*/  LDL R239, [R1+0x8dc] ;  /* 0x0008dc0001ef7983 */ /* 0x000f280000100800 */
[----:B------:R0:W4:Y:S01]  /*1a440*/  @!P0 LDG.E.U8 R197, desc[UR20][R186.64] ;  /* 0x00000014bac58981 */ /* 0x000122000c1e1100 */
[----:B-1----:R-:W-:Y:S01]  /*1a450*/  PRMT R193, RZ, 0x7610, R193 ;  /* 0x00007610ffc17816 */ /* 0x002fe200000000c1 */
[----:B0-----:R-:W-:Y:S02]  /*1a460*/  @!P0 IMAD.MOV.U32 R186, RZ, RZ, R243 ;  /* 0x000000ffffba8224 */ /* 0x001fe400078e00f3 */
[----:B------:R-:W-:-:S05]  /*1a470*/  @!P0 IMAD.MOV.U32 R187, RZ, RZ, R245 ;  /* 0x000000ffffbb8224 */ /* 0x000fca00078e00f5 */
[----:B------:R2:W4:Y:S01]  /*1a480*/  @!P0 LDG.E.U8 R193, desc[UR20][R186.64] ;  /* 0x00000014bac18981 */ /* 0x000522000c1e1100 */
[----:B------:R-:W-:Y:S01]  /*1a490*/  PRMT R185, RZ, 0x7610, R185 ;  /* 0x00007610ffb97816 */ /* 0x000fe200000000b9 */
[----:B--2---:R-:W-:Y:S02]  /*1a4a0*/  @!P0 IMAD.MOV.U32 R186, RZ, RZ, R7 ;  /* 0x000000ffffba8224 */ /* 0x004fe400078e0007 */
[----:B------:R-:W-:Y:S01]  /*1a4b0*/  @!P0 IMAD.MOV.U32 R187, RZ, RZ, R8 ;  /* 0x000000ffffbb8224 */ /* 0x000fe200078e0008 */
[----:B------:R-:W2:Y:S04]  /*1a4c0*/  LDL R7, [R1+0x89c] ;  /* 0x00089c0001077983 */ /* 0x000ea80000100800 */
[----:B------:R-:W2:Y:S04]  /*1a4d0*/  LDL R8, [R1+0x898] ;  /* 0x0008980001087983 */ /* 0x000ea80000100800 */
[----:B------:R0:W2:Y:S04]  /*1a4e0*/  @!P0 LDG.E.U8 R185, desc[UR20][R186.64] ;  /* 0x00000014bab98981 */ /* 0x0000a8000c1e1100 */
[----:B------:R1:W-:Y:S04]  /*1a4f0*/  STS.U8 [R4+UR7+0x8008], R191 ;  /* 0x008008bf04007988 */ /* 0x0003e80008000007 */
[----:B------:R1:W-:Y:S01]  /*1a500*/  STS.U8 [R4+UR7+0x800a], R190 ;  /* 0x00800abe04007988 */ /* 0x0003e20008000007 */
[----:B0-----:R-:W-:Y:S01]  /*1a510*/  PRMT R186, RZ, 0x7610, R186 ;  /* 0x00007610ffba7816 */ /* 0x001fe200000000ba */
[----:B-1----:R-:W-:-:S02]  /*1a520*/  @!P0 IMAD.MOV.U32 R191, RZ, RZ, R6 ;  /* 0x000000ffffbf8224 */ /* 0x002fc400078e0006 */
[----:B------:R-:W2:Y:S01]  /*1a530*/  LDL R6, [R1+0x858] ;  /* 0x0008580001067983 */ /* 0x000ea20000100800 */
[----:B------:R-:W-:-:S03]  /*1a540*/  @!P0 IMAD.MOV.U32 R190, RZ, RZ, R5 ;  /* 0x000000ffffbe8224 */ /* 0x000fc600078e0005 */
[----:B------:R-:W2:Y:S04]  /*1a550*/  LDL R5, [R1+0x85c] ;  /* 0x00085c0001057983 */ /* 0x000ea80000100800 */
[----:B------:R3:W2:Y:S02]  /*1a560*/  @!P0 LDG.E.U8 R186, desc[UR20][R190.64] ;  /* 0x00000014beba8981 */ /* 0x0006a4000c1e1100 */
[----:B---3--:R-:W-:Y:S02]  /*1a570*/  @!P0 IMAD.MOV.U32 R191, RZ, RZ, R241 ;  /* 0x000000ffffbf8224 */ /* 0x008fe400078e00f1 */
[----:B------:R-:W3:Y:S01]  /*1a580*/  LDL R241, [R1+0x818] ;  /* 0x0008180001f17983 */ /* 0x000ee20000100800 */
[----:B------:R-:W-:-:S03]  /*1a590*/  PRMT R187, RZ, 0x7610, R187 ;  /* 0x00007610ffbb7816 */ /* 0x000fc600000000bb */
[----:B------:R-:W-:Y:S04]  /*1a5a0*/  STS.U8 [R4+UR7+0x800c], R212 ;  /* 0x00800cd404007988 */ /* 0x000fe80008000007 */
[----:B------:R0:W-:Y:S01]  /*1a5b0*/  STS.U8 [R4+UR7+0x800e], R188 ;  /* 0x00800ebc04007988 */ /* 0x0001e20008000007 */
[----:B----4-:R-:W-:-:S03]  /*1a5c0*/  @!P0 IMAD.MOV.U32 R190, RZ, RZ, R239 ;  /* 0x000000ffffbe8224 */ /* 0x010fc600078e00ef */
[----:B------:R-:W4:Y:S04]  /*1a5d0*/  LDL R239, [R1+0x81c] ;  /* 0x00081c0001ef7983 */ /* 0x000f280000100800 */
[----:B------:R2:W4:Y:S04]  /*1a5e0*/  @!P0 LDG.E.U8 R187, desc[UR20][R190.64] ;  /* 0x00000014bebb8981 */ /* 0x000528000c1e1100 */
[----:B------:R1:W-:Y:S01]  /*1a5f0*/  STL [R1+0xb5c], R4 ;  /* 0x000b5c0401007387 */ /* 0x0003e20000100800 */
[----:B0-----:R-:W-:-:S03]  /*1a600*/  PRMT R188, RZ, 0x7610, R188 ;  /* 0x00007610ffbc7816 */ /* 0x001fc600000000bc */
[----:B-1----:R-:W4:Y:S04]  /*1a610*/  LDL.LU R4, [R1+0x78] ;  /* 0x0000780001047983 */ /* 0x002f280000300800 */
[----:B------:R-:W4:Y:S04]  /*1a620*/  LDL R245, [R1+0x798] ;  /* 0x0007980001f57983 */ /* 0x000f280000100800 */
[----:B------:R-:W4:Y:S01]  /*1a630*/  LDL R243, [R1+0x79c] ;  /* 0x00079c0001f37983 */ /* 0x000f220000100800 */
[----:B--2---:R-:W-:-:S03]  /*1a640*/  @!P0 IMAD.MOV.U32 R190, RZ, RZ, R7 ;  /* 0x000000ffffbe8224 */ /* 0x004fc600078e0007 */
[----:B------:R-:W2:Y:S01]  /*1a650*/  LDL R7, [R1+0x7dc] ;  /* 0x0007dc0001077983 */ /* 0x000ea20000100800 */
[----:B------:R-:W-:-:S03]  /*1a660*/  @!P0 IMAD.MOV.U32 R191, RZ, RZ, R8 ;  /* 0x000000ffffbf8224 */ /* 0x000fc600078e0008 */
[----:B------:R-:W2:Y:S04]  /*1a670*/  LDL R8, [R1+0x7d8] ;  /* 0x0007d80001087983 */ /* 0x000ea80000100800 */
[----:B------:R0:W-:Y:S04]  /*1a680*/  STS.U8 [R3+UR7+0x8000], R192 ;  /* 0x008000c003007988 */ /* 0x0001e80008000007 */
[----:B------:R1:W2:Y:S01]  /*1a690*/  @!P0 LDG.E.U8 R188, desc[UR20][R190.64] ;  /* 0x00000014bebc8981 */ /* 0x0002a2000c1e1100 */
[----:B0-----:R-:W-:Y:S01]  /*1a6a0*/  PRMT R192, RZ, 0x7610, R192 ;  /* 0x00007610ffc07816 */ /* 0x001fe200000000c0 */
[----:B-1----:R-:W-:-:S02]  /*1a6b0*/  @!P0 IMAD.MOV.U32 R191, RZ, RZ, R6 ;  /* 0x000000ffffbf8224 */ /* 0x002fc400078e0006 */
[----:B------:R-:W2:Y:S01]  /*1a6c0*/  LDL R6, [R1+0x758] ;  /* 0x0007580001067983 */ /* 0x000ea20000100800 */
[----:B------:R-:W-:-:S03]  /*1a6d0*/  @!P0 IMAD.MOV.U32 R190, RZ, RZ, R5 ;  /* 0x000000ffffbe8224 */ /* 0x000fc600078e0005 */
[----:B------:R-:W2:Y:S04]  /*1a6e0*/  LDL R5, [R1+0x75c] ;  /* 0x00075c0001057983 */ /* 0x000ea80000100800 */
[----:B------:R3:W2:Y:S02]  /*1a6f0*/  @!P0 LDG.E.U8 R192, desc[UR20][R190.64] ;  /* 0x00000014bec08981 */ /* 0x0006a4000c1e1100 */
[----:B---3--:R-:W-:Y:S02]  /*1a700*/  @!P0 IMAD.MOV.U32 R191, RZ, RZ, R241 ;  /* 0x000000ffffbf8224 */ /* 0x008fe400078e00f1 */
[----:B------:R-:W3:Y:S04]  /*1a710*/  LDL R241, [R1+0x718] ;  /* 0x0007180001f17983 */ /* 0x000ee80000100800 */
[----:B------:R0:W-:Y:S04]  /*1a720*/  STS.U8 [R3+UR7+0x8002], R194 ;  /* 0x008002c203007988 */ /* 0x0001e80008000007 */
[----:B------:R1:W-:Y:S01]  /*1a730*/  STS.U8 [R3+UR7+0x8004], R196 ;  /* 0x008004c403007988 */ /* 0x0003e20008000007 */
[----:B0-----:R-:W-:Y:S01]  /*1a740*/  PRMT R194, RZ, 0x7610, R194 ;  /* 0x00007610ffc27816 */ /* 0x001fe200000000c2 */
[----:B----4-:R-:W-:-:S02]  /*1a750*/  @!P0 IMAD.MOV.U32 R190, RZ, RZ, R239 ;  /* 0x000000ffffbe8224 */ /* 0x010fc400078e00ef */
[----:B------:R-:W4:Y:S01]  /*1a760*/  LDL R239, [R1+0x71c] ;  /* 0x00071c0001ef7983 */ /* 0x000f220000100800 */
[----:B-1----:R-:W-:-:S03]  /*1a770*/  PRMT R196, RZ, 0x7610, R196 ;  /* 0x00007610ffc47816 */ /* 0x002fc600000000c4 */
[----:B------:R2:W4:Y:S04]  /*1a780*/  @!P0 LDG.E.U8 R194, desc[UR20][R190.64] ;  /* 0x00000014bec28981 */ /* 0x000528000c1e1100 */
[----:B------:R0:W-:Y:S04]  /*1a790*/  STS.U8 [R3+UR7+0x8006], R198 ;  /* 0x008006c603007988 */ /* 0x0001e80008000007 */
[----:B------:R1:W-:Y:S01]  /*1a7a0*/  STS.U8 [R3+UR7+0x8008], R200 ;  /* 0x008008c803007988 */ /* 0x0003e20008000007 */
[----:B0-----:R-:W-:Y:S01]  /*1a7b0*/  PRMT R198, RZ, 0x7610, R198 ;  /* 0x00007610ffc67816 */ /* 0x001fe200000000c6 */
[----:B--2---:R-:W-:-:S02]  /*1a7c0*/  @!P0 IMAD.MOV.U32 R190, RZ, RZ, R7 ;  /* 0x000000ffffbe8224 */ /* 0x004fc400078e0007 */
[----:B------:R-:W2:Y:S01]  /*1a7d0*/  LDL R7, [R1+0x6dc] ;  /* 0x0006dc0001077983 */ /* 0x000ea20000100800 */
[----:B------:R-:W-:-:S03]  /*1a7e0*/  @!P0 IMAD.MOV.U32 R191, RZ, RZ, R8 ;  /* 0x000000ffffbf8224 */ /* 0x000fc600078e0008 */
[----:B------:R-:W2:Y:S04]  /*1a7f0*/  LDL R8, [R1+0x6d8] ;  /* 0x0006d80001087983 */ /* 0x000ea80000100800 */
[----:B------:R0:W2:Y:S01]  /*1a800*/  @!P0 LDG.E.U8 R196, desc[UR20][R190.64] ;  /* 0x00000014bec48981 */ /* 0x0000a2000c1e1100 */
[----:B-1----:R-:W-:Y:S01]  /*1a810*/  PRMT R200, RZ, 0x7610, R200 ;  /* 0x00007610ffc87816 */ /* 0x002fe200000000c8 */
[----:B0-----:R-:W-:Y:S02]  /*1a820*/  @!P0 IMAD.MOV.U32 R190, RZ, RZ, R243 ;  /* 0x000000ffffbe8224 */ /* 0x001fe400078e00f3 */
[----:B------:R-:W-:-:S05]  /*1a830*/  @!P0 IMAD.MOV.U32 R191, RZ, RZ, R245 ;  /* 0x000000ffffbf8224 */ /* 0x000fca00078e00f5 */
[----:B------:R0:W2:Y:S02]  /*1a840*/  @!P0 LDG.E.U8 R198, desc[UR20][R190.64] ;  /* 0x00000014bec68981 */ /* 0x0000a4000c1e1100 */
[----:B0-----:R-:W-:Y:S02]  /*1a850*/  @!P0 IMAD.MOV.U32 R190, RZ, RZ, R5 ;  /* 0x000000ffffbe8224 */ /* 0x001fe400078e0005 */
[----:B------:R-:W-:Y:S01]  /*1a860*/  @!P0 IMAD.MOV.U32 R191, RZ, RZ, R6 ;  /* 0x000000ffffbf8224 */ /* 0x000fe200078e0006 */
[----:B------:R-:W2:Y:S04]  /*1a870*/  LDL R5, [R1+0x69c] ;  /* 0x00069c0001057983 */ /* 0x000ea80000100800 */
[----:B------:R-:W2:Y:S04]  /*1a880*/  LDL R6, [R1+0x698] ;  /* 0x0006980001067983 */ /* 0x000ea80000100800 */
[----:B------:R3:W2:Y:S02]  /*1a890*/  @!P0 LDG.E.U8 R200, desc[UR20][R190.64] ;  /* 0x00000014bec88981 */ /* 0x0006a4000c1e1100 */
[----:B---3--:R-:W-:-:S02]  /*1a8a0*/  @!P0 IMAD.MOV.U32 R191, RZ, RZ, R241 ;  /* 0x000000ffffbf8224 */ /* 0x008fc400078e00f1 */
        /* <DEDUP_REMOVED lines=8> */
[----:B------:R0:W-:Y:S02]  /*1a930*/  STS.U8 [R3+UR7+0x800e], R206 ;  /* 0x00800ece03007988 */ /* 0x0001e40008000007 */
[----:B0-----:R-:W-:Y:S01]  /*1a940*/  PRMT R206, RZ, 0x7610, R206 ;  /* 0x00007610ffce7816 */ /* 0x001fe200000000ce */
[----:B--2---:R-:W-:Y:S02]  /*1a950*/  @!P0 IMAD.MOV.U32 R190, RZ, RZ, R7 ;  /* 0x000000ffffbe8224 */ /* 0x004fe400078e0007 */
[----:B------:R-:W2:Y:S01]  /*1a960*/  LDL R7, [R1+0x3fc] ;  /* 0x0003fc0001077983 */ /* 0x000ea20000100800 */
[----:B------:R-:W-:-:S03]  /*1a970*/  @!P0 IMAD.MOV.U32 R191, RZ, RZ, R8 ;  /* 0x000000ffffbf8224 */ /* 0x000fc600078e0008 */
[----:B------:R-:W2:Y:S04]  /*1a980*/  LDL R8, [R1+0x3f8] ;  /* 0x0003f80001087983 */ /* 0x000ea80000100800 */
[----:B------:R0:W2:Y:S04]  /*1a990*/  @!P0 LDG.E.U8 R204, desc[UR20][R190.64] ;  /* 0x00000014becc8981 */ /* 0x0000a8000c1e1100 */
[----:B------:R1:W-:Y:S04]  /*1a9a0*/  STL [R1+0xb60], R3 ;  /* 0x000b600301007387 */ /* 0x0003e80000100800 */
[----:B------:R-:W2:Y:S04]  /*1a9b0*/  LDL R243, [R1+0x378] ;  /* 0x0003780001f37983 */ /* 0x000ea80000100800 */
[----:B-1----:R-:W2:Y:S01]  /*1a9c0*/  LDL R3, [R1+0x33c] ;  /* 0x00033c0001037983 */ /* 0x002ea20000100800 */
[----:B0-----:R-:W-:-:S03]  /*1a9d0*/  @!P0 IMAD.MOV.U32 R190, RZ, RZ, R5 ;  /* 0x000000ffffbe8224 */ /* 0x001fc600078e0005 */
        /* <DEDUP_REMOVED lines=23> */
[----:B------:R-:W2:Y:S01]  /*1ab50*/  LDL R5, [R1+0x2bc] ;  /* 0x0002bc0001057983 */ /* 0x000ea20000100800 */
[----:B------:R-:W-:-:S03]  /*1ab60*/  @!P0 IMAD.MOV.U32 R191, RZ, RZ, R6 ;  /* 0x000000ffffbf8224 */ /* 0x000fc600078e0006 */
[----:B------:R-:W2:Y:S04]  /*1ab70*/  LDL R6, [R1+0x2b8] ;  /* 0x0002b80001067983 */ /* 0x000ea80000100800 */
[----:B------:R0:W2:Y:S02]  /*1ab80*/  @!P0 LDG.E.U8 R211, desc[UR20][R190.64] ;  /* 0x00000014bed38981 */ /* 0x0000a4000c1e1100 */
[----:B0-----:R-:W-:Y:S02]  /*1ab90*/  @!P0 IMAD.MOV.U32 R191, RZ, RZ, R243 ;  /* 0x000000ffffbf8224 */ /* 0x001fe400078e00f3 */
[----:B---3--:R-:W-:-:S05]  /*1aba0*/  @!P0 IMAD.MOV.U32 R190, RZ, RZ, R241 ;  /* 0x000000ffffbe8224 */ /* 0x008fca00078e00f1 */
[----:B------:R0:W3:Y:S02]  /*1abb0*/  @!P0 LDG.E.U8 R210, desc[UR20][R190.64] ;  /* 0x00000014bed28981 */ /* 0x0000e4000c1e1100 */
[----:B0-----:R-:W-:Y:S02]  /*1abc0*/  @!P0 IMAD.MOV.U32 R190, RZ, RZ, R3 ;  /* 0x000000ffffbe8224 */ /* 0x001fe400078e0003 */
[----:B------:R-:W3:Y:S01]  /*1abd0*/  LDL R3, [R1+0x27c] ;  /* 0x00027c0001037983 */ /* 0x000ee20000100800 */
[----:B------:R-:W-:Y:S01]  /*1abe0*/  PRMT R212, RZ, 0x7610, R212 ;  /* 0x00007610ffd47816 */ /* 0x000fe200000000d4 */
[----:B----4-:R-:W-:Y:S02]  /*1abf0*/  @!P0 IMAD.MOV.U32 R191, RZ, RZ, R239 ;  /* 0x000000ffffbf8224 */ /* 0x010fe400078e00ef */
[----:B------:R-:W4:Y:S04]  /*1ac00*/  LDL R239, [R1+0x278] ;  /* 0x0002780001ef7983 */ /* 0x000f280000100800 */
[----:B------:R0:W-:Y:S04]  /*1ac10*/  STS.U8 [R2+UR7+0x8008], R218 ;  /* 0x008008da02007988 */ /* 0x0001e80008000007 */
[----:B------:R2:W4:Y:S01]  /*1ac20*/  @!P0 LDG.E.U8 R212, desc[UR20][R190.64] ;  /* 0x00000014bed48981 */ /* 0x000522000c1e1100 */
[----:B0-----:R-:W-:-:S03]  /*1ac30*/  PRMT R218, RZ, 0x7610, R218 ;  /* 0x00007610ffda7816 */ /* 0x001fc600000000da */
[----:B------:R0:W-:Y:S01]  /*1ac40*/  STS.U8 [R2+UR7+0x800c], R220 ;  /* 0x00800cdc02007988 */ /* 0x0001e20008000007 */
[----:B--2---:R-:W-:-:S03]  /*1ac50*/  @!P0 IMAD.MOV.U32 R190, RZ, RZ, R7 ;  /* 0x000000ffffbe8224 */ /* 0x004fc600078e0007 */
[----:B------:R-:W2:Y:S01]  /*1ac60*/  LDL R7, [R1+0x23c] ;  /* 0x00023c0001077983 */ /* 0x000ea20000100800 */
[----:B------:R-:W-:-:S03]  /*1ac70*/  @!P0 IMAD.MOV.U32 R191, RZ, RZ, R8 ;  /* 0x000000ffffbf8224 */ /* 0x000fc600078e0008 */
[----:B------:R-:W2:Y:S01]  /*1ac80*/  LDL R8, [R1+0x238] ;  /* 0x0002380001087983 */ /* 0x000ea20000100800 */
[----:B0-----:R-:W-:-:S03]  /*1ac90*/  PRMT R220, RZ, 0x7610, R220 ;  /* 0x00007610ffdc7816 */ /* 0x001fc600000000dc */
[----:B------:R0:W2:Y:S04]  /*1aca0*/  @!P0 LDG.E.U8 R218, desc[UR20][R190.64] ;  /* 0x00000014beda8981 */ /* 0x0000a8000c1e1100 */
[----:B------:R1:W-:Y:S04]  /*1acb0*/  STS.U8 [R2+UR7+0x800a], R222 ;  /* 0x00800ade02007988 */ /* 0x0003e80008000007 */
[----:B------:R1:W-:Y:S01]  /*1acc0*/  STS.U8 [R2+UR7+0x800e], R224 ;  /* 0x00800ee002007988 */ /* 0x0003e20008000007 */
[----:B0-----:R-:W-:-:S03]  /*1acd0*/  @!P0 IMAD.MOV.U32 R190, RZ, RZ, R5 ;  /* 0x000000ffffbe8224 */ /* 0x001fc600078e0005 */
[----:B------:R-:W2:Y:S01]  /*1ace0*/  LDL R5, [R1+0x1fc] ;  /* 0x0001fc0001057983 */ /* 0x000ea20000100800 */
[----:B------:R-:W-:-:S03]  /*1acf0*/  @!P0 IMAD.MOV.U32 R191, RZ, RZ, R6 ;  /* 0x000000ffffbf8224 */ /* 0x000fc600078e0006 */
[----:B------:R-:W2:Y:S04]  /*1ad00*/  LDL R6, [R1+0x1f8] ;  /* 0x0001f80001067983 */ /* 0x000ea80000100800 */
[----:B------:R3:W2:Y:S04]  /*1ad10*/  @!P0 LDG.E.U8 R220, desc[UR20][R190.64] ;  /* 0x00000014bedc8981 */ /* 0x0006a8000c1e1100 */
[----:B------:R0:W-:Y:S01]  /*1ad20*/  STL [R1+0xb64], R2 ;  /* 0x000b640201007387 */ /* 0x0001e20000100800 */
[----:B-1----:R-:W-:-:S03]  /*1ad30*/  PRMT R222, RZ, 0x7610, R222 ;  /* 0x00007610ffde7816 */ /* 0x002fc600000000de */
[----:B------:R-:W2:Y:S01]  /*1ad40*/  LDL R241, [R1+0x178] ;  /* 0x0001780001f17983 */ /* 0x000ea20000100800 */
[----:B------:R-:W-:-:S03]  /*1ad50*/  PRMT R224, RZ, 0x7610, R224 ;  /* 0x00007610ffe07816 */ /* 0x000fc600000000e0 */
[----:B------:R1:W-:Y:S04]  /*1ad60*/  STS.U8 [R0+UR7+0x8000], R226 ;  /* 0x008000e200007988 */ /* 0x0003e80008000007 */
[----:B0-----:R-:W2:Y:S04]  /*1ad70*/  LDL R2, [R1+0x1bc] ;  /* 0x0001bc0001027983 */ /* 0x001ea80000100800 */
[----:B------:R0:W-:Y:S01]  /*1ad80*/  STS.U8 [R0+UR7+0x8002], R228 ;  /* 0x008002e400007988 */ /* 0x0001e20008000007 */
[----:B---3--:R-:W-:-:S03]  /*1ad90*/  @!P0 IMAD.MOV.U32 R190, RZ, RZ, R3 ;  /* 0x000000ffffbe8224 */ /* 0x008fc600078e0003 */
[----:B------:R3:W-:Y:S04]  /*1ada0*/  STS.U8 [R0+UR7+0x8006], R230 ;  /* 0x008006e600007988 */ /* 0x0007e80008000007 */
[----:B------:R-:W3:Y:S01]  /*1adb0*/  LDL R3, [R1+0x1b8] ;  /* 0x0001b80001037983 */ /* 0x000ee20000100800 */
[----:B----4-:R-:W-:-:S03]  /*1adc0*/  @!P0 IMAD.MOV.U32 R191, RZ, RZ, R239 ;  /* 0x000000ffffbf8224 */ /* 0x010fc600078e00ef */
[----:B------:R-:W4:Y:S04]  /*1add0*/  LDL R239, [R1+0x17c] ;  /* 0x00017c0001ef7983 */ /* 0x000f280000100800 */
[----:B------:R2:W4:Y:S01]  /*1ade0*/  @!P0 LDG.E.U8 R222, desc[UR20][R190.64] ;  /* 0x00000014bede8981 */ /* 0x000522000c1e1100 */
[----:B-1----:R-:W-:-:S03]  /*1adf0*/  PRMT R226, RZ, 0x7610, R226 ;  /* 0x00007610ffe27816 */ /* 0x002fc600000000e2 */
[----:B------:R-:W4:Y:S01]  /*1ae00*/  LDL R243, [R1+0x7c] ;  /* 0x00007c0001f37983 */ /* 0x000f220000100800 */
[----:B--2---:R-:W-:-:S03]  /*1ae10*/  @!P0 IMAD.MOV.U32 R190, RZ, RZ, R7 ;  /* 0x000000ffffbe8224 */ /* 0x004fc600078e0007 */
[----:B------:R-:W2:Y:S01]  /*1ae20*/  LDL R7, [R1+0x13c] ;  /* 0x00013c0001077983 */ /* 0x000ea20000100800 */
[----:B------:R-:W-:-:S03]  /*1ae30*/  @!P0 IMAD.MOV.U32 R191, RZ, RZ, R8 ;  /* 0x000000ffffbf8224 */ /* 0x000fc600078e0008 */
[----:B------:R-:W2:Y:S04]  /*1ae40*/  LDL R8, [R1+0x138] ;  /* 0x0001380001087983 */ /* 0x000ea80000100800 */
[----:B------:R1:W2:Y:S02]  /*1ae50*/  @!P0 LDG.E.U8 R224, desc[UR20][R190.64] ;  /* 0x00000014bee08981 */ /* 0x0002a4000c1e1100 */
[----:B-1----:R-:W-:Y:S02]  /*1ae60*/  @!P0 IMAD.MOV.U32 R190, RZ, RZ, R5 ;  /* 0x000000ffffbe8224 */ /* 0x002fe400078e0005 */
[----:B------:R-:W2:Y:S01]  /*1ae70*/  LDL R5, [R1+0xfc] ;  /* 0x0000fc0001057983 */ /* 0x000ea20000100800 */
[----:B------:R-:W-:-:S03]  /*1ae80*/  @!P0 IMAD.MOV.U32 R191, RZ, RZ, R6 ;  /* 0x000000ffffbf8224 */ /* 0x000fc600078e0006 */
[----:B------:R-:W2:Y:S04]  /*1ae90*/  LDL R6, [R1+0xf8] ;  /* 0x0000f80001067983 */ /* 0x000ea80000100800 */
[----:B------:R1:W2:Y:S02]  /*1aea0*/  @!P0 LDG.E.U8 R226, desc[UR20][R190.64] ;  /* 0x00000014bee28981 */ /* 0x0002a4000c1e1100 */
[----:B-1----:R-:W-:Y:S02]  /*1aeb0*/  @!P0 IMAD.MOV.U32 R190, RZ, RZ, R2 ;  /* 0x000000ffffbe8224 */ /* 0x002fe400078e0002 */
[----:B------:R-:W2:Y:S01]  /*1aec0*/  LDL R2, [R1+0xbc] ;  /* 0x0000bc0001027983 */ /* 0x000ea20000100800 */
[----:B---3--:R-:W-:-:S03]  /*1aed0*/  @!P0 IMAD.MOV.U32 R191, RZ, RZ, R3 ;  /* 0x000000ffffbf8224 */ /* 0x008fc600078e0003 */
[----:B------:R-:W3:Y:S01]  /*1aee0*/  LDL R3, [R1+0xb8] ;  /* 0x0000b80001037983 */ /* 0x000ee20000100800 */
[----:B0-----:R-:W-:Y:S02]  /*1aef0*/  PRMT R228, RZ, 0x7610, R228 ;  /* 0x00007610ffe47816 */ /* 0x001fe400000000e4 */
[----:B------:R-:W-:-:S04]  /*1af00*/  PRMT R230, RZ, 0x7610, R230 ;  /* 0x00007610ffe67816 */ /* 0x000fc800000000e6 */
[----:B------:R4:W3:Y:S04]  /*1af10*/  @!P0 LDG.E.U8 R228, desc[UR20][R190.64] ;  /* 0x00000014bee48981 */ /* 0x0008e8000c1e1100 */
[----:B------:R0:W-:Y:S01]  /*1af20*/  STS.U8 [R0+UR7+0x8004], R232 ;  /* 0x008004e800007988 */ /* 0x0001e20008000007 */
[----:B----4-:R-:W-:Y:S02]  /*1af30*/  @!P0 IMAD.MOV.U32 R190, RZ, RZ, R239 ;  /* 0x000000ffffbe8224 */ /* 0x010fe400078e00ef */
[----:B------:R-:W-:Y:S01]  /*1af40*/  @!P0 IMAD.MOV.U32 R191, RZ, RZ, R241 ;  /* 0x000000ffffbf8224 */ /* 0x000fe200078e00f1 */
[----:B------:R-:W4:Y:S01]  /*1af50*/  LDL R239, [R1+0xa44] ;  /* 0x000a440001ef7983 */ /* 0x000f220000100800 */
[----:B0-----:R-:W-:-:S03]  /*1af60*/  PRMT R232, RZ, 0x7610, R232 ;  /* 0x00007610ffe87816 */ /* 0x001fc600000000e8 */
[----:B------:R2:W4:Y:S04]  /*1af70*/  @!P0 LDG.E.U8 R230, desc[UR20][R190.64] ;  /* 0x00000014bee68981 */ /* 0x000528000c1e1100 */
[----:B------:R-:W4:Y:S01]  /*1af80*/  LDL R241, [R1+0x644] ;  /* 0x0006440001f17983 */ /* 0x000f220000100800 */
[----:B--2---:R-:W-:Y:S02]  /*1af90*/  @!P0 IMAD.MOV.U32 R190, RZ, RZ, R7 ;  /* 0x000000ffffbe8224 */ /* 0x004fe400078e0007 */
[----:B------:R-:W-:Y:S01]  /*1afa0*/  @!P0 IMAD.MOV.U32 R191, RZ, RZ, R8 ;  /* 0x000000ffffbf8224 */ /* 0x000fe200078e0008 */
[----:B------:R0:W-:Y:S04]  /*1afb0*/  STS.U8 [R0+UR7+0x8008], R234 ;  /* 0x008008ea00007988 */ /* 0x0001e80008000007 */
[----:B------:R1:W2:Y:S04]  /*1afc0*/  @!P0 LDG.E.U8 R232, desc[UR20][R190.64] ;  /* 0x00000014bee88981 */ /* 0x0002a8000c1e1100 */
[----:B------:R-:W2:Y:S01]  /*1afd0*/  LDL R7, [R1+0xa10] ;  /* 0x000a100001077983 */ /* 0x000ea20000100800 */
[----:B0-----:R-:W-:Y:S01]  /*1afe0*/  PRMT R234, RZ, 0x7610, R234 ;  /* 0x00007610ffea7816 */ /* 0x001fe200000000ea */
[----:B-1----:R-:W-:-:S02]  /*1aff0*/  @!P0 IMAD.MOV.U32 R190, RZ, RZ, R5 ;  /* 0x000000ffffbe8224 */ /* 0x002fc400078e0005 */
[----:B------:R-:W2:Y:S01]  /*1b000*/  LDL R5, [R1+0xa14] ;  /* 0x000a140001057983 */ /* 0x000ea20000100800 */
[----:B------:R-:W-:-:S05]  /*1b010*/  @!P0 IMAD.MOV.U32 R191, RZ, RZ, R6 ;  /* 0x000000ffffbf8224 */ /* 0x000fca00078e0006 */
[----:B------:R0:W2:Y:S02]  /*1b020*/  @!P0 LDG.E.U8 R234, desc[UR20][R190.64] ;  /* 0x00000014beea8981 */ /* 0x0000a4000c1e1100 */
[----:B0-----:R-:W-:Y:S02]  /*1b030*/  @!P0 IMAD.MOV.U32 R190, RZ, RZ, R2 ;  /* 0x000000ffffbe8224 */ /* 0x001fe400078e0002 */
[----:B------:R-:W2:Y:S01]  /*1b040*/  LDL R2, [R1+0x9d4] ;  /* 0x0009d40001027983 */ /* 0x000ea20000100800 */
[----:B---3--:R-:W-:-:S03]  /*1b050*/  @!P0 IMAD.MOV.U32 R191, RZ, RZ, R3 ;  /* 0x000000ffffbf8224 */ /* 0x008fc600078e0003 */
[----:B------:R-:W3:Y:S01]  /*1b060*/  LDL R3, [R1+0x9d0] ;  /* 0x0009d00001037983 */ /* 0x000ee20000100800 */
[----:B------:R-:W0:Y:S03]  /*1b070*/  S2R R8, SR_TID.X ;  /* 0x0000000000087919 */ /* 0x000e260000002100 */
[----:B------:R1:W-:Y:S04]  /*1b080*/  STS.U8 [R0+UR7+0x800a], R236 ;  /* 0x00800aec00007988 */ /* 0x0003e80008000007 */
[----:B------:R1:W-:Y:S02]  /*1b090*/  STS.U8 [R0+UR7+0x800c], R238 ;  /* 0x00800cee00007988 */ /* 0x0003e40008000007 */
[----:B-1----:R-:W-:-:S02]  /*1b0a0*/  PRMT R236, RZ, 0x7610, R236 ;  /* 0x00007610ffec7816 */ /* 0x002fc400000000ec */
[----:B------:R-:W-:-:S04]  /*1b0b0*/  PRMT R238, RZ, 0x7610, R238 ;  /* 0x00007610ffee7816 */ /* 0x000fc800000000ee */
[----:B------:R1:W3:Y:S04]  /*1b0c0*/  @!P0 LDG.E.U8 R236, desc[UR20][R190.64] ;  /* 0x00000014beec8981 */ /* 0x0002e8000c1e1100 */
[----:B------:R-:W-:Y:S01]  /*1b0d0*/  STS.U8 [R0+UR7+0x800e], R244 ;  /* 0x00800ef400007988 */ /* 0x000fe20008000007 */
[----:B-1----:R-:W-:Y:S01]  /*1b0e0*/  @!P0 IMAD.MOV.U32 R190, RZ, RZ, R243 ;  /* 0x000000ffffbe8224 */ /* 0x002fe200078e00f3 */
[----:B0-----:R-:W-:Y:S01]  /*1b0f0*/  LOP3.LUT R6, R8, 0x7f, RZ, 0xc0, !PT ;  /* 0x0000007f08067812 */ /* 0x001fe200078ec0ff */
[----:B------:R-:W-:-:S04]  /*1b100*/  @!P0 IMAD.MOV.U32 R191, RZ, RZ, R4 ;  /* 0x000000ffffbf8224 */ /* 0x000fc800078e0004 */
[----:B------:R0:W-:Y:S04]  /*1b110*/  STS.U8 [R6+UR7], R240 ;  /* 0x000000f006007988 */ /* 0x0001e80008000007 */
[----:B------:R4:W3:Y:S01]  /*1b120*/  @!P0 LDG.E.U8 R238, desc[UR20][R190.64] ;  /* 0x00000014beee8981 */ /* 0x0008e2000c1e1100 */
[----:B0-----:R-:W-:-:S03]  /*1b130*/  PRMT R240, RZ, 0x7610, R240 ;  /* 0x00007610fff07816 */ /* 0x001fc600000000f0 */
[----:B------:R-:W-:Y:S01]  /*1b140*/  STL [R1+0xb68], R0 ;  /* 0x000b680001007387 */ /* 0x000fe20000100800 */
[----:B----4-:R-:W-:Y:S02]  /*1b150*/  @!P0 IMAD.MOV.U32 R190, RZ, RZ, R239 ;  /* 0x000000ffffbe8224 */ /* 0x010fe400078e00ef */
[----:B------:R-:W-:Y:S01]  /*1b160*/  @!P0 IMAD.MOV.U32 R191, RZ, RZ, R241 ;  /* 0x000000ffffbf8224 */ /* 0x000fe200078e00f1 */
[----:B------:R-:W-:Y:S04]  /*1b170*/  STL [R1+0xb6c], R4 ;  /* 0x000b6c0401007387 */ /* 0x000fe80000100800 */
[----:B------:R0:W-:Y:S04]  /*1b180*/  STS.U8 [R6+UR7+0x400], R242 ;  /* 0x000400f206007988 */ /* 0x0001e80008000007 */
[----:B------:R2:W4:Y:S04]  /*1b190*/  @!P0 LDG.E.U8 R240, desc[UR20][R190.64] ;  /* 0x00000014bef08981 */ /* 0x000528000c1e1100 */
[----:B------:R-:W4:Y:S01]  /*1b1a0*/  LDL.LU R239, [R1+0x34] ;  /* 0x0000340001ef7983 */ /* 0x000f220000300800 */
[----:B0-----:R-:W-:-:S03]  /*1b1b0*/  PRMT R242, RZ, 0x7610, R242 ;  /* 0x00007610fff27816 */ /* 0x001fc600000000f2 */
[----:B------:R-:W4:Y:S01]  /*1b1c0*/  LDL.LU R241, [R1+0x38] ;  /* 0x0000380001f17983 */ /* 0x000f220000300800 */
[----:B--2---:R-:W-:Y:S02]  /*1b1d0*/  @!P0 IMAD.MOV.U32 R190, RZ, RZ, R5 ;  /* 0x000000ffffbe8224 */ /* 0x004fe400078e0005 */
[----:B------:R-:W-:Y:S01]  /*1b1e0*/  @!P0 IMAD.MOV.U32 R191, RZ, RZ, R7 ;  /* 0x000000ffffbf8224 */ /* 0x000fe200078e0007 */
[----:B------:R-:W2:Y:S01]  /*1b1f0*/  LDL.LU R243, [R1+0x30] ;  /* 0x0000300001f37983 */ /* 0x000ea20000300800 */
[----:B------:R-:W-:-:S03]  /*1b200*/  PRMT R244, RZ, 0x7610, R244 ;  /* 0x00007610fff47816 */ /* 0x000fc600000000f4 */
[----:B------:R-:W2:Y:S04]  /*1b210*/  LDL.LU R245, [R1+0x2c] ;  /* 0x00002c0001f57983 */ /* 0x000ea80000300800 */
[----:B------:R-:W2:Y:S04]  /*1b220*/  LDL.LU R247, [R1+0x28] ;  /* 0x0000280001f77983 */ /* 0x000ea80000300800 */
[----:B------:R-:W2:Y:S04]  /*1b230*/  LDL.LU R249, [R1+0x24] ;  /* 0x0000240001f97983 */ /* 0x000ea80000300800 */
[----:B------:R0:W2:Y:S04]  /*1b240*/  @!P0 LDG.E.U8 R242, desc[UR20][R190.64] ;  /* 0x00000014bef28981 */ /* 0x0000a8000c1e1100 */
[----:B------:R-:W2:Y:S04]  /*1b250*/  LDL.LU R252, [R1+0x20] ;  /* 0x0000200001fc7983 */ /* 0x000ea80000300800 */
[----:B------:R-:W2:Y:S01]  /*1b260*/  LDL.LU R4, [R1+0x14] ;  /* 0x0000140001047983 */ /* 0x000ea20000300800 */
[----:B0-----:R-:W-:-:S03]  /*1b270*/  @!P0 IMAD.MOV.U32 R190, RZ, RZ, R2 ;  /* 0x000000ffffbe8224 */ /* 0x001fc600078e0002 */
[----:B------:R-:W2:Y:S04]  /*1b280*/  LDL.LU R0, [R1+0x10] ;  /* 0x0000100001007983 */ /* 0x000ea80000300800 */
[----:B------:R-:W2:Y:S01]  /*1b290*/  LDL.LU R2, [R1+0xc] ;  /* 0x00000c0001027983 */ /* 0x000ea20000300800 */
[----:B---3--:R-:W-:-:S03]  /*1b2a0*/  @!P0 IMAD.MOV.U32 R191, RZ, RZ, R3 ;  /* 0x000000ffffbf8224 */ /* 0x008fc600078e0003 */
[----:B------:R-:W3:Y:S04]  /*1b2b0*/  LDL.LU R3, [R1+0x8] ;  /* 0x0000080001037983 */ /* 0x000ee80000300800 */
[----:B------:R-:W3:Y:S04]  /*1b2c0*/  LDL.LU R5, [R1+0x4] ;  /* 0x0000040001057983 */ /* 0x000ee80000300800 */
[----:B------:R-:W3:Y:S04]  /*1b2d0*/  LDL.LU R7, [R1] ;  /* 0x0000000001077983 */ /* 0x000ee80000300800 */
[----:B------:R0:W3:Y:S04]  /*1b2e0*/  @!P0 LDG.E.U8 R244, desc[UR20][R190.64] ;  /* 0x00000014bef48981 */ /* 0x0000e8000c1e1100 */
[----:B------:R-:W0:Y:S04]  /*1b2f0*/  LDL R190, [R1+0x990] ;  /* 0x0009900001be7983 */ /* 0x000e280000100800 */
[----:B------:R-:W0:Y:S04]  /*1b300*/  LDL R191, [R1+0x994] ;  /* 0x0009940001bf7983 */ /* 0x000e280000100800 */
[----:B------:R1:W-:Y:S02]  /*1b310*/  STS.U8 [R6+UR7+0x800], R246 ;  /* 0x000800f606007988 */ /* 0x0003e40008000007 */
[----:B-1----:R-:W-:-:S02]  /*1b320*/  PRMT R246, RZ, 0x7610, R246 ;  /* 0x00007610fff67816 */ /* 0x002fc400000000f6 */
[----:B0-----:R-:W-:-:S04]  /*1b330*/  @!P0 LOP3.LUT R191, R191, R190, RZ, 0x3c, !PT ;  /* 0x000000bebfbf8212 */ /* 0x001fc800078e3cff */
[----:B------:R-:W-:-:S04]  /*1b340*/  @!P0 LOP3.LUT R190, R191, R190, RZ, 0x3c, !PT ;  /* 0x000000bebfbe8212 */ /* 0x000fc800078e3cff */
[----:B------:R-:W-:-:S05]  /*1b350*/  @!P0 LOP3.LUT R191, R191, R190, RZ, 0x3c, !PT ;  /* 0x000000bebfbf8212 */ /* 0x000fca00078e3cff */
[----:B------:R0:W3:Y:S04]  /*1b360*/  @!P0 LDG.E.U8 R246, desc[UR20][R190.64] ;  /* 0x00000014bef68981 */ /* 0x0000e8000c1e1100 */
[----:B------:R-:W0:Y:S04]  /*1b370*/  LDL R190, [R1+0x950] ;  /* 0x0009500001be7983 */ /* 0x000e280000100800 */
[----:B------:R-:W0:Y:S04]  /*1b380*/  LDL R191, [R1+0x954] ;  /* 0x0009540001bf7983 */ /* 0x000e280000100800 */
[----:B------:R-:W-:Y:S04]  /*1b390*/  STS.U8 [R6+UR7+0xc00], R251 ;  /* 0x000c00fb06007988 */ /* 0x000fe80008000007 */
        /* <DEDUP_REMOVED lines=15> */
[----:B------:R-:W0:Y:S01]  /*1b490*/  LDL R191, [R1+0x8d4] ;  /* 0x0008d40001bf7983 */ /* 0x000e220000100800 */
[----:B------:R-:W-:-:S03]  /*1b4a0*/  PRMT R251, RZ, 0x7610, R251 ;  /* 0x00007610fffb7816 */ /* 0x000fc600000000fb */
[----:B----4-:R1:W-:Y:S04]  /*1b4b0*/  STS.U8 [R6+UR7+0x1800], R239 ;  /* 0x001800ef06007988 */ /* 0x0103e80008000007 */
[----:B-1----:R-:W4:Y:S04]  /*1b4c0*/  LDL.LU R239, [R1+0xba8] ;  /* 0x000ba80001ef7983 */ /* 0x002f280000300800 */
[----:B------:R1:W-:Y:S04]  /*1b4d0*/  STS.U8 [R6+UR7+0x1c00], R241 ;  /* 0x001c00f106007988 */ /* 0x0003e80008000007 */
[----:B--2---:R2:W-:Y:S04]  /*1b4e0*/  STS.U8 [R6+UR7+0x2000], R243 ;  /* 0x002000f306007988 */ /* 0x0045e80008000007 */
[----:B------:R2:W-:Y:S04]  /*1b4f0*/  STS.U8 [R6+UR7+0x2400], R245 ;  /* 0x002400f506007988 */ /* 0x0005e80008000007 */
[----:B------:R2:W-:Y:S04]  /*1b500*/  STS.U8 [R6+UR7+0x2800], R247 ;  /* 0x002800f706007988 */ /* 0x0005e80008000007 */
[----:B------:R2:W-:Y:S04]  /*1b510*/  STS.U8 [R6+UR7+0x2c00], R249 ;  /* 0x002c00f906007988 */ /* 0x0005e80008000007 */
[----:B------:R2:W-:Y:S01]  /*1b520*/  STS.U8 [R6+UR7+0x3000], R252 ;  /* 0x003000fc06007988 */ /* 0x0005e20008000007 */
[----:B0-----:R-:W-:-:S04]  /*1b530*/  @!P0 LOP3.LUT R191, R191, R190, RZ, 0x3c, !PT ;  /* 0x000000bebfbf8212 */ /* 0x001fc800078e3cff */
[----:B------:R-:W-:-:S04]  /*1b540*/  @!P0 LOP3.LUT R190, R191, R190, RZ, 0x3c, !PT ;  /* 0x000000bebfbe8212 */ /* 0x000fc800078e3cff */
[----:B------:R-:W-:-:S05]  /*1b550*/  @!P0 LOP3.LUT R191, R191, R190, RZ, 0x3c, !PT ;  /* 0x000000bebfbf8212 */ /* 0x000fca00078e3cff */
[----:B------:R-:W4:Y:S04]  /*1b560*/  @!P0 LDG.E.U8 R251, desc[UR20][R190.64] ;  /* 0x00000014befb8981 */ /* 0x000f28000c1e1100 */
[----:B------:R-:W3:Y:S04]  /*1b570*/  LDL.LU R190, [R1+0x1c] ;  /* 0x00001c0001be7983 */ /* 0x000ee80000300800 */
[----:B------:R-:W4:Y:S04]  /*1b580*/  LDL.LU R191, [R1+0x18] ;  /* 0x0000180001bf7983 */ /* 0x000f280000300800 */
[----:B-1----:R-:W4:Y:S04]  /*1b590*/  LDL.LU R241, [R1+0xba4] ;  /* 0x000ba40001f17983 */ /* 0x002f280000300800 */
[----:B--2---:R-:W2:Y:S04]  /*1b5a0*/  LDL.LU R243, [R1+0xba0] ;  /* 0x000ba00001f37983 */ /* 0x004ea80000300800 */
[----:B------:R-:W2:Y:S04]  /*1b5b0*/  LDL.LU R245, [R1+0xb9c] ;  /* 0x000b9c0001f57983 */ /* 0x000ea80000300800 */
[----:B------:R-:W2:Y:S04]  /*1b5c0*/  LDL.LU R247, [R1+0xb98] ;  /* 0x000b980001f77983 */ /* 0x000ea80000300800 */
[----:B------:R-:W2:Y:S04]  /*1b5d0*/  LDL.LU R249, [R1+0xb94] ;  /* 0x000b940001f97983 */ /* 0x000ea80000300800 */
[----:B------:R-:W2:Y:S01]  /*1b5e0*/  LDL.LU R252, [R1+0xb90] ;  /* 0x000b900001fc7983 */ /* 0x000ea20000300800 */
[----:B------:R-:W-:-:S03]  /*1b5f0*/  LOP3.LUT R8, R8, 0x7f, RZ, 0xc0, !PT ;  /* 0x0000007f08087812 */ /* 0x000fc600078ec0ff */
[----:B---3--:R-:W-:Y:S04]  /*1b600*/  STS.U8 [R6+UR7+0x3400], R190 ;  /* 0x003400be06007988 */ /* 0x008fe80008000007 */
[----:B----4-:R-:W-:Y:S04]  /*1b610*/  STS.U8 [R6+UR7+0x3800], R191 ;  /* 0x003800bf06007988 */ /* 0x010fe80008000007 */
[----:B------:R-:W-:Y:S04]  /*1b620*/  STS.U8 [R6+UR7+0x3c00], R4 ;  /* 0x003c000406007988 */ /* 0x000fe80008000007 */
[----:B------:R-:W-:Y:S04]  /*1b630*/  STS.U8 [R6+UR7+0x4000], R0 ;  /* 0x0040000006007988 */ /* 0x000fe80008000007 */
[----:B------:R-:W-:Y:S04]  /*1b640*/  STS.U8 [R6+UR7+0x4400], R2 ;  /* 0x0044000206007988 */ /* 0x000fe80008000007 */
[----:B------:R-:W-:Y:S04]  /*1b650*/  STS.U8 [R6+UR7+0x4800], R3 ;  /* 0x0048000306007988 */ /* 0x000fe80008000007 */
[----:B------:R-:W-:Y:S04]  /*1b660*/  STS.U8 [R6+UR7+0x4c00], R5 ;  /* 0x004c000506007988 */ /* 0x000fe80008000007 */
[----:B------:R0:W-:Y:S02]  /*1b670*/  STS.U8 [R6+UR7+0x5000], R7 ;  /* 0x0050000706007988 */ /* 0x0001e40008000007 */
[----:B0-----:R-:W0:Y:S02]  /*1b680*/  S2R R7, SR_TID.X ;  /* 0x0000000000077919 */ /* 0x001e240000002100 */
[----:B--2---:R-:W-:Y:S04]  /*1b690*/  STS.U8 [R6+UR7+0x5400], R252 ;  /* 0x005400fc06007988 */ /* 0x004fe80008000007 */
[----:B------:R-:W-:Y:S04]  /*1b6a0*/  STS.U8 [R6+UR7+0x5800], R249 ;  /* 0x005800f906007988 */ /* 0x000fe80008000007 */
[----:B------:R-:W-:Y:S04]  /*1b6b0*/  STS.U8 [R6+UR7+0x5c00], R247 ;  /* 0x005c00f706007988 */ /* 0x000fe80008000007 */
[----:B------:R-:W-:Y:S04]  /*1b6c0*/  STS.U8 [R6+UR7+0x6000], R245 ;  /* 0x006000f506007988 */ /* 0x000fe80008000007 */
[----:B------:R-:W-:Y:S04]  /*1b6d0*/  STS.U8 [R6+UR7+0x6400], R243 ;  /* 0x006400f306007988 */ /* 0x000fe80008000007 */
[----:B------:R-:W-:Y:S04]  /*1b6e0*/  STS.U8 [R6+UR7+0x6800], R241 ;  /* 0x006800f106007988 */ /* 0x000fe80008000007 */
[----:B------:R-:W-:Y:S01]  /*1b6f0*/  STS.U8 [R6+UR7+0x6c00], R239 ;  /* 0x006c00ef06007988 */ /* 0x000fe20008000007 */
[----:B0-----:R-:W-:-:S03]  /*1b700*/  LOP3.LUT R7, R7, 0x7f, RZ, 0xc0, !PT ;  /* 0x0000007f07077812 */ /* 0x001fc600078ec0ff */
[----:B------:R-:W-:Y:S01]  /*1b710*/  STS.U8 [R6+UR7+0x7000], R237 ;  /* 0x007000ed06007988 */ /* 0x000fe20008000007 */
[----:B------:R-:W-:-:S03]  /*1b720*/  LOP3.LUT R0, R7, 0x10, RZ, 0x3c, !PT ;  /* 0x0000001007007812 */ /* 0x000fc600078e3cff */
[----:B------:R-:W-:Y:S04]  /*1b730*/  STS.U8 [R6+UR7+0x7400], R235 ;  /* 0x007400eb06007988 */ /* 0x000fe80008000007 */
        /* <DEDUP_REMOVED lines=25> */
[----:B------:R-:W-:Y:S01]  /*1b8d0*/  STS.U8 [R0+UR7+0x5c80], R17 ;  /* 0x005c801100007988 */ /* 0x000fe20008000007 */
[----:B------:R-:W-:-:S03]  /*1b8e0*/  LOP3.LUT R2, R8, 0x20, RZ, 0x3c, !PT ;  /* 0x0000002008027812 */ /* 0x000fc600078e3cff */
[----:B------:R-:W-:Y:S04]  /*1b8f0*/  STS.U8 [R0+UR7+0x6080], R16 ;  /* 0x0060801000007988 */ /* 0x000fe80008000007 */
[----:B------:R-:W-:Y:S04]  /*1b900*/  STS.U8 [R0+UR7+0x6480], R15 ;  /* 0x0064800f00007988 */ /* 0x000fe80008000007 */
[----:B------:R-:W-:Y:S04]  /*1b910*/  STS.U8 [R0+UR7+0x6880], R14 ;  /* 0x0068800e00007988 */ /* 0x000fe80008000007 */
[----:B------:R-:W-:Y:S04]  /*1b920*/  STS.U8 [R0+UR7+0x6c80], R13 ;  /* 0x006c800d00007988 */ /* 0x000fe80008000007 */
[----:B------:R-:W-:Y:S04]  /*1b930*/  STS.U8 [R0+UR7+0x7080], R12 ;  /* 0x0070800c00007988 */ /* 0x000fe80008000007 */
[----:B------:R0:W-:Y:S04]  /*1b940*/  STS.U8 [R0+UR7+0x7480], R11 ;  /* 0x0074800b00007988 */ /* 0x0001e80008000007 */
[----:B------:R1:W-:Y:S04]  /*1b950*/  STS.U8 [R0+UR7+0x7880], R10 ;  /* 0x0078800a00007988 */ /* 0x0003e80008000007 */
[----:B------:R-:W-:Y:S04]  /*1b960*/  STS.U8 [R0+UR7+0x7c80], R9 ;  /* 0x007c800900007988 */ /* 0x000fe80008000007 */
[----:B------:R-:W-:Y:S04]  /*1b970*/  STS.U8 [R2+UR7+0x100], R207 ;  /* 0x000100cf02007988 */ /* 0x000fe80008000007 */
[----:B------:R-:W-:Y:S04]  /*1b980*/  STS.U8 [R2+UR7+0x500], R203 ;  /* 0x000500cb02007988 */ /* 0x000fe80008000007 */
[----:B------:R-:W-:Y:S04]  /*1b990*/  STS.U8 [R2+UR7+0x900], R199 ;  /* 0x000900c702007988 */ /* 0x000fe80008000007 */
[----:B------:R-:W-:Y:S04]  /*1b9a0*/  STS.U8 [R2+UR7+0xd00], R195 ;  /* 0x000d00c302007988 */ /* 0x000fe80008000007 */
[----:B------:R-:W-:Y:S04]  /*1b9b0*/  STS.U8 [R2+UR7+0x1100], R189 ;  /* 0x001100bd02007988 */ /* 0x000fe80008000007 */
[----:B------:R-:W-:Y:S04]  /*1b9c0*/  STS.U8 [R2+UR7+0x1500], R158 ;  /* 0x0015009e02007988 */ /* 0x000fe80008000007 */
[----:B------:R2:W-:Y:S04]  /*1b9d0*/  STS.U8 [R2+UR7+0x1900], R159 ;  /* 0x0019009f02007988 */ /* 0x0005e80008000007 */
[----:B0-----:R-:W3:Y:S04]  /*1b9e0*/  LDL R11, [R1+0x640] ;  /* 0x00064000010b7983 */ /* 0x001ee80000100800 */
[----:B-1----:R-:W3:Y:S04]  /*1b9f0*/  LDL R10, [R1+0xa40] ;  /* 0x000a4000010a7983 */ /* 0x002ee80000100800 */
[----:B--2---:R-:W2:Y:S04]  /*1ba00*/  LDL R159, [R1+0x63c] ;  /* 0x00063c00019f7983 */ /* 0x004ea80000100800 */
[----:B------:R-:W4:Y:S04]  /*1ba10*/  LDL R158, [R1+0xa3c] ;  /* 0x000a3c00019e7983 */ /* 0x000f280000100800 */
[----:B------:R-:W2:Y:S04]  /*1ba20*/  LDL R153, [R1+0x438] ;  /* 0x0004380001997983 */ /* 0x000ea80000100800 */
        /* <DEDUP_REMOVED lines=64> */
[----:B------:R-:W-:Y:S01]  /*1be30*/  STS.U8 [R0+UR7+0x7180], R232 ;  /* 0x007180e800007988 */ /* 0x000fe20008000007 */
[----:B0-----:R-:W-:-:S03]  /*1be40*/  PRMT R160, RZ, 0x7610, R160 ;  /* 0x00007610ffa07816 */ /* 0x001fc600000000a0 */
[----:B------:R-:W-:Y:S04]  /*1be50*/  STS.U8 [R0+UR7+0x7580], R234 ;  /* 0x007580ea00007988 */ /* 0x000fe80008000007 */
[----:B------:R-:W-:Y:S04]  /*1be60*/  STS.U8 [R0+UR7+0x7980], R236 ;  /* 0x007980ec00007988 */ /* 0x000fe80008000007 */
[----:B------:R0:W-:Y:S04]  /*1be70*/  STS.U8 [R0+UR7+0x7d80], R238 ;  /* 0x007d80ee00007988 */ /* 0x0001e80008000007 */
[----:B------:R-:W2:Y:S04]  /*1be80*/  LDL.LU R4, [R1+0x98] ;  /* 0x0000980001047983 */ /* 0x000ea80000300800 */
[----:B------:R-:W-:Y:S04]  /*1be90*/  STS.U8 [R16+UR7+0x200], R240 ;  /* 0x000200f010007988 */ /* 0x000fe80008000007 */
[----:B0-----:R-:W2:Y:S04]  /*1bea0*/  LDL.LU R0, [R1+0x6c] ;  /* 0x00006c0001007983 */ /* 0x001ea80000300800 */
[----:B------:R-:W2:Y:S04]  /*1beb0*/  LDL.LU R2, [R1+0x64] ;  /* 0x0000640001027983 */ /* 0x000ea80000300800 */
[----:B------:R-:W-:Y:S04]  /*1bec0*/  STS.U8 [R16+UR7+0x600], R242 ;  /* 0x000600f210007988 */ /* 0x000fe80008000007 */
[----:B------:R-:W2:Y:S04]  /*1bed0*/  LDL.LU R3, [R1+0x5c] ;  /* 0x00005c0001037983 */ /* 0x000ea80000300800 */
[----:B------:R-:W-:Y:S01]  /*1bee0*/  STS.U8 [R16+UR7+0xa00], R244 ;  /* 0x000a00f410007988 */ /* 0x000fe20008000007 */
[----:B------:R-:W-:-:S03]  /*1bef0*/  PRMT R157, RZ, 0x7610, R157 ;  /* 0x00007610ff9d7816 */ /* 0x000fc6000000009d */
[----:B------:R-:W2:Y:S04]  /*1bf00*/  LDL.LU R5, [R1+0x70] ;  /* 0x0000700001057983 */ /* 0x000ea80000300800 */
[----:B------:R-:W-:Y:S04]  /*1bf10*/  STS.U8 [R16+UR7+0xe00], R246 ;  /* 0x000e00f610007988 */ /* 0x000fe80008000007 */
[----:B------:R-:W2:Y:S04]  /*1bf20*/  LDL.LU R6, [R1+0x68] ;  /* 0x0000680001067983 */ /* 0x000ea80000300800 */
[----:B------:R-:W-:Y:S04]  /*1bf30*/  STS.U8 [R16+UR7+0x1200], R248 ;  /* 0x001200f810007988 */ /* 0x000fe80008000007 */
[----:B------:R-:W2:Y:S04]  /*1bf40*/  LDL.LU R7, [R1+0x60] ;  /* 0x0000600001077983 */ /* 0x000ea80000300800 */
[----:B------:R-:W-:Y:S04]  /*1bf50*/  STS.U8 [R16+UR7+0x1600], R250 ;  /* 0x001600fa10007988 */ /* 0x000fe80008000007 */
[----:B------:R-:W2:Y:S04]  /*1bf60*/  LDL.LU R8, [R1+0x58] ;  /* 0x0000580001087983 */ /* 0x000ea80000300800 */
[----:B------:R0:W-:Y:S04]  /*1bf70*/  STS.U8 [R16+UR7+0x1a00], R251 ;  /* 0x001a00fb10007988 */ /* 0x0001e80008000007 */
[----:B---3--:R4:W3:Y:S04]  /*1bf80*/  @!P0 LDG.E.U8 R160, desc[UR20][R10.64] ;  /* 0x000000140aa08981 */ /* 0x0088e8000c1e1100 */
[----:B------:R-:W3:Y:S04]  /*1bf90*/  LDL R17, [R1+0x9c0] ;  /* 0x0009c00001117983 */ /* 0x000ee80000100800 */
[----:B0-----:R-:W3:Y:S01]  /*1bfa0*/  LDL R16, [R1+0x9c4] ;  /* 0x0009c40001107983 */ /* 0x001ee20000100800 */
[----:B----4-:R-:W-:-:S02]  /*1bfb0*/  @!P0 IMAD.MOV.U32 R10, RZ, RZ, R158 ;  /* 0x000000ffff0a8224 */ /* 0x010fc400078e009e */
[----:B--2---:R-:W-:Y:S01]  /*1bfc0*/  @!P0 IMAD.MOV.U32 R11, RZ, RZ, R159 ;  /* 0x000000ffff0b8224 */ /* 0x004fe200078e009f */
[----:B------:R-:W-:-:S04]  /*1bfd0*/  PRMT R156, RZ, 0x7610, R156 ;  /* 0x00007610ff9c7816 */ /* 0x000fc8000000009c */
[----:B------:R0:W2:Y:S01]  /*1bfe0*/  @!P0 LDG.E.U8 R157, desc[UR20][R10.64] ;  /* 0x000000140a9d8981 */ /* 0x0000a2000c1e1100 */
[----:B------:R-:W-:Y:S01]  /*1bff0*/  PRMT R155, RZ, 0x7610, R155 ;  /* 0x00007610ff9b7816 */ /* 0x000fe2000000009b */
[----:B0-----:R-:W-:Y:S02]  /*1c000*/  @!P0 IMAD.MOV.U32 R10, RZ, RZ, R152 ;  /* 0x000000ffff0a8224 */ /* 0x001fe400078e0098 */
[----:B------:R-:W-:Y:S01]  /*1c010*/  @!P0 IMAD.MOV.U32 R11, RZ, RZ, R153 ;  /* 0x000000ffff0b8224 */ /* 0x000fe200078e0099 */
[----:B------:R-:W-:Y:S01]  /*1c020*/  PRMT R154, RZ, 0x7610, R154 ;  /* 0x00007610ff9a7816 */ /* 0x000fe2000000009a */
[----:B------:R-:W4:Y:S04]  /*1c030*/  LDL R153, [R1+0x9b8] ;  /* 0x0009b80001997983 */ /* 0x000f280000100800 */
[----:B------:R0:W4:Y:S01]  /*1c040*/  @!P0 LDG.E.U8 R156, desc[UR20][R10.64] ;  /* 0x000000140a9c8981 */ /* 0x000122000c1e1100 */
[----:B------:R-:W-:-:S02]  /*1c050*/  PRMT R23, RZ, 0x7610, R23 ;  /* 0x00007610ff177816 */ /* 0x000fc40000000017 */
[----:B------:R-:W-:Y:S01]  /*1c060*/  PRMT R22, RZ, 0x7610, R22 ;  /* 0x00007610ff167816 */ /* 0x000fe20000000016 */
[----:B------:R-:W4:Y:S01]  /*1c070*/  LDL R152, [R1+0x9bc] ;  /* 0x0009bc0001987983 */ /* 0x000f220000100800 */
[----:B0-----:R-:W-:Y:S02]  /*1c080*/  @!P0 IMAD.MOV.U32 R10, RZ, RZ, R18 ;  /* 0x000000ffff0a8224 */ /* 0x001fe400078e0012 */
[----:B------:R-:W-:Y:S01]  /*1c090*/  @!P0 IMAD.MOV.U32 R11, RZ, RZ, R19 ;  /* 0x000000ffff0b8224 */ /* 0x000fe200078e0013 */
[----:B------:R-:W-:Y:S01]  /*1c0a0*/  PRMT R251, RZ, 0x7610, R251 ;  /* 0x00007610fffb7816 */ /* 0x000fe200000000fb */
[----:B------:R-:W4:Y:S04]  /*1c0b0*/  LDL R19, [R1+0x988] ;  /* 0x0009880001137983 */ /* 0x000f280000100800 */
[----:B------:R0:W4:Y:S04]  /*1c0c0*/  @!P0 LDG.E.U8 R155, desc[UR20][R10.64] ;  /* 0x000000140a9b8981 */ /* 0x000128000c1e1100 */
[----:B------:R-:W4:Y:S01]  /*1c0d0*/  LDL R18, [R1+0x98c] ;  /* 0x00098c0001127983 */ /* 0x000f220000100800 */
[----:B0-----:R-:W-:-:S02]  /*1c0e0*/  @!P0 IMAD.MOV.U32 R10, RZ, RZ, R12 ;  /* 0x000000ffff0a8224 */ /* 0x001fc400078e000c */
[----:B------:R-:W-:Y:S01]  /*1c0f0*/  @!P0 IMAD.MOV.U32 R11, RZ, RZ, R13 ;  /* 0x000000ffff0b8224 */ /* 0x000fe200078e000d */
[----:B------:R-:W4:Y:S04]  /*1c100*/  LDL R12, [R1+0x984] ;  /* 0x00098400010c7983 */ /* 0x000f280000100800 */
[----:B------:R0:W4:Y:S04]  /*1c110*/  @!P0 LDG.E.U8 R154, desc[UR20][R10.64] ;  /* 0x000000140a9a8981 */ /* 0x000128000c1e1100 */
[----:B------:R-:W4:Y:S01]  /*1c120*/  LDL R13, [R1+0x980] ;  /* 0x00098000010d7983 */ /* 0x000f220000100800 */
[----:B0-----:R-:W-:-:S02]  /*1c130*/  @!P0 IMAD.MOV.U32 R10, RZ, RZ, R20 ;  /* 0x000000ffff0a8224 */ /* 0x001fc400078e0014 */
[----:B------:R-:W-:Y:S01]  /*1c140*/  @!P0 IMAD.MOV.U32 R11, RZ, RZ, R21 ;  /* 0x000000ffff0b8224 */ /* 0x000fe200078e0015 */
[----:B------:R-:W4:Y:S04]  /*1c150*/  LDL R20, [R1+0x97c] ;  /* 0x00097c0001147983 */ /* 0x000f280000100800 */
[----:B------:R0:W2:Y:S04]  /*1c160*/  @!P0 LDG.E.U8 R23, desc[UR20][R10.64] ;  /* 0x000000140a178981 */ /* 0x0000a8000c1e1100 */
[----:B------:R-:W4:Y:S01]  /*1c170*/  LDL R21, [R1+0x978] ;  /* 0x0009780001157983 */ /* 0x000f220000100800 */
[----:B0-----:R-:W-:-:S02]  /*1c180*/  @!P0 IMAD.MOV.U32 R10, RZ, RZ, R14 ;  /* 0x000000ffff0a8224 */ /* 0x001fc400078e000e */
[----:B------:R-:W-:Y:S01]  /*1c190*/  @!P0 IMAD.MOV.U32 R11, RZ, RZ, R15 ;  /* 0x000000ffff0b8224 */ /* 0x000fe200078e000f */
[----:B------:R-:W4:Y:S04]  /*1c1a0*/  LDL R14, [R1+0x94c] ;  /* 0x00094c00010e7983 */ /* 0x000f280000100800 */
[----:B------:R3:W4:Y:S04]  /*1c1b0*/  @!P0 LDG.E.U8 R22, desc[UR20][R10.64] ;  /* 0x000000140a168981 */ /* 0x000728000c1e1100 */
[----:B------:R-:W4:Y:S01]  /*1c1c0*/  LDL R15, [R1+0x948] ;  /* 0x00094800010f7983 */ /* 0x000f220000100800 */
[----:B---3--:R-:W-:-:S02]  /*1c1d0*/  @!P0 IMAD.MOV.U32 R11, RZ, RZ, R17 ;  /* 0x000000ffff0b8224 */ /* 0x008fc400078e0011 */
[----:B------:R-:W-:-:S05]  /*1c1e0*/  @!P0 IMAD.MOV.U32 R10, RZ, RZ, R16 ;  /* 0x000000ffff0a8224 */ /* 0x000fca00078e0010 */
[----:B------:R0:W3:Y:S04]  /*1c1f0*/  @!P0 LDG.E.U8 R251, desc[UR20][R10.64] ;  /* 0x000000140afb8981 */ /* 0x0000e8000c1e1100 */
[----:B--2---:R1:W-:Y:S04]  /*1c200*/  STL [R1+0x4], R23 ;  /* 0x0000041701007387 */ /* 0x0043e80000100800 */
[----:B-1----:R-:W2:Y:S04]  /*1c210*/  LDL R23, [R1+0x940] ;  /* 0x0009400001177983 */ /* 0x002ea80000100800 */
[----:B------:R-:W-:Y:S04]  /*1c220*/  STL [R1+0x18], R160 ;  /* 0x000018a001007387 */ /* 0x000fe80000100800 */
[----:B----4-:R1:W-:Y:S04]  /*1c230*/  STL [R1], R22 ;  /* 0x0000001601007387 */ /* 0x0103e80000100800 */
[----:B-1----:R-:W4:Y:S04]  /*1c240*/  LDL R22, [R1+0x944] ;  /* 0x0009440001167983 */ /* 0x002f280000100800 */
[----:B------:R-:W-:Y:S04]  /*1c250*/  STL [R1+0x14], R157 ;  /* 0x0000149d01007387 */ /* 0x000fe80000100800 */
[----:B------:R-:W4:Y:S04]  /*1c260*/  LDL R17, [R1+0x938] ;  /* 0x0009380001117983 */ /* 0x000f280000100800 */
[----:B------:R-:W4:Y:S01]  /*1c270*/  LDL R16, [R1+0x93c] ;  /* 0x00093c0001107983 */ /* 0x000f220000100800 */
[----:B------:R-:W-:Y:S01]  /*1c280*/  PRMT R249, RZ, 0x7610, R249 ;  /* 0x00007610fff97816 */ /* 0x000fe200000000f9 */
[----:B0-----:R-:W-:-:S02]  /*1c290*/  @!P0 IMAD.MOV.U32 R10, RZ, RZ, R152 ;  /* 0x000000ffff0a8224 */ /* 0x001fc400078e0098 */
[----:B------:R-:W-:Y:S01]  /*1c2a0*/  @!P0 IMAD.MOV.U32 R11, RZ, RZ, R153 ;  /* 0x000000ffff0b8224 */ /* 0x000fe200078e0099 */
[----:B------:R-:W-:-:S04]  /*1c2b0*/  PRMT R247, RZ, 0x7610, R247 ;  /* 0x00007610fff77816 */ /* 0x000fc800000000f7 */
[----:B------:R0:W4:Y:S01]  /*1c2c0*/  @!P0 LDG.E.U8 R249, desc[UR20][R10.64] ;  /* 0x000000140af98981 */ /* 0x000122000c1e1100 */
[----:B------:R-:W-:Y:S01]  /*1c2d0*/  PRMT R245, RZ, 0x7610, R245 ;  /* 0x00007610fff57816 */ /* 0x000fe200000000f5 */
[----:B0-----:R-:W-:Y:S02]  /*1c2e0*/  @!P0 IMAD.MOV.U32 R10, RZ, RZ, R18 ;  /* 0x000000ffff0a8224 */ /* 0x001fe400078e0012 */
[----:B------:R-:W-:-:S05]  /*1c2f0*/  @!P0 IMAD.MOV.U32 R11, RZ, RZ, R19 ;  /* 0x000000ffff0b8224 */ /* 0x000fca00078e0013 */
        /* <DEDUP_REMOVED lines=8> */
[----:B------:R0:W4:Y:S02]  /*1c380*/  @!P0 LDG.E.U8 R243, desc[UR20][R10.64] ;  /* 0x000000140af38981 */ /* 0x000124000c1e1100 */
[----:B0-----:R-:W-:Y:S02]  /*1c390*/  @!P0 IMAD.MOV.U32 R10, RZ, RZ, R14 ;  /* 0x000000ffff0a8224 */ /* 0x001fe400078e000e */
[----:B------:R-:W-:-:S05]  /*1c3a0*/  @!P0 IMAD.MOV.U32 R11, RZ, RZ, R15 ;  /* 0x000000ffff0b8224 */ /* 0x000fca00078e000f */
[----:B------:R2:W4:Y:S04]  /*1c3b0*/  @!P0 LDG.E.U8 R241, desc[UR20][R10.64] ;  /* 0x000000140af18981 */ /* 0x000528000c1e1100 */
[----:B---3--:R-:W-:Y:S04]  /*1c3c0*/  STL [R1+0xb8c], R251 ;  /* 0x000b8cfb01007387 */ /* 0x008fe80000100800 */
[----:B------:R-:W-:Y:S04]  /*1c3d0*/  STL [R1+0x10], R156 ;  /* 0x0000109c01007387 */ /* 0x000fe80000100800 */
[----:B------:R-:W3:Y:S04]  /*1c3e0*/  LDL R153, [R1+0x908] ;  /* 0x0009080001997983 */ /* 0x000ee80000100800 */
[----:B------:R-:W3:Y:S04]  /*1c3f0*/  LDL R152, [R1+0x90c] ;  /* 0x00090c0001987983 */ /* 0x000ee80000100800 */
[----:B------:R0:W-:Y:S04]  /*1c400*/  STL [R1+0xc], R155 ;  /* 0x00000c9b01007387 */ /* 0x0001e80000100800 */
[----:B------:R-:W3:Y:S04]  /*1c410*/  LDL R19, [R1+0x900] ;  /* 0x0009000001137983 */ /* 0x000ee80000100800 */
[----:B------:R-:W3:Y:S04]  /*1c420*/  LDL R18, [R1+0x904] ;  /* 0x0009040001127983 */ /* 0x000ee80000100800 */
[----:B------:R1:W-:Y:S04]  /*1c430*/  STL [R1+0x8], R154 ;  /* 0x0000089a01007387 */ /* 0x0003e80000100800 */
[----:B------:R-:W3:Y:S04]  /*1c440*/  LDL R13, [R1+0x8f8] ;  /* 0x0008f800010d7983 */ /* 0x000ee80000100800 */
[----:B------:R-:W3:Y:S04]  /*1c450*/  LDL R12, [R1+0x8fc] ;  /* 0x0008fc00010c7983 */ /* 0x000ee80000100800 */
[----:B------:R-:W3:Y:S04]  /*1c460*/  LDL R21, [R1+0x8c8] ;  /* 0x0008c80001157983 */ /* 0x000ee80000100800 */
[----:B------:R-:W3:Y:S04]  /*1c470*/  LDL R20, [R1+0x8cc] ;  /* 0x0008cc0001147983 */ /* 0x000ee80000100800 */
[----:B------:R-:W3:Y:S04]  /*1c480*/  LDL R15, [R1+0x8c0] ;  /* 0x0008c000010f7983 */ /* 0x000ee80000100800 */
[----:B------:R-:W3:Y:S01]  /*1c490*/  LDL R14, [R1+0x8c4] ;  /* 0x0008c400010e7983 */ /* 0x000ee20000100800 */
[----:B------:R-:W-:-:S02]  /*1c4a0*/  PRMT R239, RZ, 0x7610, R239 ;  /* 0x00007610ffef7816 */ /* 0x000fc400000000ef */
[----:B------:R-:W-:Y:S01]  /*1c4b0*/  PRMT R237, RZ, 0x7610, R237 ;  /* 0x00007610ffed7816 */ /* 0x000fe200000000ed */
[----:B0-----:R-:W3:Y:S01]  /*1c4c0*/  LDL R155, [R1+0x710] ;  /* 0x00071000019b7983 */ /* 0x001ee20000100800 */
[----:B------:R-:W-:Y:S02]  /*1c4d0*/  PRMT R235, RZ, 0x7610, R235 ;  /* 0x00007610ffeb7816 */ /* 0x000fe400000000eb */
[----:B------:R-:W-:Y:S01]  /*1c4e0*/  PRMT R233, RZ, 0x7610, R233 ;  /* 0x00007610ffe97816 */ /* 0x000fe200000000e9 */
[----:B-1----:R-:W3:Y:S01]  /*1c4f0*/  LDL R154, [R1+0x714] ;  /* 0x00071400019a7983 */ /* 0x002ee20000100800 */
[----:B------:R-:W-:Y:S02]  /*1c500*/  PRMT R231, RZ, 0x7610, R231 ;  /* 0x00007610ffe77816 */ /* 0x000fe400000000e7 */
[----:B------:R-:W-:Y:S01]  /*1c510*/  PRMT R229, RZ, 0x7610, R229 ;  /* 0x00007610ffe57816 */ /* 0x000fe200000000e5 */
[----:B------:R-:W3:Y:S01]  /*1c520*/  LDL R157, [R1+0x700] ;  /* 0x00070000019d7983 */ /* 0x000ee20000100800 */
[----:B------:R-:W-:-:S02]  /*1c530*/  PRMT R227, RZ, 0x7610, R227 ;  /* 0x00007610ffe37816 */ /* 0x000fc400000000e3 */
[----:B------:R-:W-:Y:S01]  /*1c540*/  PRMT R225, RZ, 0x7610, R225 ;  /* 0x00007610ffe17816 */ /* 0x000fe200000000e1 */
[----:B------:R-:W3:Y:S01]  /*1c550*/  LDL R156, [R1+0x704] ;  /* 0x00070400019c7983 */ /* 0x000ee20000100800 */
[----:B------:R-:W-:Y:S02]  /*1c560*/  PRMT R223, RZ, 0x7610, R223 ;  /* 0x00007610ffdf7816 */ /* 0x000fe400000000df */
[----:B------:R-:W-:Y:S01]  /*1c570*/  PRMT R221, RZ, 0x7610, R221 ;  /* 0x00007610ffdd7816 */ /* 0x000fe200000000dd */
[----:B------:R-:W3:Y:S01]  /*1c580*/  LDL R159, [R1+0x6d0] ;  /* 0x0006d000019f7983 */ /* 0x000ee20000100800 */
[----:B------:R-:W-:Y:S02]  /*1c590*/  PRMT R219, RZ, 0x7610, R219 ;  /* 0x00007610ffdb7816 */ /* 0x000fe400000000db */
[----:B------:R-:W-:Y:S01]  /*1c5a0*/  PRMT R217, RZ, 0x7610, R217 ;  /* 0x00007610ffd97816 */ /* 0x000fe200000000d9 */
[----:B------:R-:W3:Y:S01]  /*1c5b0*/  LDL R158, [R1+0x6d4] ;  /* 0x0006d400019e7983 */ /* 0x000ee20000100800 */
[----:B------:R-:W-:-:S02]  /*1c5c0*/  PRMT R215, RZ, 0x7610, R215 ;  /* 0x00007610ffd77816 */ /* 0x000fc400000000d7 */
[----:B------:R-:W-:Y:S01]  /*1c5d0*/  PRMT R213, RZ, 0x7610, R213 ;  /* 0x00007610ffd57816 */ /* 0x000fe200000000d5 */
[----:B------:R-:W3:Y:S01]  /*1c5e0*/  LDL R161, [R1+0x6c0] ;  /* 0x0006c00001a17983 */ /* 0x000ee20000100800 */
[----:B--2---:R-:W-:Y:S01]  /*1c5f0*/  @!P0 IMAD.MOV.U32 R11, RZ, RZ, R23 ;  /* 0x000000ffff0b8224 */ /* 0x004fe200078e0017 */
[----:B------:R-:W-:Y:S02]  /*1c600*/  PRMT R211, RZ, 0x7610, R211 ;  /* 0x00007610ffd37816 */ /* 0x000fe400000000d3 */
[----:B------:R-:W2:Y:S01]  /*1c610*/  LDL R23, [R1+0x8b8] ;  /* 0x0008b80001177983 */ /* 0x000ea20000100800 */
[----:B------:R-:W-:Y:S02]  /*1c620*/  PRMT R209, RZ, 0x7610, R209 ;  /* 0x00007610ffd17816 */ /* 0x000fe400000000d1 */
[----:B------:R-:W-:Y:S01]  /*1c630*/  PRMT R207, RZ, 0x7610, R207 ;  /* 0x00007610ffcf7816 */ /* 0x000fe200000000cf */
[----:B------:R-:W2:Y:S01]  /*1c640*/  LDL R160, [R1+0x6c4] ;  /* 0x0006c40001a07983 */ /* 0x000ea20000100800 */
[----:B------:R-:W-:-:S02]  /*1c650*/  PRMT R205, RZ, 0x7610, R205 ;  /* 0x00007610ffcd7816 */ /* 0x000fc400000000cd */
[----:B------:R-:W-:Y:S01]  /*1c660*/  PRMT R203, RZ, 0x7610, R203 ;  /* 0x00007610ffcb7816 */ /* 0x000fe200000000cb */
[----:B------:R-:W2:Y:S01]  /*1c670*/  LDL R162, [R1+0x694] ;  /* 0x0006940001a27983 */ /* 0x000ea20000100800 */
[----:B------:R-:W-:Y:S02]  /*1c680*/  PRMT R201, RZ, 0x7610, R201 ;  /* 0x00007610ffc97816 */ /* 0x000fe400000000c9 */
[----:B------:R-:W-:Y:S01]  /*1c690*/  PRMT R199, RZ, 0x7610, R199 ;  /* 0x00007610ffc77816 */ /* 0x000fe200000000c7 */
[----:B------:R-:W2:Y:S01]  /*1c6a0*/  LDL R166, [R1+0x690] ;  /* 0x0006900001a67983 */ /* 0x000ea20000100800 */
[----:B----4-:R-:W-:Y:S01]  /*1c6b0*/  @!P0 IMAD.MOV.U32 R10, RZ, RZ, R22 ;  /* 0x000000ffff0a8224 */ /* 0x010fe200078e0016 */
[----:B------:R-:W-:Y:S02]  /*1c6c0*/  PRMT R197, RZ, 0x7610, R197 ;  /* 0x00007610ffc57816 */ /* 0x000fe400000000c5 */
[----:B------:R-:W4:Y:S04]  /*1c6d0*/  LDL R22, [R1+0x8bc] ;  /* 0x0008bc0001167983 */ /* 0x000f280000100800 */
[----:B------:R0:W2:Y:S01]  /*1c6e0*/  @!P0 LDG.E.U8 R239, desc[UR20][R10.64] ;  /* 0x000000140aef8981 */ /* 0x0000a2000c1e1100 */
[----:B------:R-:W-:-:S02]  /*1c6f0*/  PRMT R195, RZ, 0x7610, R195 ;  /* 0x00007610ffc37816 */ /* 0x000fc400000000c3 */
[----:B------:R-:W-:Y:S01]  /*1c700*/  PRMT R193, RZ, 0x7610, R193 ;  /* 0x00007610ffc17816 */ /* 0x000fe200000000c1 */
[----:B------:R-:W2:Y:S01]  /*1c710*/  LDL R163, [R1+0x684] ;  /* 0x0006840001a37983 */ /* 0x000ea20000100800 */
[----:B------:R-:W-:Y:S02]  /*1c720*/  PRMT R189, RZ, 0x7610, R189 ;  /* 0x00007610ffbd7816 */ /* 0x000fe400000000bd */
[----:B------:R-:W-:Y:S01]  /*1c730*/  PRMT R9, RZ, 0x7610, R9 ;  /* 0x00007610ff097816 */ /* 0x000fe20000000009 */
[----:B------:R-:W2:Y:S01]  /*1c740*/  LDL R168, [R1+0x680] ;  /* 0x0006800001a87983 */ /* 0x000ea20000100800 */
[----:B0-----:R-:W-:Y:S02]  /*1c750*/  @!P0 IMAD.MOV.U32 R10, RZ, RZ, R16 ;  /* 0x000000ffff0a8224 */ /* 0x001fe400078e0010 */
[----:B------:R-:W-:Y:S01]  /*1c760*/  @!P0 IMAD.MOV.U32 R11, RZ, RZ, R17 ;  /* 0x000000ffff0b8224 */ /* 0x000fe200078e0011 */
[----:B------:R-:W2:Y:S04]  /*1c770*/  LDL R16, [R1+0x894] ;  /* 0x0008940001107983 */ /* 0x000ea80000100800 */
[----:B------:R-:W2:Y:S04]  /*1c780*/  LDL R17, [R1+0x890] ;  /* 0x0008900001117983 */ /* 0x000ea80000100800 */
[----:B------:R3:W2:Y:S04]  /*1c790*/  @!P0 LDG.E.U8 R237, desc[UR20][R10.64] ;  /* 0x000000140aed8981 */ /* 0x0006a8000c1e1100 */
        /* <DEDUP_REMOVED lines=24> */
[----:B------:R-:W2:Y:S01]  /*1c920*/  LDL R190, [R1+0x264] ;  /* 0x0002640001be7983 */ /* 0x000ea20000100800 */
[----:B---3--:R-:W-:-:S03]  /*1c930*/  @!P0 IMAD.MOV.U32 R11, RZ, RZ, R153 ;  /* 0x000000ffff0b8224 */ /* 0x008fc600078e0099 */
[----:B------:R-:W3:Y:S01]  /*1c940*/  LDL R153, [R1+0x888] ;  /* 0x0008880001997983 */ /* 0x000ee20000100800 */
[----:B------:R-:W-:-:S03]  /*1c950*/  @!P0 IMAD.MOV.U32 R10, RZ, RZ, R152 ;  /* 0x000000ffff0a8224 */ /* 0x000fc600078e0098 */
[----:B------:R-:W3:Y:S04]  /*1c960*/  LDL R152, [R1+0x88c] ;  /* 0x00088c0001987983 */ /* 0x000ee80000100800 */
[----:B------:R0:W3:Y:S02]  /*1c970*/  @!P0 LDG.E.U8 R235, desc[UR20][R10.64] ;  /* 0x000000140aeb8981 */ /* 0x0000e4000c1e1100 */
        /* <DEDUP_REMOVED lines=20> */
[----:B----4-:R-:W-:-:S02]  /*1cac0*/  @!P0 IMAD.MOV.U32 R10, RZ, RZ, R22 ;  /* 0x000000ffff0a8224 */ /* 0x010fc400078e0016 */
[----:B--2---:R-:W-:Y:S01]  /*1cad0*/  @!P0 IMAD.MOV.U32 R11, RZ, RZ, R23 ;  /* 0x000000ffff0b8224 */ /* 0x004fe200078e0017 */
[----:B------:R-:W2:Y:S04]  /*1cae0*/  LDL R22, [R1+0x844] ;  /* 0x0008440001167983 */ /* 0x000ea80000100800 */
[----:B------:R-:W4:Y:S04]  /*1caf0*/  LDL R23, [R1+0x840] ;  /* 0x0008400001177983 */ /* 0x000f280000100800 */
[----:B------:R0:W4:Y:S02]  /*1cb00*/  @!P0 LDG.E.U8 R225, desc[UR20][R10.64] ;  /* 0x000000140ae18981 */ /* 0x000124000c1e1100 */
[----:B0-----:R-:W-:-:S02]  /*1cb10*/  @!P0 IMAD.MOV.U32 R10, RZ, RZ, R16 ;  /* 0x000000ffff0a8224 */ /* 0x001fc400078e0010 */
[----:B------:R-:W-:Y:S01]  /*1cb20*/  @!P0 IMAD.MOV.U32 R11, RZ, RZ, R17 ;  /* 0x000000ffff0b8224 */ /* 0x000fe200078e0011 */
[----:B------:R-:W4:Y:S04]  /*1cb30*/  LDL R16, [R1+0x83c] ;  /* 0x00083c0001107983 */ /* 0x000f280000100800 */
[----:B------:R-:W4:Y:S04]  /*1cb40*/  LDL R17, [R1+0x838] ;  /* 0x0008380001117983 */ /* 0x000f280000100800 */
[----:B------:R3:W4:Y:S02]  /*1cb50*/  @!P0 LDG.E.U8 R223, desc[UR20][R10.64] ;  /* 0x000000140adf8981 */ /* 0x000724000c1e1100 */
[----:B---3--:R-:W-:-:S02]  /*1cb60*/  @!P0 IMAD.MOV.U32 R11, RZ, RZ, R153 ;  /* 0x000000ffff0b8224 */ /* 0x008fc400078e0099 */
        /* <DEDUP_REMOVED lines=24> */
[----:B--2---:R-:W-:Y:S02]  /*1ccf0*/  @!P0 IMAD.MOV.U32 R10, RZ, RZ, R22 ;  /* 0x000000ffff0a8224 */ /* 0x004fe400078e0016 */
[----:B------:R-:W2:Y:S01]  /*1cd00*/  LDL R22, [R1+0x7cc] ;  /* 0x0007cc0001167983 */ /* 0x000ea20000100800 */
[----:B----4-:R-:W-:-:S03]  /*1cd10*/  @!P0 IMAD.MOV.U32 R11, RZ, RZ, R23 ;  /* 0x000000ffff0b8224 */ /* 0x010fc600078e0017 */
[----:B------:R-:W4:Y:S04]  /*1cd20*/  LDL R23, [R1+0x7c8] ;  /* 0x0007c80001177983 */ /* 0x000f280000100800 */
[----:B------:R0:W4:Y:S02]  /*1cd30*/  @!P0 LDG.E.U8 R211, desc[UR20][R10.64] ;  /* 0x000000140ad38981 */ /* 0x000124000c1e1100 */
[----:B0-----:R-:W-:Y:S02]  /*1cd40*/  @!P0 IMAD.MOV.U32 R10, RZ, RZ, R16 ;  /* 0x000000ffff0a8224 */ /* 0x001fe400078e0010 */
[----:B------:R-:W4:Y:S01]  /*1cd50*/  LDL R16, [R1+0x7c4] ;  /* 0x0007c40001107983 */ /* 0x000f220000100800 */
[----:B------:R-:W-:-:S03]  /*1cd60*/  @!P0 IMAD.MOV.U32 R11, RZ, RZ, R17 ;  /* 0x000000ffff0b8224 */ /* 0x000fc600078e0011 */
[----:B------:R-:W4:Y:S04]  /*1cd70*/  LDL R17, [R1+0x7c0] ;  /* 0x0007c00001117983 */ /* 0x000f280000100800 */
[----:B------:R3:W4:Y:S02]  /*1cd80*/  @!P0 LDG.E.U8 R209, desc[UR20][R10.64] ;  /* 0x000000140ad18981 */ /* 0x000724000c1e1100 */
[----:B---3--:R-:W-:Y:S02]  /*1cd90*/  @!P0 IMAD.MOV.U32 R11, RZ, RZ, R153 ;  /* 0x000000ffff0b8224 */ /* 0x008fe400078e0099 */
        /* <DEDUP_REMOVED lines=44> */
[----:B0-----:R-:W-:Y:S02]  /*1d060*/  PRMT R11, RZ, 0x7610, R11 ;  /* 0x00007610ff0b7816 */ /* 0x001fe4000000000b */
[----:B------:R0:W3:Y:S02]  /*1d070*/  @!P0 LDG.E.U8 R9, desc[UR20][R12.64] ;  /* 0x000000140c098981 */ /* 0x0000e4000c1e1100 */
[----:B0-----:R-:W-:-:S02]  /*1d080*/  @!P0 IMAD.MOV.U32 R12, RZ, RZ, R20 ;  /* 0x000000ffff0c8224 */ /* 0x001fc400078e0014 */
[----:B------:R-:W3:Y:S01]  /*1d090*/  LDL R20, [R1+0x70c] ;  /* 0x00070c0001147983 */ /* 0x000ee20000100800 */
[----:B------:R-:W-:-:S03]  /*1d0a0*/  @!P0 IMAD.MOV.U32 R13, RZ, RZ, R21 ;  /* 0x000000ffff0d8224 */ /* 0x000fc600078e0015 */
[----:B------:R-:W3:Y:S04]  /*1d0b0*/  LDL R21, [R1+0x708] ;  /* 0x0007080001157983 */ /* 0x000ee80000100800 */
[----:B------:R2:W3:Y:S02]  /*1d0c0*/  @!P0 LDG.E.U8 R11, desc[UR20][R14.64] ;  /* 0x000000140e0b8981 */ /* 0x0004e4000c1e1100 */
[----:B--2---:R-:W-:Y:S02]  /*1d0d0*/  @!P0 IMAD.MOV.U32 R14, RZ, RZ, R22 ;  /* 0x000000ffff0e8224 */ /* 0x004fe400078e0016 */
[----:B------:R-:W2:Y:S01]  /*1d0e0*/  LDL R22, [R1+0x6fc] ;  /* 0x0006fc0001167983 */ /* 0x000ea20000100800 */
[----:B----4-:R-:W-:-:S03]  /*1d0f0*/  @!P0 IMAD.MOV.U32 R15, RZ, RZ, R23 ;  /* 0x000000ffff0f8224 */ /* 0x010fc600078e0017 */
[----:B------:R-:W2:Y:S01]  /*1d100*/  LDL R23, [R1+0x6f8] ;  /* 0x0006f80001177983 */ /* 0x000ea20000100800 */
[----:B------:R-:W-:-:S06]  /*1d110*/  PRMT R10, RZ, 0x7610, R10 ;  /* 0x00007610ff0a7816 */ /* 0x000fcc000000000a */
[----:B------:R0:W4:Y:S02]  /*1d120*/  @!P0 LDG.E.U8 R10, desc[UR20][R12.64] ;  /* 0x000000140c0a8981 */ /* 0x000124000c1e1100 */
[----:B0-----:R-:W-:Y:S02]  /*1d130*/  PRMT R12, RZ, 0x7610, R12 ;  /* 0x00007610ff0c7816 */ /* 0x001fe4000000000c */
[----:B------:R-:W-:-:S04]  /*1d140*/  PRMT R13, RZ, 0x7610, R13 ;  /* 0x00007610ff0d7816 */ /* 0x000fc8000000000d */
[----:B------:R0:W4:Y:S04]  /*1d150*/  @!P0 LDG.E.U8 R12, desc[UR20][R14.64] ;  /* 0x000000140e0c8981 */ /* 0x000128000c1e1100 */
[----:B------:R3:W4:Y:S01]  /*1d160*/  @!P0 LDG.E.U8 R13, desc[UR20][R16.64] ;  /* 0x00000014100d8981 */ /* 0x000722000c1e1100 */
[----:B0-----:R-:W-:Y:S02]  /*1d170*/  PRMT R14, RZ, 0x7610, R14 ;  /* 0x00007610ff0e7816 */ /* 0x001fe4000000000e */
[----:B------:R-:W-:Y:S01]  /*1d180*/  PRMT R15, RZ, 0x7610, R15 ;  /* 0x00007610ff0f7816 */ /* 0x000fe2000000000f */
[----:B---3--:R-:W-:Y:S02]  /*1d190*/  @!P0 IMAD.MOV.U32 R17, RZ, RZ, R153 ;  /* 0x000000ffff118224 */ /* 0x008fe400078e0099 */
[----:B------:R-:W3:Y:S01]  /*1d1a0*/  LDL R153, [R1+0x6c8] ;  /* 0x0006c80001997983 */ /* 0x000ee20000100800 */
[----:B------:R-:W-:-:S03]  /*1d1b0*/  @!P0 IMAD.MOV.U32 R16, RZ, RZ, R152 ;  /* 0x000000ffff108224 */ /* 0x000fc600078e0098 */
[----:B------:R-:W3:Y:S04]  /*1d1c0*/  LDL R152, [R1+0x6cc] ;  /* 0x0006cc0001987983 */ /* 0x000ee80000100800 */
[----:B------:R0:W4:Y:S02]  /*1d1d0*/  @!P0 LDG.E.U8 R14, desc[UR20][R16.64] ;  /* 0x00000014100e8981 */ /* 0x000124000c1e1100 */
[----:B0-----:R-:W-:Y:S02]  /*1d1e0*/  PRMT R16, RZ, 0x7610, R16 ;  /* 0x00007610ff107816 */ /* 0x001fe40000000010 */
[----:B------:R0:W4:Y:S01]  /*1d1f0*/  @!P0 LDG.E.U8 R15, desc[UR20][R18.64] ;  /* 0x00000014120f8981 */ /* 0x000122000c1e1100 */
[----:B------:R-:W-:Y:S01]  /*1d200*/  PRMT R17, RZ, 0x7610, R17 ;  /* 0x00007610ff117816 */ /* 0x000fe20000000011 */
[----:B0-----:R-:W-:-:S02]  /*1d210*/  @!P0 IMAD.MOV.U32 R18, RZ, RZ, R154 ;  /* 0x000000ffff128224 */ /* 0x001fc400078e009a */
[----:B------:R-:W-:Y:S01]  /*1d220*/  @!P0 IMAD.MOV.U32 R19, RZ, RZ, R155 ;  /* 0x000000ffff138224 */ /* 0x000fe200078e009b */
[----:B------:R-:W4:Y:S04]  /*1d230*/  LDL R154, [R1+0x6bc] ;  /* 0x0006bc00019a7983 */ /* 0x000f280000100800 */
[----:B------:R-:W4:Y:S04]  /*1d240*/  LDL R155, [R1+0x6b8] ;  /* 0x0006b800019b7983 */ /* 0x000f280000100800 */
[----:B------:R0:W4:Y:S02]  /*1d250*/  @!P0 LDG.E.U8 R16, desc[UR20][R18.64] ;  /* 0x0000001412108981 */ /* 0x000124000c1e1100 */
[----:B0-----:R-:W-:-:S02]  /*1d260*/  PRMT R19, RZ, 0x7610, R19 ;  /* 0x00007610ff137816 */ /* 0x001fc40000000013 */
[----:B------:R0:W4:Y:S02]  /*1d270*/  @!P0 LDG.E.U8 R17, desc[UR20][R20.64] ;  /* 0x0000001414118981 */ /* 0x000124000c1e1100 */
[----:B0-----:R-:W-:Y:S02]  /*1d280*/  @!P0 IMAD.MOV.U32 R20, RZ, RZ, R156 ;  /* 0x000000ffff148224 */ /* 0x001fe400078e009c */
[----:B------:R-:W-:Y:S01]  /*1d290*/  @!P0 IMAD.MOV.U32 R21, RZ, RZ, R157 ;  /* 0x000000ffff158224 */ /* 0x000fe200078e009d */
[----:B------:R-:W4:Y:S04]  /*1d2a0*/  LDL R156, [R1+0x68c] ;  /* 0x00068c00019c7983 */ /* 0x000f280000100800 */
[----:B------:R-:W4:Y:S04]  /*1d2b0*/  LDL R157, [R1+0x688] ;  /* 0x00068800019d7983 */ /* 0x000f280000100800 */
[----:B--2---:R0:W2:Y:S02]  /*1d2c0*/  @!P0 LDG.E.U8 R19, desc[UR20][R22.64] ;  /* 0x0000001416138981 */ /* 0x0040a4000c1e1100 */
[----:B0-----:R-:W-:-:S02]  /*1d2d0*/  @!P0 IMAD.MOV.U32 R22, RZ, RZ, R158 ;  /* 0x000000ffff168224 */ /* 0x001fc400078e009e */
[----:B------:R-:W-:Y:S01]  /*1d2e0*/  @!P0 IMAD.MOV.U32 R23, RZ, RZ, R159 ;  /* 0x000000ffff178224 */ /* 0x000fe200078e009f */
[----:B------:R-:W2:Y:S04]  /*1d2f0*/  LDL R158, [R1+0x67c] ;  /* 0x00067c00019e7983 */ /* 0x000ea80000100800 */
[----:B------:R-:W2:Y:S01]  /*1d300*/  LDL R159, [R1+0x678] ;  /* 0x00067800019f7983 */ /* 0x000ea20000100800 */
[----:B------:R-:W-:-:S06]  /*1d310*/  PRMT R18, RZ, 0x7610, R18 ;  /* 0x00007610ff127816 */ /* 0x000fcc0000000012 */
[----:B------:R0:W2:Y:S02]  /*1d320*/  @!P0 LDG.E.U8 R18, desc[UR20][R20.64] ;  /* 0x0000001414128981 */ /* 0x0000a4000c1e1100 */
[----:B0-----:R-:W-:Y:S02]  /*1d330*/  PRMT R20, RZ, 0x7610, R20 ;  /* 0x00007610ff147816 */ /* 0x001fe40000000014 */
[----:B------:R-:W-:-:S04]  /*1d340*/  PRMT R21, RZ, 0x7610, R21 ;  /* 0x00007610ff157816 */ /* 0x000fc80000000015 */
[----:B------:R0:W2:Y:S02]  /*1d350*/  @!P0 LDG.E.U8 R20, desc[UR20][R22.64] ;  /* 0x0000001416148981 */ /* 0x0000a4000c1e1100 */
[----:B0-----:R-:W-:Y:S02]  /*1d360*/  PRMT R22, RZ, 0x7610, R22 ;  /* 0x00007610ff167816 */ /* 0x001fe40000000016 */
[----:B------:R-:W-:Y:S01]  /*1d370*/  PRMT R23, RZ, 0x7610, R23 ;  /* 0x00007610ff177816 */ /* 0x000fe20000000017 */
[----:B---3--:R0:W3:Y:S02]  /*1d380*/  @!P0 LDG.E.U8 R21, desc[UR20][R152.64] ;  /* 0x0000001498158981 */ /* 0x0080e4000c1e1100 */
[----:B0-----:R-:W-:Y:S02]  /*1d390*/  @!P0 IMAD.MOV.U32 R152, RZ, RZ, R160 ;  /* 0x000000ffff988224 */ /* 0x001fe400078e00a0 */
[----:B------:R-:W-:Y:S01]  /*1d3a0*/  @!P0 IMAD.MOV.U32 R153, RZ, RZ, R161 ;  /* 0x000000ffff998224 */ /* 0x000fe200078e00a1 */
[----:B------:R-:W3:Y:S04]  /*1d3b0*/  LDL R160, [R1+0x42c] ;  /* 0x00042c0001a07983 */ /* 0x000ee80000100800 */
[----:B------:R0:W3:Y:S04]  /*1d3c0*/  @!P0 LDG.E.U8 R22, desc[UR20][R152.64] ;  /* 0x0000001498168981 */ /* 0x0000e8000c1e1100 */
[----:B------:R-:W3:Y:S01]  /*1d3d0*/  LDL R161, [R1+0x428] ;  /* 0x0004280001a17983 */ /* 0x000ee20000100800 */
[----:B0-----:R-:W-:-:S02]  /*1d3e0*/  PRMT R152, RZ, 0x7610, R152 ;  /* 0x00007610ff987816 */ /* 0x001fc40000000098 */
[----:B------:R-:W-:Y:S01]  /*1d3f0*/  PRMT R153, RZ, 0x7610, R153 ;  /* 0x00007610ff997816 */ /* 0x000fe20000000099 */
[----:B----4-:R0:W4:Y:S02]  /*1d400*/  @!P0 LDG.E.U8 R23, desc[UR20][R154.64] ;  /* 0x000000149a178981 */ /* 0x010124000c1e1100 */
[----:B0-----:R-:W-:Y:S02]  /*1d410*/  @!P0 IMAD.MOV.U32 R154, RZ, RZ, R162 ;  /* 0x000000ffff9a8224 */ /* 0x001fe400078e00a2 */
        /* <DEDUP_REMOVED lines=24> */
[----:B------:R-:W3:Y:S01]  /*1d5a0*/  LDL R167, [R1+0x3d8] ;  /* 0x0003d80001a77983 */ /* 0x000ee20000100800 */
[----:B----4-:R-:W-:-:S03]  /*1d5b0*/  @!P0 IMAD.MOV.U32 R160, RZ, RZ, R166 ;  /* 0x000000ffffa08224 */ /* 0x010fc600078e00a6 */
[----:B------:R-:W3:Y:S04]  /*1d5c0*/  LDL R166, [R1+0x3dc] ;  /* 0x0003dc0001a67983 */ /* 0x000ee80000100800 */
[----:B------:R0:W4:Y:S02]  /*1d5d0*/  @!P0 LDG.E.U8 R158, desc[UR20][R160.64] ;  /* 0x00000014a09e8981 */ /* 0x000124000c1e1100 */
[----:B0-----:R-:W-:Y:S02]  /*1d5e0*/  PRMT R161, RZ, 0x7610, R161 ;  /* 0x00007610ffa17816 */ /* 0x001fe400000000a1 */
[----:B------:R0:W4:Y:S02]  /*1d5f0*/  @!P0 LDG.E.U8 R159, desc[UR20][R162.64] ;  /* 0x00000014a29f8981 */ /* 0x000124000c1e1100 */
[----:B0-----:R-:W-:-:S02]  /*1d600*/  @!P0 IMAD.MOV.U32 R162, RZ, RZ, R168 ;  /* 0x000000ffffa28224 */ /* 0x001fc400078e00a8 */
        /* <DEDUP_REMOVED lines=11> */
[----:B------:R-:W-:-:S06]  /*1d6c0*/  PRMT R162, RZ, 0x7610, R162 ;  /* 0x00007610ffa27816 */ /* 0x000fcc00000000a2 */
[----:B------:R0:W2:Y:S02]  /*1d6d0*/  @!P0 LDG.E.U8 R162, desc[UR20][R164.64] ;  /* 0x00000014a4a28981 */ /* 0x0000a4000c1e1100 */
[----:B0-----:R-:W-:Y:S02]  /*1d6e0*/  PRMT R165, RZ, 0x7610, R165 ;  /* 0x00007610ffa57816 */ /* 0x001fe400000000a5 */
[----:B---3--:R0:W3:Y:S02]  /*1d6f0*/  @!P0 LDG.E.U8 R163, desc[UR20][R166.64] ;  /* 0x00000014a6a38981 */ /* 0x0080e4000c1e1100 */
[----:B0-----:R-:W-:Y:S02]  /*1d700*/  @!P0 IMAD.MOV.U32 R166, RZ, RZ, R170 ;  /* 0x000000ffffa68224 */ /* 0x001fe400078e00aa */
[----:B------:R-:W-:Y:S01]  /*1d710*/  @!P0 IMAD.MOV.U32 R167, RZ, RZ, R171 ;  /* 0x000000ffffa78224 */ /* 0x000fe200078e00ab */
[----:B------:R-:W3:Y:S04]  /*1d720*/  LDL R170, [R1+0x374] ;  /* 0x0003740001aa7983 */ /* 0x000ee80000100800 */
[----:B------:R-:W3:Y:S04]  /*1d730*/  LDL R171, [R1+0x370] ;  /* 0x0003700001ab7983 */ /* 0x000ee80000100800 */
[----:B----4-:R2:W4:Y:S02]  /*1d740*/  @!P0 LDG.E.U8 R165, desc[UR20][R168.64] ;  /* 0x00000014a8a58981 */ /* 0x010524000c1e1100 */
[----:B--2---:R-:W-:-:S02]  /*1d750*/  @!P0 IMAD.MOV.U32 R168, RZ, RZ, R172 ;  /* 0x000000ffffa88224 */ /* 0x004fc400078e00ac */
[----:B------:R-:W2:Y:S01]  /*1d760*/  LDL R172, [R1+0x364] ;  /* 0x0003640001ac7983 */ /* 0x000ea20000100800 */
[----:B------:R-:W-:-:S03]  /*1d770*/  @!P0 IMAD.MOV.U32 R169, RZ, RZ, R173 ;  /* 0x000000ffffa98224 */ /* 0x000fc600078e00ad */
[----:B------:R-:W2:Y:S01]  /*1d780*/  LDL R173, [R1+0x360] ;  /* 0x0003600001ad7983 */ /* 0x000ea20000100800 */
[----:B------:R-:W-:-:S06]  /*1d790*/  PRMT R164, RZ, 0x7610, R164 ;  /* 0x00007610ffa47816 */ /* 0x000fcc00000000a4 */
[----:B------:R0:W4:Y:S02]  /*1d7a0*/  @!P0 LDG.E.U8 R164, desc[UR20][R166.64] ;  /* 0x00000014a6a48981 */ /* 0x000124000c1e1100 */
[----:B0-----:R-:W-:Y:S02]  /*1d7b0*/  PRMT R166, RZ, 0x7610, R166 ;  /* 0x00007610ffa67816 */ /* 0x001fe400000000a6 */
[----:B------:R-:W-:-:S04]  /*1d7c0*/  PRMT R167, RZ, 0x7610, R167 ;  /* 0x00007610ffa77816 */ /* 0x000fc800000000a7 */
[----:B------:R0:W4:Y:S02]  /*1d7d0*/  @!P0 LDG.E.U8 R166, desc[UR20][R168.64] ;  /* 0x00000014a8a68981 */ /* 0x000124000c1e1100 */
[----:B0-----:R-:W-:Y:S02]  /*1d7e0*/  @!P0 IMAD.MOV.U32 R168, RZ, RZ, R174 ;  /* 0x000000ffffa88224 */ /* 0x001fe400078e00ae */
[----:B------:R-:W-:Y:S01]  /*1d7f0*/  @!P0 IMAD.MOV.U32 R169, RZ, RZ, R175 ;  /* 0x000000ffffa98224 */ /* 0x000fe200078e00af */
[----:B------:R-:W4:Y:S04]  /*1d800*/  LDL R174, [R1+0x334] ;  /* 0x0003340001ae7983 */ /* 0x000f280000100800 */
[----:B------:R0:W4:Y:S04]  /*1d810*/  @!P0 LDG.E.U8 R167, desc[UR20][R168.64] ;  /* 0x00000014a8a78981 */ /* 0x000128000c1e1100 */
[----:B------:R-:W4:Y:S01]  /*1d820*/  LDL R175, [R1+0x330] ;  /* 0x0003300001af7983 */ /* 0x000f220000100800 */
[----:B0-----:R-:W-:-:S02]  /*1d830*/  PRMT R168, RZ, 0x7610, R168 ;  /* 0x00007610ffa87816 */ /* 0x001fc400000000a8 */
[----:B------:R-:W-:-:S04]  /*1d840*/  PRMT R169, RZ, 0x7610, R169 ;  /* 0x00007610ffa97816 */ /* 0x000fc800000000a9 */
[----:B---3--:R0:W3:Y:S02]  /*1d850*/  @!P0 LDG.E.U8 R168, desc[UR20][R170.64] ;  /* 0x00000014aaa88981 */ /* 0x0080e4000c1e1100 */
[----:B0-----:R-:W-:Y:S02]  /*1d860*/  @!P0 IMAD.MOV.U32 R170, RZ, RZ, R178 ;  /* 0x000000ffffaa8224 */ /* 0x001fe400078e00b2 */
[----:B------:R-:W-:Y:S01]  /*1d870*/  @!P0 IMAD.MOV.U32 R171, RZ, RZ, R179 ;  /* 0x000000ffffab8224 */ /* 0x000fe200078e00b3 */
[----:B------:R-:W3:Y:S04]  /*1d880*/  LDL R178, [R1+0x2f4] ;  /* 0x0002f40001b27983 */ /* 0x000ee80000100800 */
[----:B------:R0:W3:Y:S04]  /*1d890*/  @!P0 LDG.E.U8 R169, desc[UR20][R170.64] ;  /* 0x00000014aaa98981 */ /* 0x0000e8000c1e1100 */
[----:B------:R-:W3:Y:S01]  /*1d8a0*/  LDL R179, [R1+0x2f0] ;  /* 0x0002f00001b37983 */ /* 0x000ee20000100800 */
[----:B0-----:R-:W-:-:S06]  /*1d8b0*/  PRMT R170, RZ, 0x7610, R170 ;  /* 0x00007610ffaa7816 */ /* 0x001fcc00000000aa */
[----:B--2---:R0:W2:Y:S02]  /*1d8c0*/  @!P0 LDG.E.U8 R170, desc[UR20][R172.64] ;  /* 0x00000014acaa8981 */ /* 0x0040a4000c1e1100 */
[----:B0-----:R-:W-:Y:S02]  /*1d8d0*/  @!P0 IMAD.MOV.U32 R172, RZ, RZ, R176 ;  /* 0x000000ffffac8224 */ /* 0x001fe400078e00b0 */
[----:B------:R-:W-:Y:S01]  /*1d8e0*/  @!P0 IMAD.MOV.U32 R173, RZ, RZ, R177 ;  /* 0x000000ffffad8224 */ /* 0x000fe200078e00b1 */
[----:B------:R-:W3:Y:S04]  /*1d8f0*/  LDL R176, [R1+0x324] ;  /* 0x0003240001b07983 */ /* 0x000ee80000100800 */
[----:B------:R-:W3:Y:S01]  /*1d900*/  LDL R177, [R1+0x320] ;  /* 0x0003200001b17983 */ /* 0x000ee20000100800 */
[----:B------:R-:W-:-:S06]  /*1d910*/  PRMT R171, RZ, 0x7610, R171 ;  /* 0x00007610ffab7816 */ /* 0x000fcc00000000ab */
[----:B------:R0:W2:Y:S02]  /*1d920*/  @!P0 LDG.E.U8 R171, desc[UR20][R172.64] ;  /* 0x00000014acab8981 */ /* 0x0000a4000c1e1100 */
[----:B0-----:R-:W-:Y:S02]  /*1d930*/  PRMT R172, RZ, 0x7610, R172 ;  /* 0x00007610ffac7816 */ /* 0x001fe400000000ac */
[----:B------:R-:W-:-:S04]  /*1d940*/  PRMT R173, RZ, 0x7610, R173 ;  /* 0x00007610ffad7816 */ /* 0x000fc800000000ad */
[----:B----4-:R0:W4:Y:S02]  /*1d950*/  @!P0 LDG.E.U8 R172, desc[UR20][R174.64] ;  /* 0x00000014aeac8981 */ /* 0x010124000c1e1100 */
[----:B0-----:R-:W-:Y:S02]  /*1d960*/  @!P0 IMAD.MOV.U32 R174, RZ, RZ, R180 ;  /* 0x000000ffffae8224 */ /* 0x001fe400078e00b4 */
[----:B------:R-:W-:Y:S01]  /*1d970*/  @!P0 IMAD.MOV.U32 R175, RZ, RZ, R181 ;  /* 0x000000ffffaf8224 */ /* 0x000fe200078e00b5 */
[----:B------:R-:W2:Y:S04]  /*1d980*/  LDL R180, [R1+0x2e4] ;  /* 0x0002e40001b47983 */ /* 0x000ea80000100800 */
[----:B------:R-:W2:Y:S04]  /*1d990*/  LDL R181, [R1+0x2e0] ;  /* 0x0002e00001b57983 */ /* 0x000ea80000100800 */
[----:B------:R0:W4:Y:S02]  /*1d9a0*/  @!P0 LDG.E.U8 R173, desc[UR20][R174.64] ;  /* 0x00000014aead8981 */ /* 0x000124000c1e1100 */
[----:B0-----:R-:W-:-:S06]  /*1d9b0*/  PRMT R174, RZ, 0x7610, R174 ;  /* 0x00007610ffae7816 */ /* 0x001fcc00000000ae */
[----:B---3--:R0:W3:Y:S02]  /*1d9c0*/  @!P0 LDG.E.U8 R174, desc[UR20][R176.64] ;  /* 0x00000014b0ae8981 */ /* 0x0080e4000c1e1100 */
[----:B0-----:R-:W-:Y:S02]  /*1d9d0*/  @!P0 IMAD.MOV.U32 R176, RZ, RZ, R182 ;  /* 0x000000ffffb08224 */ /* 0x001fe400078e00b6 */
[----:B------:R-:W-:Y:S01]  /*1d9e0*/  @!P0 IMAD.MOV.U32 R177, RZ, RZ, R183 ;  /* 0x000000ffffb18224 */ /* 0x000fe200078e00b7 */
[----:B------:R-:W4:Y:S04]  /*1d9f0*/  LDL R182, [R1+0x2b4] ;  /* 0x0002b40001b67983 */ /* 0x000f280000100800 */
[----:B------:R-:W4:Y:S01]  /*1da00*/  LDL R183, [R1+0x2b0] ;  /* 0x0002b00001b77983 */ /* 0x000f220000100800 */
[----:B------:R-:W-:-:S06]  /*1da10*/  PRMT R175, RZ, 0x7610, R175 ;  /* 0x00007610ffaf7816 */ /* 0x000fcc00000000af */
[----:B------:R0:W3:Y:S02]  /*1da20*/  @!P0 LDG.E.U8 R175, desc[UR20][R176.64] ;  /* 0x00000014b0af8981 */ /* 0x0000e4000c1e1100 */
[----:B0-----:R-:W-:Y:S02]  /*1da30*/  PRMT R176, RZ, 0x7610, R176 ;  /* 0x00007610ffb07816 */ /* 0x001fe400000000b0 */
[----:B------:R-:W-:-:S04]  /*1da40*/  PRMT R177, RZ, 0x7610, R177 ;  /* 0x00007610ffb17816 */ /* 0x000fc800000000b1 */
[----:B------:R0:W3:Y:S02]  /*1da50*/  @!P0 LDG.E.U8 R176, desc[UR20][R178.64] ;  /* 0x00000014b2b08981 */ /* 0x0000e4000c1e1100 */
[----:B0-----:R-:W-:Y:S02]  /*1da60*/  @!P0 IMAD.MOV.U32 R178, RZ, RZ, R184 ;  /* 0x000000ffffb28224 */ /* 0x001fe400078e00b8 */
[----:B------:R-:W-:Y:S01]  /*1da70*/  @!P0 IMAD.MOV.U32 R179, RZ, RZ, R185 ;  /* 0x000000ffffb38224 */ /* 0x000fe200078e00b9 */
[----:B------:R-:W3:Y:S04]  /*1da80*/  LDL R184, [R1+0x2a4] ;  /* 0x0002a40001b87983 */ /* 0x000ee80000100800 */
[----:B------:R0:W3:Y:S04]  /*1da90*/  @!P0 LDG.E.U8 R177, desc[UR20][R178.64] ;  /* 0x00000014b2b18981 */ /* 0x0000e8000c1e1100 */
[----:B------:R-:W3:Y:S01]  /*1daa0*/  LDL R185, [R1+0x2a0] ;  /* 0x0002a00001b97983 */ /* 0x000ee20000100800 */
[----:B0-----:R-:W-:-:S02]  /*1dab0*/  PRMT R178, RZ, 0x7610, R178 ;  /* 0x00007610ffb27816 */ /* 0x001fc400000000b2 */
[----:B------:R-:W-:-:S04]  /*1dac0*/  PRMT R179, RZ, 0x7610, R179 ;  /* 0x00007610ffb37816 */ /* 0x000fc800000000b3 */
[----:B--2---:R0:W2:Y:S02]  /*1dad0*/  @!P0 LDG.E.U8 R178, desc[UR20][R180.64] ;  /* 0x00000014b4b28981 */ /* 0x0040a4000c1e1100 */
[----:B0-----:R-:W-:Y:S02]  /*1dae0*/  @!P0 IMAD.MOV.U32 R180, RZ, RZ, R186 ;  /* 0x000000ffffb48224 */ /* 0x001fe400078e00ba */
[----:B------:R-:W-:Y:S01]  /*1daf0*/  @!P0 IMAD.MOV.U32 R181, RZ, RZ, R187 ;  /* 0x000000ffffb58224 */ /* 0x000fe200078e00bb */
[----:B------:R-:W2:Y:S04]  /*1db00*/  LDL R186, [R1+0x274] ;  /* 0x0002740001ba7983 */ /* 0x000ea80000100800 */
[----:B------:R0:W2:Y:S04]  /*1db10*/  @!P0 LDG.E.U8 R179, desc[UR20][R180.64] ;  /* 0x00000014b4b38981 */ /* 0x0000a8000c1e1100 */
[----:B------:R-:W2:Y:S01]  /*1db20*/  LDL R187, [R1+0x270] ;  /* 0x0002700001bb7983 */ /* 0x000ea20000100800 */
[----:B0-----:R-:W-:-:S06]  /*1db30*/  PRMT R180, RZ, 0x7610, R180 ;  /* 0x00007610ffb47816 */ /* 0x001fcc00000000b4 */
[----:B----4-:R0:W4:Y:S04]  /*1db40*/  @!P0 LDG.E.U8 R180, desc[UR20][R182.64] ;  /* 0x00000014b6b48981 */ /* 0x010128000c1e1100 */
[----:B------:R-:W0:Y:S04]  /*1db50*/  LDL R182, [R1+0x2a8] ;  /* 0x0002a80001b67983 */ /* 0x000e280000100800 */
[----:B------:R-:W0:Y:S01]  /*1db60*/  LDL R183, [R1+0x2ac] ;  /* 0x0002ac0001b77983 */ /* 0x000e220000100800 */
[----:B------:R-:W-:Y:S02]  /*1db70*/  PRMT R181, RZ, 0x7610, R181 ;  /* 0x00007610ffb57816 */ /* 0x000fe400000000b5 */
[----:B0-----:R-:W-:-:S04]  /*1db80*/  @!P0 LOP3.LUT R183, R183, R182, RZ, 0x3c, !PT ;  /* 0x000000b6b7b78212 */ /* 0x001fc800078e3cff */
[----:B------:R-:W-:-:S04]  /*1db90*/  @!P0 LOP3.LUT R182, R183, R182, RZ, 0x3c, !PT ;  /* 0x000000b6b7b68212 */ /* 0x000fc800078e3cff */
[----:B------:R-:W-:-:S05]  /*1dba0*/  @!P0 LOP3.LUT R183, R183, R182, RZ, 0x3c, !PT ;  /* 0x000000b6b7b78212 */ /* 0x000fca00078e3cff */
[----:B------:R0:W4:Y:S02]  /*1dbb0*/  @!P0 LDG.E.U8 R181, desc[UR20][R182.64] ;  /* 0x00000014b6b58981 */ /* 0x000124000c1e1100 */
[----:B0-----:R-:W-:-:S06]  /*1dbc0*/  PRMT R182, RZ, 0x7610, R182 ;  /* 0x00007610ffb67816 */ /* 0x001fcc00000000b6 */
[----:B---3--:R0:W3:Y:S04]  /*1dbd0*/  @!P0 LDG.E.U8 R182, desc[UR20][R184.64] ;  /* 0x00000014b8b68981 */ /* 0x0080e8000c1e1100 */
[----:B------:R-:W2:Y:S01]  /*1dbe0*/  LDL R185, [R1+0x298] ;  /* 0x0002980001b97983 */ /* 0x000ea20000100800 */
[----:B------:R-:W-:Y:S01]  /*1dbf0*/  PRMT R183, RZ, 0x7610, R183 ;  /* 0x00007610ffb77816 */ /* 0x000fe200000000b7 */
[----:B0-----:R-:W-:Y:S01]  /*1dc00*/  @!P0 IMAD.MOV.U32 R184, RZ, RZ, R251 ;  /* 0x000000ffffb88224 */ /* 0x001fe200078e00fb */
[----:B------:R-:W-:Y:S01]  /*1dc10*/  PRMT R188, RZ, 0x7610, R188 ;  /* 0x00007610ffbc7816 */ /* 0x000fe200000000bc */
[----:B------:R-:W4:Y:S04]  /*1dc20*/  LDL R251, [R1+0x22c] ;  /* 0x00022c0001fb7983 */ /* 0x000f280000100800 */
[----:B--2---:R0:W2:Y:S02]  /*1dc30*/  @!P0 LDG.E.U8 R183, desc[UR20][R184.64] ;  /* 0x00000014b8b78981 */ /* 0x0040a4000c1e1100 */
[----:B0-----:R-:W-:-:S06]  /*1dc40*/  PRMT R184, RZ, 0x7610, R184 ;  /* 0x00007610ffb87816 */ /* 0x001fcc00000000b8 */
[----:B------:R0:W3:Y:S04]  /*1dc50*/  @!P0 LDG.E.U8 R184, desc[UR20][R186.64] ;  /* 0x00000014bab88981 */ /* 0x0000e8000c1e1100 */
[----:B------:R-:W0:Y:S04]  /*1dc60*/  LDL R186, [R1+0x268] ;  /* 0x0002680001ba7983 */ /* 0x000e280000100800 */
[----:B------:R-:W0:Y:S01]  /*1dc70*/  LDL R187, [R1+0x26c] ;  /* 0x00026c0001bb7983 */ /* 0x000e220000100800 */
[----:B------:R-:W-:Y:S02]  /*1dc80*/  PRMT R185, RZ, 0x7610, R185 ;  /* 0x00007610ffb97816 */ /* 0x000fe400000000b9 */
[----:B0-----:R-:W-:-:S04]  /*1dc90*/  @!P0 LOP3.LUT R187, R187, R186, RZ, 0x3c, !PT ;  /* 0x000000babbbb8212 */ /* 0x001fc800078e3cff */
[----:B------:R-:W-:-:S04]  /*1dca0*/  @!P0 LOP3.LUT R186, R187, R186, RZ, 0x3c, !PT ;  /* 0x000000babbba8212 */ /* 0x000fc800078e3cff */
[----:B------:R-:W-:-:S05]  /*1dcb0*/  @!P0 LOP3.LUT R187, R187, R186, RZ, 0x3c, !PT ;  /* 0x000000babbbb8212 */ /* 0x000fca00078e3cff */
[----:B------:R0:W2:Y:S02]  /*1dcc0*/  @!P0 LDG.E.U8 R185, desc[UR20][R186.64] ;  /* 0x00000014bab98981 */ /* 0x0000a4000c1e1100 */
[----:B0-----:R-:W-:-:S06]  /*1dcd0*/  PRMT R186, RZ, 0x7610, R186 ;  /* 0x00007610ffba7816 */ /* 0x001fcc00000000ba */
        /* <DEDUP_REMOVED lines=9> */
[----:B------:R-:W0:Y:S02]  /*1dd70*/  LDL R191, [R1+0x234] ;  /* 0x0002340001bf7983 */ /* 0x000e240000100800 */
[----:B0-----:R-:W-:-:S04]  /*1dd80*/  @!P0 LOP3.LUT R191, R191, R190, RZ, 0x3c, !PT ;  /* 0x000000bebfbf8212 */ /* 0x001fc800078e3cff */
[----:B------:R-:W-:-:S04]  /*1dd90*/  @!P0 LOP3.LUT R190, R191, R190, RZ, 0x3c, !PT ;  /* 0x000000bebfbe8212 */ /* 0x000fc800078e3cff */
[----:B------:R-:W-:-:S05]  /*1dda0*/  @!P0 LOP3.LUT R191, R191, R190, RZ, 0x3c, !PT ;  /* 0x000000bebfbf8212 */ /* 0x000fca00078e3cff */
[----:B------:R4:W2:Y:S04]  /*1ddb0*/  @!P0 LDG.E.U8 R188, desc[UR20][R190.64] ;  /* 0x00000014bebc8981 */ /* 0x0008a8000c1e1100 */
[----:B------:R-:W3:Y:S01]  /*1ddc0*/  LDL R191, [R1+0x228] ;  /* 0x0002280001bf7983 */ /* 0x000ee20000100800 */
[----:B------:R-:W-:Y:S01]  /*1ddd0*/  PRMT R192, RZ, 0x7610, R192 ;  /* 0x00007610ffc07816 */ /* 0x000fe200000000c0 */
[----:B----4-:R-:W-:Y:S01]  /*1dde0*/  @!P0 IMAD.MOV.U32 R190, RZ, RZ, R251 ;  /* 0x000000ffffbe8224 */ /* 0x010fe200078e00fb */
[----:B------:R-:W-:Y:S01]  /*1ddf0*/  PRMT R194, RZ, 0x7610, R194 ;  /* 0x00007610ffc27816 */ /* 0x000fe200000000c2 */
[----:B------:R-:W4:Y:S04]  /*1de00*/  LDL R251, [R1+0x1dc] ;  /* 0x0001dc0001fb7983 */ /* 0x000f280000100800 */
[----:B---3--:R0:W3:Y:S04]  /*1de10*/  @!P0 LDG.E.U8 R192, desc[UR20][R190.64] ;  /* 0x00000014bec08981 */ /* 0x0080e8000c1e1100 */
[----:B------:R-:W0:Y:S04]  /*1de20*/  LDL R190, [R1+0x220] ;  /* 0x0002200001be7983 */ /* 0x000e280000100800 */
[----:B------:R-:W0:Y:S02]  /*1de30*/  LDL R191, [R1+0x224] ;  /* 0x0002240001bf7983 */ /* 0x000e240000100800 */
[----:B0-----:R-:W-:-:S04]  /*1de40*/  @!P0 LOP3.LUT R191, R191, R190, RZ, 0x3c, !PT ;  /* 0x000000bebfbf8212 */ /* 0x001fc800078e3cff */
[----:B------:R-:W-:-:S04]  /*1de50*/  @!P0 LOP3.LUT R190, R191, R190, RZ, 0x3c, !PT ;  /* 0x000000bebfbe8212 */ /* 0x000fc800078e3cff */
[----:B------:R-:W-:-:S05]  /*1de60*/  @!P0 LOP3.LUT R191, R191, R190, RZ, 0x3c, !PT ;  /* 0x000000bebfbf8212 */ /* 0x000fca00078e3cff */
[----:B------:R0:W3:Y:S04]  /*1de70*/  @!P0 LDG.E.U8 R194, desc[UR20][R190.64] ;  /* 0x00000014bec28981 */ /* 0x0000e8000c1e1100 */
[----:B------:R-:W0:Y:S04]  /*1de80*/  LDL R190, [R1+0x218] ;  /* 0x0002180001be7983 */ /* 0x000e280000100800 */
[----:B------:R-:W0:Y:S01]  /*1de90*/  LDL R191, [R1+0x21c] ;  /* 0x00021c0001bf7983 */ /* 0x000e220000100800 */
[----:B------:R-:W-:Y:S02]  /*1dea0*/  PRMT R196, RZ, 0x7610, R196 ;  /* 0x00007610ffc47816 */ /* 0x000fe400000000c4 */
        /* <DEDUP_REMOVED lines=25> */
[----:B------:R-:W2:Y:S01]  /*1e040*/  LDL R191, [R1+0x1d8] ;  /* 0x0001d80001bf7983 */ /* 0x000ea20000100800 */
[----:B------:R-:W-:Y:S01]  /*1e050*/  PRMT R204, RZ, 0x7610, R204 ;  /* 0x00007610ffcc7816 */ /* 0x000fe200000000cc */
[----:B----4-:R-:W-:Y:S01]  /*1e060*/  @!P0 IMAD.MOV.U32 R190, RZ, RZ, R251 ;  /* 0x000000ffffbe8224 */ /* 0x010fe200078e00fb */
[----:B------:R-:W-:Y:S01]  /*1e070*/  PRMT R206, RZ, 0x7610, R206 ;  /* 0x00007610ffce7816 */ /* 0x000fe200000000ce */
[----:B------:R-:W4:Y:S04]  /*1e080*/  LDL R251, [R1+0xf4] ;  /* 0x0000f40001fb7983 */ /* 0x000f280000100800 */
[----:B--2---:R0:W2:Y:S04]  /*1e090*/  @!P0 LDG.E.U8 R204, desc[UR20][R190.64] ;  /* 0x00000014becc8981 */ /* 0x0040a8000c1e1100 */
[----:B------:R-:W0:Y:S04]  /*1e0a0*/  LDL R190, [R1+0x1b0] ;  /* 0x0001b00001be7983 */ /* 0x000e280000100800 */
[----:B------:R-:W0:Y:S02]  /*1e0b0*/  LDL R191, [R1+0x1b4] ;  /* 0x0001b40001bf7983 */ /* 0x000e240000100800 */
        /* <DEDUP_REMOVED lines=44> */
[----:B------:R-:W0:Y:S01]  /*1e380*/  LDL R191, [R1+0x74] ;  /* 0x0000740001bf7983 */ /* 0x000e220000100800 */
[----:B------:R-:W-:-:S03]  /*1e390*/  PRMT R220, RZ, 0x7610, R220 ;  /* 0x00007610ffdc7816 */ /* 0x000fc600000000dc */
[----:B------:R1:W-:Y:S01]  /*1e3a0*/  STL [R1+0xb70], R5 ;  /* 0x000b700501007387 */ /* 0x0003e20000100800 */
[----:B0-----:R-:W-:Y:S02]  /*1e3b0*/  @!P0 IMAD.MOV.U32 R190, RZ, RZ, R191 ;  /* 0x000000ffffbe8224 */ /* 0x001fe400078e00bf */
[----:B------:R-:W-:Y:S02]  /*1e3c0*/  @!P0 IMAD.MOV.U32 R191, RZ, RZ, R5 ;  /* 0x000000ffffbf8224 */ /* 0x000fe400078e0005 */
[----:B-1----:R-:W2:Y:S04]  /*1e3d0*/  LDL.LU R5, [R1+0xa0] ;  /* 0x0000a00001057983 */ /* 0x002ea80000300800 */
[----:B------:R0:W3:Y:S04]  /*1e3e0*/  @!P0 LDG.E.U8 R220, desc[UR20][R190.64] ;  /* 0x00000014bedc8981 */ /* 0x0000e8000c1e1100 */
[----:B------:R-:W0:Y:S04]  /*1e3f0*/  LDL R190, [R1+0x168] ;  /* 0x0001680001be7983 */ /* 0x000e280000100800 */
[----:B------:R-:W0:Y:S01]  /*1e400*/  LDL R191, [R1+0x16c] ;  /* 0x00016c0001bf7983 */ /* 0x000e220000100800 */
[----:B------:R-:W-:-:S02]  /*1e410*/  PRMT R222, RZ, 0x7610, R222 ;  /* 0x00007610ffde7816 */ /* 0x000fc400000000de */
        /* <DEDUP_REMOVED lines=18> */
[----:B------:R-:W0:Y:S01]  /*1e540*/  LDL R191, [R1+0xac] ;  /* 0x0000ac0001bf7983 */ /* 0x000e220000100800 */
[----:B------:R-:W-:-:S03]  /*1e550*/  PRMT R230, RZ, 0x7610, R230 ;  /* 0x00007610ffe67816 */ /* 0x000fc600000000e6 */
[----:B------:R1:W-:Y:S01]  /*1e560*/  STL [R1+0xb78], R0 ;  /* 0x000b780001007387 */ /* 0x0003e20000100800 */
[----:B0-----:R-:W-:-:S04]  /*1e570*/  @!P0 LOP3.LUT R191, R191, R190, RZ, 0x3c, !PT ;  /* 0x000000bebfbf8212 */ /* 0x001fc800078e3cff */
[----:B------:R-:W-:-:S04]  /*1e580*/  @!P0 LOP3.LUT R190, R191, R190, RZ, 0x3c, !PT ;  /* 0x000000bebfbe8212 */ /* 0x000fc800078e3cff */
[----:B------:R-:W-:-:S05]  /*1e590*/  @!P0 LOP3.LUT R191, R191, R190, RZ, 0x3c, !PT ;  /* 0x000000bebfbf8212 */ /* 0x000fca00078e3cff */
[----:B------:R0:W2:Y:S02]  /*1e5a0*/  @!P0 LDG.E.U8 R228, desc[UR20][R190.64] ;  /* 0x00000014bee48981 */ /* 0x0000a4000c1e1100 */
[----:B0-----:R-:W-:Y:S02]  /*1e5b0*/  @!P0 IMAD.MOV.U32 R190, RZ, RZ, R0 ;  /* 0x000000ffffbe8224 */ /* 0x001fe400078e0000 */
[----:B------:R-:W-:Y:S01]  /*1e5c0*/  @!P0 IMAD.MOV.U32 R191, RZ, RZ, R6 ;  /* 0x000000ffffbf8224 */ /* 0x000fe200078e0006 */
[----:B-1----:R-:W3:Y:S04]  /*1e5d0*/  LDL.LU R0, [R1+0xa4] ;  /* 0x0000a40001007983 */ /* 0x002ee80000300800 */
[----:B------:R0:W-:Y:S04]  /*1e5e0*/  STL [R1+0xb74], R6 ;  /* 0x000b740601007387 */ /* 0x0001e80000100800 */
[----:B------:R1:W2:Y:S04]  /*1e5f0*/  @!P0 LDG.E.U8 R230, desc[UR20][R190.64] ;  /* 0x00000014bee68981 */ /* 0x0002a8000c1e1100 */
[----:B0-----:R-:W2:Y:S04]  /*1e600*/  LDL.LU R6, [R1+0x9c] ;  /* 0x00009c0001067983 */ /* 0x001ea80000300800 */
[----:B------:R-:W1:Y:S04]  /*1e610*/  LDL R190, [R1+0x160] ;  /* 0x0001600001be7983 */ /* 0x000e680000100800 */
[----:B------:R-:W1:Y:S01]  /*1e620*/  LDL R191, [R1+0x164] ;  /* 0x0001640001bf7983 */ /* 0x000e620000100800 */
[----:B------:R-:W-:-:S02]  /*1e630*/  PRMT R232, RZ, 0x7610, R232 ;  /* 0x00007610ffe87816 */ /* 0x000fc400000000e8 */
        /* <DEDUP_REMOVED lines=11> */
[----:B------:R-:W2:Y:S01]  /*1e6f0*/  LDL R191, [R1+0xe0] ;  /* 0x0000e00001bf7983 */ /* 0x000ea20000100800 */
[----:B------:R-:W-:Y:S01]  /*1e700*/  PRMT R236, RZ, 0x7610, R236 ;  /* 0x00007610ffec7816 */ /* 0x000fe200000000ec */
[----:B----4-:R-:W-:Y:S01]  /*1e710*/  @!P0 IMAD.MOV.U32 R190, RZ, RZ, R251 ;  /* 0x000000ffffbe8224 */ /* 0x010fe200078e00fb */
[----:B------:R-:W-:Y:S01]  /*1e720*/  PRMT R238, RZ, 0x7610, R238 ;  /* 0x00007610ffee7816 */ /* 0x000fe200000000ee */
[----:B------:R-:W4:Y:S01]  /*1e730*/  LDL R251, [R1+0x15c] ;  /* 0x00015c0001fb7983 */ /* 0x000f220000100800 */
[----:B------:R-:W-:-:S03]  /*1e740*/  PRMT R240, RZ, 0x7610, R240 ;  /* 0x00007610fff07816 */ /* 0x000fc600000000f0 */
[----:B---3--:R0:W-:Y:S04]  /*1e750*/  STL [R1+0xb80], R0 ;  /* 0x000b800001007387 */ /* 0x0081e80000100800 */
[----:B--2---:R1:W2:Y:S02]  /*1e760*/  @!P0 LDG.E.U8 R236, desc[UR20][R190.64] ;  /* 0x00000014beec8981 */ /* 0x0042a4000c1e1100 */
[----:B-1----:R-:W-:Y:S02]  /*1e770*/  @!P0 IMAD.MOV.U32 R190, RZ, RZ, R0 ;  /* 0x000000ffffbe8224 */ /* 0x002fe400078e0000 */
[----:B------:R-:W-:Y:S01]  /*1e780*/  @!P0 IMAD.MOV.U32 R191, RZ, RZ, R5 ;  /* 0x000000ffffbf8224 */ /* 0x000fe200078e0005 */
[----:B0-----:R-:W3:Y:S04]  /*1e790*/  LDL.LU R0, [R1+0xdc] ;  /* 0x0000dc0001007983 */ /* 0x001ee80000300800 */
[----:B------:R0:W2:Y:S04]  /*1e7a0*/  @!P0 LDG.E.U8 R238, desc[UR20][R190.64] ;  /* 0x00000014beee8981 */ /* 0x0000a8000c1e1100 */
[----:B------:R1:W-:Y:S01]  /*1e7b0*/  STL [R1+0xb7c], R5 ;  /* 0x000b7c0501007387 */ /* 0x0003e20000100800 */
[----:B0-----:R-:W-:-:S02]  /*1e7c0*/  @!P0 IMAD.MOV.U32 R190, RZ, RZ, R2 ;  /* 0x000000ffffbe8224 */ /* 0x001fc400078e0002 */
[----:B------:R-:W-:Y:S01]  /*1e7d0*/  @!P0 IMAD.MOV.U32 R191, RZ, RZ, R7 ;  /* 0x000000ffffbf8224 */ /* 0x000fe200078e0007 */
[----:B-1----:R-:W2:Y:S04]  /*1e7e0*/  LDL.LU R5, [R1+0xd8] ;  /* 0x0000d80001057983 */ /* 0x002ea80000300800 */
[----:B------:R0:W-:Y:S04]  /*1e7f0*/  STL [R1+0xb88], R2 ;  /* 0x000b880201007387 */ /* 0x0001e80000100800 */
[----:B------:R1:W2:Y:S04]  /*1e800*/  @!P0 LDG.E.U8 R240, desc[UR20][R190.64] ;  /* 0x00000014bef08981 */ /* 0x0002a8000c1e1100 */
[----:B0-----:R-:W3:Y:S04]  /*1e810*/  LDL.LU R2, [R1+0x11c] ;  /* 0x00011c0001027983 */ /* 0x001ee80000300800 */
[----:B------:R0:W-:Y:S04]  /*1e820*/  STL [R1+0xb84], R7 ;  /* 0x000b840701007387 */ /* 0x0001e80000100800 */
        /* <DEDUP_REMOVED lines=8> */
[----:B------:R-:W3:Y:S01]  /*1e8b0*/  LDL R191, [R1+0x158] ;  /* 0x0001580001bf7983 */ /* 0x000ee20000100800 */
[----:B----4-:R-:W-:Y:S02]  /*1e8c0*/  @!P0 IMAD.MOV.U32 R190, RZ, RZ, R251 ;  /* 0x000000ffffbe8224 */ /* 0x010fe400078e00fb */
[----:B------:R-:W0:Y:S01]  /*1e8d0*/  S2R R251, SR_TID.X ;  /* 0x0000000000fb7919 */ /* 0x000e220000002100 */
[----:B------:R-:W-:Y:S02]  /*1e8e0*/  PRMT R244, RZ, 0x7610, R244 ;  /* 0x00007610fff47816 */ /* 0x000fe400000000f4 */
[----:B------:R-:W-:-:S02]  /*1e8f0*/  PRMT R246, RZ, 0x7610, R246 ;  /* 0x00007610fff67816 */ /* 0x000fc400000000f6 */
[----:B------:R-:W-:Y:S02]  /*1e900*/  PRMT R248, RZ, 0x7610, R248 ;  /* 0x00007610fff87816 */ /* 0x000fe400000000f8 */
[----:B------:R-:W-:Y:S02]  /*1e910*/  PRMT R250, RZ, 0x7610, R250 ;  /* 0x00007610fffa7816 */ /* 0x000fe400000000fa */
[----:B------:R-:W-:Y:S02]  /*1e920*/  PRMT R252, RZ, 0x7610, R252 ;  /* 0x00007610fffc7816 */ /* 0x000fe400000000fc */
[----:B0-----:R-:W-:-:S04]  /*1e930*/  LOP3.LUT R251, R251, 0x7f, RZ, 0xc0, !PT ;  /* 0x0000007ffbfb7812 */ /* 0x001fc800078ec0ff */
[----:B------:R-:W-:-:S05]  /*1e940*/  LOP3.LUT R251, R251, 0x40, RZ, 0x3c, !PT ;  /* 0x00000040fbfb7812 */ /* 0x000fca00078e3cff */
[----:B------:R0:W-:Y:S04]  /*1e950*/  STS.U8 [R251+UR7+0x1e00], R223 ;  /* 0x001e00dffb007988 */ /* 0x0001e80008000007 */
[----:B---3--:R1:W3:Y:S02]  /*1e960*/  @!P0 LDG.E.U8 R244, desc[UR20][R190.64] ;  /* 0x00000014bef48981 */ /* 0x0082e4000c1e1100 */
[----:B-1----:R-:W-:Y:S02]  /*1e970*/  @!P0 IMAD.MOV.U32 R190, RZ, RZ, R2 ;  /* 0x000000ffffbe8224 */ /* 0x002fe400078e0002 */
[----:B--2---:R-:W-:-:S05]  /*1e980*/  @!P0 IMAD.MOV.U32 R191, RZ, RZ, R7 ;  /* 0x000000ffffbf8224 */ /* 0x004fca00078e0007 */
[----:B------:R1:W2:Y:S02]  /*1e990*/  @!P0 LDG.E.U8 R246, desc[UR20][R190.64] ;  /* 0x00000014bef68981 */ /* 0x0002a4000c1e1100 */
[----:B-1----:R-:W-:Y:S02]  /*1e9a0*/  @!P0 IMAD.MOV.U32 R190, RZ, RZ, R0 ;  /* 0x000000ffffbe8224 */ /* 0x002fe400078e0000 */
[----:B------:R-:W-:-:S05]  /*1e9b0*/  @!P0 IMAD.MOV.U32 R191, RZ, RZ, R5 ;  /* 0x000000ffffbf8224 */ /* 0x000fca00078e0005 */
[----:B------:R1:W4:Y:S02]  /*1e9c0*/  @!P0 LDG.E.U8 R248, desc[UR20][R190.64] ;  /* 0x00000014bef88981 */ /* 0x000324000c1e1100 */
[----:B-1----:R-:W-:Y:S02]  /*1e9d0*/  @!P0 IMAD.MOV.U32 R190, RZ, RZ, R6 ;  /* 0x000000ffffbe8224 */ /* 0x002fe400078e0006 */
[----:B------:R-:W-:-:S05]  /*1e9e0*/  @!P0 IMAD.MOV.U32 R191, RZ, RZ, R4 ;  /* 0x000000ffffbf8224 */ /* 0x000fca00078e0004 */
[----:B------:R1:W4:Y:S02]  /*1e9f0*/  @!P0 LDG.E.U8 R250, desc[UR20][R190.64] ;  /* 0x00000014befa8981 */ /* 0x000324000c1e1100 */
[----:B-1----:R-:W-:Y:S02]  /*1ea00*/  @!P0 IMAD.MOV.U32 R190, RZ, RZ, R3 ;  /* 0x000000ffffbe8224 */ /* 0x002fe400078e0003 */
[----:B------:R-:W-:-:S05]  /*1ea10*/  @!P0 IMAD.MOV.U32 R191, RZ, RZ, R8 ;  /* 0x000000ffffbf8224 */ /* 0x000fca00078e0008 */
[----:B------:R1:W4:Y:S04]  /*1ea20*/  @!P0 LDG.E.U8 R252, desc[UR20][R190.64] ;  /* 0x00000014befc8981 */ /* 0x000328000c1e1100 */
[----:B------:R-:W3:Y:S04]  /*1ea30*/  LDL.LU R190, [R1+0xc] ;  /* 0x00000c0001be7983 */ /* 0x000ee80000300800 */
[----:B------:R-:W2:Y:S04]  /*1ea40*/  LDL.LU R191, [R1] ;  /* 0x0000000001bf7983 */ /* 0x000ea80000300800 */
[----:B0-----:R-:W4:Y:S04]  /*1ea50*/  LDL.LU R223, [R1+0x18] ;  /* 0x0000180001df7983 */ /* 0x001f280000300800 */
[----:B------:R0:W-:Y:S02]  /*1ea60*/  STS.U8 [R251+UR7+0x2200], R215 ;  /* 0x002200d7fb007988 */ /* 0x0001e40008000007 */
[----:B0-----:R-:W0:Y:S02]  /*1ea70*/  S2R R215, SR_TID.X ;  /* 0x0000000000d77919 */ /* 0x001e240000002100 */
[----:B------:R1:W-:Y:S04]  /*1ea80*/  STS.U8 [R251+UR7+0x2600], R207 ;  /* 0x002600cffb007988 */ /* 0x0003e80008000007 */
[----:B-1----:R-:W2:Y:S01]  /*1ea90*/  LDL.LU R251, [R1+0xb8c] ;  /* 0x000b8c0001fb7983 */ /* 0x002ea20000300800 */
[----:B0-----:R-:W-:-:S04]  /*1eaa0*/  LOP3.LUT R215, R215, 0x7f, RZ, 0xc0, !PT ;  /* 0x0000007fd7d77812 */ /* 0x001fc800078ec0ff */
[----:B------:R-:W-:-:S05]  /*1eab0*/  LOP3.LUT R207, R215, 0x40, RZ, 0x3c, !PT ;  /* 0x00000040d7cf7812 */ /* 0x000fca00078e3cff */
        /* <DEDUP_REMOVED lines=23> */
[----:B----4-:R-:W-:Y:S04]  /*1ec30*/  STS.U8 [R215+UR7+0x280], R223 ;  /* 0x000280dfd7007988 */ /* 0x010fe80008000007 */
[----:B---3--:R0:W-:Y:S04]  /*1ec40*/  STS.U8 [R215+UR7+0x680], R190 ;  /* 0x000680bed7007988 */ /* 0x0081e80008000007 */
[----:B--2---:R1:W-:Y:S04]  /*1ec50*/  STS.U8 [R215+UR7+0xa80], R191 ;  /* 0x000a80bfd7007988 */ /* 0x0043e80008000007 */
[----:B0-----:R-:W2:Y:S04]  /*1ec60*/  LDL.LU R190, [R1+0x14] ;  /* 0x0000140001be7983 */ /* 0x001ea80000300800 */
[----:B-1----:R-:W3:Y:S01]  /*1ec70*/  LDL.LU R191, [R1+0x8] ;  /* 0x0000080001bf7983 */ /* 0x002ee20000300800 */
[----:B------:R-:W0:Y:S03]  /*1ec80*/  S2R R223, SR_TID.X ;  /* 0x0000000000df7919 */ /* 0x000e260000002100 */
        /* <DEDUP_REMOVED lines=17> */
[----:B0-----:R-:W-:-:S03]  /*1eda0*/  LOP3.LUT R223, R223, 0x7f, RZ, 0xc0, !PT ;  /* 0x0000007fdfdf7812 */ /* 0x001fc600078ec0ff */
        /* <DEDUP_REMOVED lines=13> */
[----:B--2---:R0:W-:Y:S04]  /*1ee80*/  STS.U8 [R12+UR7+0x300], R190 ;  /* 0x000300be0c007988 */ /* 0x0041e80008000007 */
[----:B---3--:R1:W-:Y:S04]  /*1ee90*/  STS.U8 [R12+UR7+0x700], R191 ;  /* 0x000700bf0c007988 */ /* 0x0083e80008000007 */
[----:B0-----:R-:W2:Y:S04]  /*1eea0*/  LDL.LU R190, [R1+0x10] ;  /* 0x0000100001be7983 */ /* 0x001ea80000300800 */
[----:B-1----:R-:W3:Y:S04]  /*1eeb0*/  LDL.LU R191, [R1+0x4] ;  /* 0x0000040001bf7983 */ /* 0x002ee80000300800 */
        /* <DEDUP_REMOVED lines=31> */
[----:B------:R-:W4:Y:S04]  /*1f0b0*/  LDL R9, [R1+0xa5c] ;  /* 0x000a5c0001097983 */ /* 0x000f280000100800 */
[----:B------:R-:W4:Y:S04]  /*1f0c0*/  LDL.LU R20, [R1+0x450] ;  /* 0x0004500001147983 */ /* 0x000f280000300800 */
[----:B------:R-:W4:Y:S04]  /*1f0d0*/  LDL.LU R16, [R1+0x634] ;  /* 0x0006340001107983 */ /* 0x000f280000300800 */
[----:B--2---:R-:W-:Y:S04]  /*1f0e0*/  STS.U8 [R13+UR7+0x380], R190 ;  /* 0x000380be0d007988 */ /* 0x004fe80008000007 */
[----:B---3--:R0:W-:Y:S04]  /*1f0f0*/  STS.U8 [R13+UR7+0x780], R191 ;  /* 0x000780bf0d007988 */ /* 0x0081e80008000007 */
[----:B0-----:R-:W2:Y:S04]  /*1f100*/  LDL.LU R191, [R1+0x630] ;  /* 0x0006300001bf7983 */ /* 0x001ea80000300800 */
[----:B------:R-:W3:Y:S04]  /*1f110*/  LDL.LU R12, [R1+0x62c] ;  /* 0x00062c00010c7983 */ /* 0x000ee80000300800 */
[----:B------:R-:W3:Y:S04]  /*1f120*/  LDL.LU R189, [R1+0x628] ;  /* 0x0006280001bd7983 */ /* 0x000ee80000300800 */
[----:B------:R-:W3:Y:S04]  /*1f130*/  LDL.LU R199, [R1+0x620] ;  /* 0x0006200001c77983 */ /* 0x000ee80000300800 */
[----:B------:R-:W3:Y:S04]  /*1f140*/  LDL.LU R207, [R1+0x444] ;  /* 0x0004440001cf7983 */ /* 0x000ee80000300800 */
[----:B------:R-:W3:Y:S04]  /*1f150*/  LDL.LU R215, [R1+0x618] ;  /* 0x0006180001d77983 */ /* 0x000ee80000300800 */
[----:B------:R-:W3:Y:S04]  /*1f160*/  LDL.LU R223, [R1+0x44c] ;  /* 0x00044c0001df7983 */ /* 0x000ee80000300800 */
[----:B------:R-:W3:Y:S04]  /*1f170*/  LDL.LU R190, [R1+0x610] ;  /* 0x0006100001be7983 */ /* 0x000ee80000300800 */
[----:B------:R-:W3:Y:S01]  /*1f180*/  LDL.LU R214, [R1+0x448] ;  /* 0x0004480001d67983 */ /* 0x000ee20000300800 */
[----:B----4-:R-:W-:-:S02]  /*1f190*/  IADD3 R20, P3, R20, UR17, RZ ;  /* 0x0000001114147c10 */ /* 0x010fc4000ff7e0ff */
[----:B------:R-:W-:-:S03]  /*1f1a0*/  IADD3 R16, P2, R16, UR17, RZ ;  /* 0x0000001110107c10 */ /* 0x000fc6000ff5e0ff */
[----:B------:R-:W-:Y:S01]  /*1f1b0*/  STL [R1+0x450], R20 ;  /* 0x0004501401007387 */ /* 0x000fe20000100800 */
[----:B--2---:R-:W-:-:S05]  /*1f1c0*/  IADD3 R191, P1, R191, UR17, RZ ;  /* 0x00000011bfbf7c10 */ /* 0x004fca000ff3e0ff */
[----:B------:R0:W-:Y:S04]  /*1f1d0*/  STL [R1+0x630], R191 ;  /* 0x000630bf01007387 */ /* 0x0001e80000100800 */
[----:B------:R-:W-:Y:S04]  /*1f1e0*/  STL [R1+0x634], R16 ;  /* 0x0006341001007387 */ /* 0x000fe80000100800 */
[----:B0-----:R-:W2:Y:S01]  /*1f1f0*/  LDL.LU R191, [R1+0x608] ;  /* 0x0006080001bf7983 */ /* 0x001ea20000300800 */
[----:B---3--:R-:W-:-:S03]  /*1f200*/  IADD3 R12, P4, R12, UR17, RZ ;  /* 0x000000110c0c7c10 */ /* 0x008fc6000ff9e0ff */
[----:B------:R-:W3:Y:S04]  /*1f210*/  LDL.LU R212, [R1+0x440] ;  /* 0x0004400001d47983 */ /* 0x000ee80000300800 */
[----:B------:R-:W4:Y:S01]  /*1f220*/  LDL.LU R206, [R1+0x600] ;  /* 0x0006000001ce7983 */ /* 0x000f220000300800 */
[----:B------:R-:W-:-:S03]  /*1f230*/  IADD3 R189, P6, R189, UR17, RZ ;  /* 0x00000011bdbd7c10 */ /* 0x000fc6000ffde0ff */
[----:B------:R0:W-:Y:S01]  /*1f240*/  STL [R1+0x62c], R12 ;  /* 0x00062c0c01007387 */ /* 0x0001e20000100800 */
[----:B------:R-:W-:-:S03]  /*1f250*/  IADD3 R199, P5, R199, UR17, RZ ;  /* 0x00000011c7c77c10 */ /* 0x000fc6000ffbe0ff */
[----:B0-----:R-:W4:Y:S04]  /*1f260*/  LDL.LU R12, [R1+0x624] ;  /* 0x00062400010c7983 */ /* 0x001f280000300800 */
[----:B------:R-:W4:Y:S04]  /*1f270*/  LDL.LU R198, [R1+0x5f8] ;  /* 0x0005f80001c67983 */ /* 0x000f280000300800 */
[----:B------:R-:W4:Y:S04]  /*1f280*/  LDL.LU R188, [R1+0x61c] ;  /* 0x00061c0001bc7983 */ /* 0x000f280000300800 */
[----:B------:R-:W4:Y:S04]  /*1f290*/  LDL.LU R184, [R1+0x5f0] ;  /* 0x0005f00001b87983 */ /* 0x000f280000300800 */
[----:B------:R0:W-:Y:S04]  /*1f2a0*/  STL [R1+0x628], R189 ;  /* 0x000628bd01007387 */ /* 0x0001e80000100800 */
[----:B------:R-:W4:Y:S01]  /*1f2b0*/  LDL.LU R180, [R1+0x614] ;  /* 0x0006140001b47983 */ /* 0x000f220000300800 */
[----:B------:R-:W-:-:S03]  /*1f2c0*/  IADD3.X R207, R207, UR6, RZ, P3, !PT ;  /* 0x00000006cfcf7c10 */ /* 0x000fc60009ffe4ff */
[----:B------:R-:W4:Y:S04]  /*1f2d0*/  LDL.LU R176, [R1+0x5e8] ;  /* 0x0005e80001b07983 */ /* 0x000f280000300800 */
[----:B0-----:R-:W4:Y:S04]  /*1f2e0*/  LDL.LU R189, [R1+0x60c] ;  /* 0x00060c0001bd7983 */ /* 0x001f280000300800 */
[----:B------:R0:W-:Y:S01]  /*1f2f0*/  STL [R1+0x620], R199 ;  /* 0x000620c701007387 */ /* 0x0001e20000100800 */
[----:B------:R-:W-:-:S03]  /*1f300*/  IADD3 R215, P3, R215, UR17, RZ ;  /* 0x00000011d7d77c10 */ /* 0x000fc6000ff7e0ff */
[----:B0-----:R-:W4:Y:S04]  /*1f310*/  LDL.LU R199, [R1+0x5e0] ;  /* 0x0005e00001c77983 */ /* 0x001f280000300800 */
[----:B------:R-:W4:Y:S04]  /*1f320*/  LDL.LU R172, [R1+0x604] ;  /* 0x0006040001ac7983 */ /* 0x000f280000300800 */
[----:B------:R0:W-:Y:S01]  /*1f330*/  STL [R1+0x444], R207 ;  /* 0x000444cf01007387 */ /* 0x0001e20000100800 */
[----:B------:R-:W-:-:S03]  /*1f340*/  IADD3.X R223, R223, UR6, RZ, P2, !PT ;  /* 0x00000006dfdf7c10 */ /* 0x000fc600097fe4ff */
        /* <DEDUP_REMOVED lines=8> */
[----:B------:R-:W4:Y:S04]  /*1f3d0*/  LDL.LU R164, [R1+0x5c8] ;  /* 0x0005c80001a47983 */ /* 0x000f280000300800 */
[----:B------:R-:W4:Y:S04]  /*1f3e0*/  LDL.LU R160, [R1+0x5ec] ;  /* 0x0005ec0001a07983 */ /* 0x000f280000300800 */
[----:B------:R-:W4:Y:S04]  /*1f3f0*/  LDL.LU R156, [R1+0x5c0] ;  /* 0x0005c000019c7983 */ /* 0x000f280000300800 */
[----:B------:R0:W-:Y:S04]  /*1f400*/  STL [R1+0x610], R190 ;  /* 0x000610be01007387 */ /* 0x0001e80000100800 */
[----:B------:R-:W4:Y:S04]  /*1f410*/  LDL.LU R152, [R1+0x5e4] ;  /* 0x0005e40001987983 */ /* 0x000f280000300800 */
[----:B------:R-:W4:Y:S04]  /*1f420*/  LDL.LU R20, [R1+0x5b8] ;  /* 0x0005b80001147983 */ /* 0x000f280000300800 */
[----:B------:R-:W4:Y:S04]  /*1f430*/  LDL.LU R16, [R1+0x5dc] ;  /* 0x0005dc0001107983 */ /* 0x000f280000300800 */
[----:B0-----:R-:W4:Y:S01]  /*1f440*/  LDL.LU R190, [R1+0x5b0] ;  /* 0x0005b00001be7983 */ /* 0x001f220000300800 */
[----:B--2---:R-:W-:-:S05]  /*1f450*/  IADD3 R191, P1, R191, UR17, RZ ;  /* 0x00000011bfbf7c10 */ /* 0x004fca000ff3e0ff */
[----:B------:R0:W-:Y:S04]  /*1f460*/  STL [R1+0x608], R191 ;  /* 0x000608bf01007387 */ /* 0x0001e80000100800 */
[----:B0-----:R-:W2:Y:S01]  /*1f470*/  LDL.LU R191, [R1+0x5d4] ;  /* 0x0005d40001bf7983 */ /* 0x001ea20000300800 */
[----:B---3--:R-:W-:Y:S02]  /*1f480*/  IADD3.X R212, R212, UR6, RZ, P4, !PT ;  /* 0x00000006d4d47c10 */ /* 0x008fe4000a7fe4ff */
[----:B----4-:R-:W-:Y:S01]  /*1f490*/  IADD3.X R12, R12, UR6, RZ, P6, !PT ;  /* 0x000000060c0c7c10 */ /* 0x010fe2000b7fe4ff */
[----:B------:R-:W-:Y:S01]  /*1f4a0*/  STL [R1+0x448], R214 ;  /* 0x000448d601007387 */ /* 0x000fe20000100800 */
[----:B------:R-:W-:-:S03]  /*1f4b0*/  IADD3 R206, P4, R206, UR17, RZ ;  /* 0x00000011cece7c10 */ /* 0x000fc6000ff9e0ff */
[----:B------:R0:W-:Y:S01]  /*1f4c0*/  STL [R1+0x624], R12 ;  /* 0x0006240c01007387 */ /* 0x0001e20000100800 */
[----:B------:R-:W-:-:S03]  /*1f4d0*/  IADD3 R198, P6, R198, UR17, RZ ;  /* 0x00000011c6c67c10 */ /* 0x000fc6000ffde0ff */
[----:B------:R-:W-:Y:S01]  /*1f4e0*/  STL [R1+0x440], R212 ;  /* 0x000440d401007387 */ /* 0x000fe20000100800 */
[----:B------:R-:W-:Y:S02]  /*1f4f0*/  IADD3.X R188, R188, UR6, RZ, P5, !PT ;  /* 0x00000006bcbc7c10 */ /* 0x000fe4000affe4ff */
[----:B------:R-:W-:Y:S01]  /*1f500*/  IADD3 R184, P5, R184, UR17, RZ ;  /* 0x00000011b8b87c10 */ /* 0x000fe2000ffbe0ff */
[----:B0-----:R-:W3:Y:S04]  /*1f510*/  LDL.LU R12, [R1+0x5a8] ;  /* 0x0005a800010c7983 */ /* 0x001ee80000300800 */
[----:B------:R-:W-:Y:S01]  /*1f520*/  STL [R1+0x600], R206 ;  /* 0x000600ce01007387 */ /* 0x000fe20000100800 */
[----:B------:R-:W-:-:S03]  /*1f530*/  IADD3.X R180, R180, UR6, RZ, P3, !PT ;  /* 0x00000006b4b47c10 */ /* 0x000fc60009ffe4ff */
[----:B------:R-:W-:Y:S01]  /*1f540*/  STL [R1+0x5f8], R198 ;  /* 0x0005f8c601007387 */ /* 0x000fe20000100800 */
[----:B------:R-:W-:Y:S02]  /*1f550*/  IADD3 R176, P3, R176, UR17, RZ ;  /* 0x00000011b0b07c10 */ /* 0x000fe4000ff7e0ff */
[----:B------:R-:W-:Y:S01]  /*1f560*/  IADD3.X R189, R189, UR6, RZ, P2, !PT ;  /* 0x00000006bdbd7c10 */ /* 0x000fe200097fe4ff */
[----:B------:R-:W-:Y:S04]  /*1f570*/  STL [R1+0x61c], R188 ;  /* 0x00061cbc01007387 */ /* 0x000fe80000100800 */
[----:B------:R-:W-:Y:S04]  /*1f580*/  STL [R1+0x5f0], R184 ;  /* 0x0005f0b801007387 */ /* 0x000fe80000100800 */
[----:B------:R0:W-:Y:S01]  /*1f590*/  STL [R1+0x60c], R189 ;  /* 0x00060cbd01007387 */ /* 0x0001e20000100800 */
[----:B------:R-:W-:-:S03]  /*1f5a0*/  IADD3 R199, P2, R199, UR17, RZ ;  /* 0x00000011c7c77c10 */ /* 0x000fc6000ff5e0ff */
[----:B------:R-:W-:Y:S01]  /*1f5b0*/  STL [R1+0x614], R180 ;  /* 0x000614b401007387 */ /* 0x000fe20000100800 */
[----:B------:R-:W-:-:S03]  /*1f5c0*/  IADD3.X R172, R172, UR6, RZ, P1, !PT ;  /* 0x00000006acac7c10 */ /* 0x000fc60008ffe4ff */
[----:B0-----:R-:W4:Y:S04]  /*1f5d0*/  LDL.LU R189, [R1+0x5cc] ;  /* 0x0005cc0001bd7983 */ /* 0x001f280000300800 */
[----:B------:R-:W-:Y:S04]  /*1f5e0*/  STL [R1+0x5e8], R176 ;  /* 0x0005e8b001007387 */ /* 0x000fe80000100800 */
[----:B------:R0:W-:Y:S01]  /*1f5f0*/  STL [R1+0x5e0], R199 ;  /* 0x0005e0c701007387 */ /* 0x0001e20000100800 */
[----:B------:R-:W-:-:S03]  /*1f600*/  IADD3 R207, P1, R207, UR17, RZ ;  /* 0x00000011cfcf7c10 */ /* 0x000fc6000ff3e0ff */
[----:B0-----:R-:W4:Y:S04]  /*1f610*/  LDL.LU R199, [R1+0x5a0] ;  /* 0x0005a00001c77983 */ /* 0x001f280000300800 */
[----:B------:R0:W-:Y:S01]  /*1f620*/  STL [R1+0x5d8], R207 ;  /* 0x0005d8cf01007387 */ /* 0x0001e20000100800 */
[----:B------:R-:W-:-:S03]  /*1f630*/  IADD3.X R215, R215, UR6, RZ, P4, !PT ;  /* 0x00000006d7d77c10 */ /* 0x000fc6000a7fe4ff */
[----:B0-----:R-:W4:Y:S04]  /*1f640*/  LDL.LU R207, [R1+0x5c4] ;  /* 0x0005c40001cf7983 */ /* 0x001f280000300800 */
[----:B------:R-:W-:Y:S01]  /*1f650*/  STL [R1+0x604], R172 ;  /* 0x000604ac01007387 */ /* 0x000fe20000100800 */
[----:B------:R-:W-:-:S03]  /*1f660*/  IADD3 R168, P4, R168, UR17, RZ ;  /* 0x00000011a8a87c10 */ /* 0x000fc6000ff9e0ff */
[----:B------:R0:W-:Y:S01]  /*1f670*/  STL [R1+0x5fc], R215 ;  /* 0x0005fcd701007387 */ /* 0x0001e20000100800 */
[----:B------:R-:W-:-:S03]  /*1f680*/  IADD3.X R223, R223, UR6, RZ, P6, !PT ;  /* 0x00000006dfdf7c10 */ /* 0x000fc6000b7fe4ff */
[----:B0-----:R-:W4:Y:S01]  /*1f690*/  LDL.LU R215, [R1+0x598] ;  /* 0x0005980001d77983 */ /* 0x001f220000300800 */
[----:B------:R-:W-:Y:S02]  /*1f6a0*/  IADD3 R164, P6, R164, UR17, RZ ;  /* 0x00000011a4a47c10 */ /* 0x000fe4000ffde0ff */
[----:B------:R-:W-:Y:S01]  /*1f6b0*/  IADD3.X R160, R160, UR6, RZ, P5, !PT ;  /* 0x00000006a0a07c10 */ /* 0x000fe2000affe4ff */
[----:B------:R0:W-:Y:S01]  /*1f6c0*/  STL [R1+0x5f4], R223 ;  /* 0x0005f4df01007387 */ /* 0x0001e20000100800 */
[----:B------:R-:W-:-:S03]  /*1f6d0*/  IADD3 R156, P5, R156, UR17, RZ ;  /* 0x000000119c9c7c10 */ /* 0x000fc6000ffbe0ff */
[----:B0-----:R-:W4:Y:S01]  /*1f6e0*/  LDL.LU R223, [R1+0x5bc] ;  /* 0x0005bc0001df7983 */ /* 0x001f220000300800 */
[----:B------:R-:W-:-:S03]  /*1f6f0*/  IADD3.X R152, R152, UR6, RZ, P3, !PT ;  /* 0x0000000698987c10 */ /* 0x000fc60009ffe4ff */
[----:B------:R-:W-:Y:S01]  /*1f700*/  STL [R1+0x5d0], R168 ;  /* 0x0005d0a801007387 */ /* 0x000fe20000100800 */
[----:B------:R-:W-:-:S03]  /*1f710*/  IADD3 R20, P3, R20, UR17, RZ ;  /* 0x0000001114147c10 */ /* 0x000fc6000ff7e0ff */
[----:B------:R-:W-:Y:S01]  /*1f720*/  STL [R1+0x5c8], R164 ;  /* 0x0005c8a401007387 */ /* 0x000fe20000100800 */
[----:B------:R-:W-:-:S03]  /*1f730*/  IADD3.X R16, R16, UR6, RZ, P2, !PT ;  /* 0x0000000610107c10 */ /* 0x000fc600097fe4ff */
[----:B------:R-:W-:Y:S01]  /*1f740*/  STL [R1+0x5ec], R160 ;  /* 0x0005eca001007387 */ /* 0x000fe20000100800 */
[----:B------:R-:W-:-:S03]  /*1f750*/  IADD3 R190, P2, R190, UR17, RZ ;  /* 0x00000011bebe7c10 */ /* 0x000fc6000ff5e0ff */
[----:B------:R-:W-:Y:S04]  /*1f760*/  STL [R1+0x5c0], R156 ;  /* 0x0005c09c01007387 */ /* 0x000fe80000100800 */
[----:B------:R-:W-:Y:S04]  /*1f770*/  STL [R1+0x5e4], R152 ;  /* 0x0005e49801007387 */ /* 0x000fe80000100800 */
[----:B------:R-:W4:Y:S04]  /*1f780*/  LDL.LU R214, [R1+0x590] ;  /* 0x0005900001d67983 */ /* 0x000f280000300800 */
[----:B------:R-:W-:Y:S04]  /*1f790*/  STL [R1+0x5b8], R20 ;  /* 0x0005b81401007387 */ /* 0x000fe80000100800 */
[----:B------:R0:W-:Y:S04]  /*1f7a0*/  STL [R1+0x5b0], R190 ;  /* 0x0005b0be01007387 */ /* 0x0001e80000100800 */
[----:B------:R-:W-:Y:S04]  /*1f7b0*/  STL [R1+0x5dc], R16 ;  /* 0x0005dc1001007387 */ /* 0x000fe80000100800 */
[----:B0-----:R-:W4:Y:S04]  /*1f7c0*/  LDL.LU R190, [R1+0x5b4] ;  /* 0x0005b40001be7983 */ /* 0x001f280000300800 */
[----:B------:R-:W4:Y:S04]  /*1f7d0*/  LDL.LU R212, [R1+0x588] ;  /* 0x0005880001d47983 */ /* 0x000f280000300800 */
[----:B------:R-:W4:Y:S01]  /*1f7e0*/  LDL.LU R206, [R1+0x5ac] ;  /* 0x0005ac0001ce7983 */ /* 0x000f220000300800 */
[----:B--2---:R-:W-:-:S05]  /*1f7f0*/  IADD3.X R191, R191, UR6, RZ, P1, !PT ;  /* 0x00000006bfbf7c10 */ /* 0x004fca0008ffe4ff */
[----:B------:R0:W-:Y:S04]  /*1f800*/  STL [R1+0x5d4], R191 ;  /* 0x0005d4bf01007387 */ /* 0x0001e80000100800 */
[----:B0-----:R-:W2:Y:S04]  /*1f810*/  LDL.LU R191, [R1+0x580] ;  /* 0x0005800001bf7983 */ /* 0x001ea80000300800 */
[----:B------:R-:W2:Y:S01]  /*1f820*/  LDL.LU R198, [R1+0x5a4] ;  /* 0x0005a40001c67983 */ /* 0x000ea20000300800 */
[----:B---3--:R-:W-:-:S03]  /*1f830*/  IADD3 R12, P1, R12, UR17, RZ ;  /* 0x000000110c0c7c10 */ /* 0x008fc6000ff3e0ff */
[----:B------:R-:W3:Y:S04]  /*1f840*/  LDL.LU R188, [R1+0x578] ;  /* 0x0005780001bc7983 */ /* 0x000ee80000300800 */
[----:B------:R-:W3:Y:S04]  /*1f850*/  LDL.LU R184, [R1+0x59c] ;  /* 0x00059c0001b87983 */ /* 0x000ee80000300800 */
[----:B------:R0:W-:Y:S04]  /*1f860*/  STL [R1+0x5a8], R12 ;  /* 0x0005a80c01007387 */ /* 0x0001e80000100800 */
[----:B------:R-:W3:Y:S04]  /*1f870*/  LDL.LU R180, [R1+0x570] ;  /* 0x0005700001b47983 */ /* 0x000ee80000300800 */
[----:B------:R-:W3:Y:S04]  /*1f880*/  LDL.LU R176, [R1+0x594] ;  /* 0x0005940001b07983 */ /* 0x000ee80000300800 */
[----:B0-----:R-:W3:Y:S01]  /*1f890*/  LDL.LU R12, [R1+0x568] ;  /* 0x00056800010c7983 */ /* 0x001ee20000300800 */
[----:B----4-:R-:W-:-:S05]  /*1f8a0*/  IADD3.X R189, R189, UR6, RZ, P4, !PT ;  /* 0x00000006bdbd7c10 */ /* 0x010fca000a7fe4ff */
[----:B------:R0:W-:Y:S04]  /*1f8b0*/  STL [R1+0x5cc], R189 ;  /* 0x0005ccbd01007387 */ /* 0x0001e80000100800 */
[----:B0-----:R-:W4:Y:S01]  /*1f8c0*/  LDL.LU R189, [R1+0x58c] ;  /* 0x00058c0001bd7983 */ /* 0x001f220000300800 */
[----:B------:R-:W-:-:S03]  /*1f8d0*/  IADD3 R199, P4, R199, UR17, RZ ;  /* 0x00000011c7c77c10 */ /* 0x000fc6000ff9e0ff */
[----:B------:R-:W4:Y:S04]  /*1f8e0*/  LDL.LU R172, [R1+0x560] ;  /* 0x0005600001ac7983 */ /* 0x000f280000300800 */
[----:B------:R0:W-:Y:S01]  /*1f8f0*/  STL [R1+0x5a0], R199 ;  /* 0x0005a0c701007387 */ /* 0x0001e20000100800 */
[----:B------:R-:W-:-:S03]  /*1f900*/  IADD3.X R207, R207, UR6, RZ, P6, !PT ;  /* 0x00000006cfcf7c10 */ /* 0x000fc6000b7fe4ff */
[----:B0-----:R-:W4:Y:S04]  /*1f910*/  LDL.LU R199, [R1+0x584] ;  /* 0x0005840001c77983 */ /* 0x001f280000300800 */
[----:B------:R0:W-:Y:S04]  /*1f920*/  STL [R1+0x5c4], R207 ;  /* 0x0005c4cf01007387 */ /* 0x0001e80000100800 */
[----:B0-----:R-:W4:Y:S01]  /*1f930*/  LDL.LU R207, [R1+0x558] ;  /* 0x0005580001cf7983 */ /* 0x001f220000300800 */
[----:B------:R-:W-:-:S03]  /*1f940*/  IADD3 R215, P6, R215, UR17, RZ ;  /* 0x00000011d7d77c10 */ /* 0x000fc6000ffde0ff */
        /* <DEDUP_REMOVED lines=12> */
[----:B------:R-:W-:-:S02]  /*1fa10*/  IADD3 R214, P5, R214, UR17, RZ ;  /* 0x00000011d6d67c10 */ /* 0x000fc4000ffbe0ff */
[----:B------:R-:W-:-:S05]  /*1fa20*/  IADD3.X R190, R190, UR6, RZ, P3, !PT ;  /* 0x00000006bebe7c10 */ /* 0x000fca0009ffe4ff */
[----:B------:R0:W-:Y:S01]  /*1fa30*/  STL [R1+0x5b4], R190 ;  /* 0x0005b4be01007387 */ /* 0x0001e20000100800 */
[----:B------:R-:W-:Y:S02]  /*1fa40*/  IADD3 R212, P3, R212, UR17, RZ ;  /* 0x00000011d4d47c10 */ /* 0x000fe4000ff7e0ff */
[----:B------:R-:W-:Y:S01]  /*1fa50*/  IADD3.X R206, R206, UR6, RZ, P2, !PT ;  /* 0x00000006cece7c10 */ /* 0x000fe200097fe4ff */
[----:B0-----:R-:W4:Y:S04]  /*1fa60*/  LDL.LU R190, [R1+0x530] ;  /* 0x0005300001be7983 */ /* 0x001f280000300800 */
[----:B------:R-:W-:Y:S01]  /*1fa70*/  STL [R1+0x590], R214 ;  /* 0x000590d601007387 */ /* 0x000fe20000100800 */
[----:B--2---:R-:W-:-:S05]  /*1fa80*/  IADD3 R191, P2, R191, UR17, RZ ;  /* 0x00000011bfbf7c10 */ /* 0x004fca000ff5e0ff */
[----:B------:R0:W-:Y:S04]  /*1fa90*/  STL [R1+0x580], R191 ;  /* 0x000580bf01007387 */ /* 0x0001e80000100800 */
[----:B------:R-:W-:Y:S04]  /*1faa0*/  STL [R1+0x588], R212 ;  /* 0x000588d401007387 */ /* 0x000fe80000100800 */
[----:B0-----:R-:W2:Y:S01]  /*1fab0*/  LDL.LU R191, [R1+0x554] ;  /* 0x0005540001bf7983 */ /* 0x001ea20000300800 */
[----:B------:R-:W-:Y:S02]  /*1fac0*/  IADD3.X R198, R198, UR6, RZ, P1, !PT ;  /* 0x00000006c6c67c10 */ /* 0x000fe40008ffe4ff */
[----:B---3--:R-:W-:-:S02]  /*1fad0*/  IADD3 R188, P1, R188, UR17, RZ ;  /* 0x00000011bcbc7c10 */ /* 0x008fc4000ff3e0ff */
[----:B------:R-:W-:Y:S01]  /*1fae0*/  IADD3.X R184, R184, UR6, RZ, P4, !PT ;  /* 0x00000006b8b87c10 */ /* 0x000fe2000a7fe4ff */
[----:B------:R-:W-:Y:S01]  /*1faf0*/  STL [R1+0x5ac], R206 ;  /* 0x0005acce01007387 */ /* 0x000fe20000100800 */
[----:B------:R-:W-:Y:S02]  /*1fb00*/  IADD3 R180, P4, R180, UR17, RZ ;  /* 0x00000011b4b47c10 */ /* 0x000fe4000ff9e0ff */
[----:B------:R-:W-:Y:S01]  /*1fb10*/  IADD3.X R176, R176, UR6, RZ, P6, !PT ;  /* 0x00000006b0b07c10 */ /* 0x000fe2000b7fe4ff */
[----:B------:R-:W-:Y:S01]  /*1fb20*/  STL [R1+0x5a4], R198 ;  /* 0x0005a4c601007387 */ /* 0x000fe20000100800 */
[----:B------:R-:W-:-:S03]  /*1fb30*/  IADD3 R12, P6, R12, UR17, RZ ;  /* 0x000000110c0c7c10 */ /* 0x000fc6000ffde0ff */
[----:B------:R-:W-:Y:S04]  /*1fb40*/  STL [R1+0x578], R188 ;  /* 0x000578bc01007387 */ /* 0x000fe80000100800 */
[----:B------:R-:W-:Y:S04]  /*1fb50*/  STL [R1+0x59c], R184 ;  /* 0x00059cb801007387 */ /* 0x000fe80000100800 */
[----:B------:R0:W-:Y:S04]  /*1fb60*/  STL [R1+0x568], R12 ;  /* 0x0005680c01007387 */ /* 0x0001e80000100800 */
[----:B------:R-:W-:Y:S04]  /*1fb70*/  STL [R1+0x570], R180 ;  /* 0x000570b401007387 */ /* 0x000fe80000100800 */
[----:B0-----:R-:W3:Y:S01]  /*1fb80*/  LDL.LU R12, [R1+0x528] ;  /* 0x00052800010c7983 */ /* 0x001ee20000300800 */
[----:B----4-:R-:W-:-:S03]  /*1fb90*/  IADD3.X R189, R189, UR6, RZ, P5, !PT ;  /* 0x00000006bdbd7c10 */ /* 0x010fc6000affe4ff */
[----:B------:R-:W-:Y:S01]  /*1fba0*/  STL [R1+0x594], R176 ;  /* 0x000594b001007387 */ /* 0x000fe20000100800 */
[----:B------:R-:W-:-:S03]  /*1fbb0*/  IADD3 R172, P5, R172, UR17, RZ ;  /* 0x00000011acac7c10 */ /* 0x000fc6000ffbe0ff */
[----:B------:R0:W-:Y:S04]  /*1fbc0*/  STL [R1+0x58c], R189 ;  /* 0x00058cbd01007387 */ /* 0x0001e80000100800 */
[----:B0-----:R-:W4:Y:S01]  /*1fbd0*/  LDL.LU R189, [R1+0x54c] ;  /* 0x00054c0001bd7983 */ /* 0x001f220000300800 */
[----:B------:R-:W-:-:S05]  /*1fbe0*/  IADD3.X R199, R199, UR6, RZ, P3, !PT ;  /* 0x00000006c7c77c10 */ /* 0x000fca0009ffe4ff */
[----:B------:R0:W-:Y:S01]  /*1fbf0*/  STL [R1+0x584], R199 ;  /* 0x000584c701007387 */ /* 0x0001e20000100800 */
[----:B------:R-:W-:-:S03]  /*1fc00*/  IADD3 R207, P3, R207, UR17, RZ ;  /* 0x00000011cfcf7c10 */ /* 0x000fc6000ff7e0ff */
[----:B0-----:R-:W4:Y:S01]  /*1fc10*/  LDL.LU R199, [R1+0x520] ;  /* 0x0005200001c77983 */ /* 0x001f220000300800 */
[----:B------:R-:W-:-:S03]  /*1fc20*/  IADD3.X R168, R168, UR6, RZ, P2, !PT ;  /* 0x00000006a8a87c10 */ /* 0x000fc600097fe4ff */
[----:B------:R-:W-:Y:S04]  /*1fc30*/  STL [R1+0x560], R172 ;  /* 0x000560ac01007387 */ /* 0x000fe80000100800 */
[----:B------:R0:W-:Y:S01]  /*1fc40*/  STL [R1+0x558], R207 ;  /* 0x000558cf01007387 */ /* 0x0001e20000100800 */
[----:B------:R-:W-:-:S03]  /*1fc50*/  IADD3 R215, P2, R215, UR17, RZ ;  /* 0x00000011d7d77c10 */ /* 0x000fc6000ff5e0ff */
[----:B0-----:R-:W4:Y:S01]  /*1fc60*/  LDL.LU R207, [R1+0x544] ;  /* 0x0005440001cf7983 */ /* 0x001f220000300800 */
[----:B------:R-:W-:-:S03]  /*1fc70*/  IADD3.X R164, R164, UR6, RZ, P1, !PT ;  /* 0x00000006a4a47c10 */ /* 0x000fc60008ffe4ff */
[----:B------:R0:W-:Y:S01]  /*1fc80*/  STL [R1+0x550], R215 ;  /* 0x000550d701007387 */ /* 0x0001e20000100800 */
[----:B------:R-:W-:Y:S02]  /*1fc90*/  IADD3 R160, P1, R160, UR17, RZ ;  /* 0x00000011a0a07c10 */ /* 0x000fe4000ff3e0ff */
[----:B------:R-:W-:Y:S01]  /*1fca0*/  IADD3.X R156, R156, UR6, RZ, P4, !PT ;  /* 0x000000069c9c7c10 */ /* 0x000fe2000a7fe4ff */
[----:B0-----:R-:W4:Y:S04]  /*1fcb0*/  LDL.LU R215, [R1+0x518] ;  /* 0x0005180001d77983 */ /* 0x001f280000300800 */
[----:B------:R-:W-:Y:S01]  /*1fcc0*/  STL [R1+0x57c], R168 ;  /* 0x00057ca801007387 */ /* 0x000fe20000100800 */
[----:B------:R-:W-:-:S03]  /*1fcd0*/  IADD3 R152, P4, R152, UR17, RZ ;  /* 0x0000001198987c10 */ /* 0x000fc6000ff9e0ff */
[----:B------:R-:W-:Y:S01]  /*1fce0*/  STL [R1+0x574], R164 ;  /* 0x000574a401007387 */ /* 0x000fe20000100800 */
[----:B------:R-:W-:-:S03]  /*1fcf0*/  IADD3.X R20, R20, UR6, RZ, P6, !PT ;  /* 0x0000000614147c10 */ /* 0x000fc6000b7fe4ff */
[----:B------:R-:W-:Y:S01]  /*1fd00*/  STL [R1+0x548], R160 ;  /* 0x000548a001007387 */ /* 0x000fe20000100800 */
[----:B------:R-:W-:-:S03]  /*1fd10*/  IADD3 R16, P6, R16, UR17, RZ ;  /* 0x0000001110107c10 */ /* 0x000fc6000ffde0ff */
[----:B------:R-:W-:Y:S01]  /*1fd20*/  STL [R1+0x56c], R156 ;  /* 0x00056c9c01007387 */ /* 0x000fe20000100800 */
[----:B------:R-:W-:-:S03]  /*1fd30*/  IADD3.X R223, R223, UR6, RZ, P5, !PT ;  /* 0x00000006dfdf7c10 */ /* 0x000fc6000affe4ff */
[----:B------:R-:W-:Y:S04]  /*1fd40*/  STL [R1+0x540], R152 ;  /* 0x0005409801007387 */ /* 0x000fe80000100800 */
[----:B------:R-:W4:Y:S04]  /*1fd50*/  LDL.LU R214, [R1+0x53c] ;  /* 0x00053c0001d67983 */ /* 0x000f280000300800 */
[----:B------:R-:W-:Y:S04]  /*1fd60*/  STL [R1+0x564], R20 ;  /* 0x0005641401007387 */ /* 0x000fe80000100800 */
[----:B------:R0:W-:Y:S04]  /*1fd70*/  STL [R1+0x55c], R223 ;  /* 0x00055cdf01007387 */ /* 0x0001e80000100800 */
[----:B------:R-:W-:Y:S01]  /*1fd80*/  STL [R1+0x538], R16 ;  /* 0x0005381001007387 */ /* 0x000fe20000100800 */
[----:B------:R-:W-:-:S03]  /*1fd90*/  IADD3 R190, P5, R190, UR17, RZ ;  /* 0x00000011bebe7c10 */ /* 0x000fc6000ffbe0ff */
[----:B0-----:R-:W4:Y:S04]  /*1fda0*/  LDL.LU R223, [R1+0x510] ;  /* 0x0005100001df7983 */ /* 0x001f280000300800 */
[----:B------:R-:W4:Y:S04]  /*1fdb0*/  LDL.LU R212, [R1+0x534] ;  /* 0x0005340001d47983 */ /* 0x000f280000300800 */
[----:B------:R-:W4:Y:S04]  /*1fdc0*/  LDL.LU R206, [R1+0x508] ;  /* 0x0005080001ce7983 */ /* 0x000f280000300800 */
[----:B------:R0:W-:Y:S04]  /*1fdd0*/  STL [R1+0x530], R190 ;  /* 0x000530be01007387 */ /* 0x0001e80000100800 */
[----:B0-----:R-:W4:Y:S04]  /*1fde0*/  LDL.LU R190, [R1+0x52c] ;  /* 0x00052c0001be7983 */ /* 0x001f280000300800 */
[----:B------:R-:W4:Y:S04]  /*1fdf0*/  LDL.LU R198, [R1+0x500] ;  /* 0x0005000001c67983 */ /* 0x000f280000300800 */
[----:B------:R-:W4:Y:S04]  /*1fe00*/  LDL.LU R188, [R1+0x524] ;  /* 0x0005240001bc7983 */ /* 0x000f280000300800 */
[----:B------:R-:W4:Y:S01]  /*1fe10*/  LDL.LU R184, [R1+0x4f8] ;  /* 0x0004f80001b87983 */ /* 0x000f220000300800 */
[----:B--2---:R-:W-:-:S05]  /*1fe20*/  IADD3.X R191, R191, UR6, RZ, P3, !PT ;  /* 0x00000006bfbf7c10 */ /* 0x004fca0009ffe4ff */
[----:B------:R0:W-:Y:S04]  /*1fe30*/  STL [R1+0x554], R191 ;  /* 0x000554bf01007387 */ /* 0x0001e80000100800 */
[----:B------:R-:W2:Y:S04]  /*1fe40*/  LDL.LU R180, [R1+0x51c] ;  /* 0x00051c0001b47983 */ /* 0x000ea80000300800 */
[----:B------:R-:W2:Y:S04]  /*1fe50*/  LDL.LU R176, [R1+0x4f0] ;  /* 0x0004f00001b07983 */ /* 0x000ea80000300800 */
[----:B0-----:R-:W2:Y:S01]  /*1fe60*/  LDL.LU R191, [R1+0x514] ;  /* 0x0005140001bf7983 */ /* 0x001ea20000300800 */
[----:B---3--:R-:W-:-:S05]  /*1fe70*/  IADD3 R12, P3, R12, UR17, RZ ;  /* 0x000000110c0c7c10 */ /* 0x008fca000ff7e0ff */
[----:B------:R0:W-:Y:S04]  /*1fe80*/  STL [R1+0x528], R12 ;  /* 0x0005280c01007387 */ /* 0x0001e80000100800 */
[----:B0-----:R-:W3:Y:S04]  /*1fe90*/  LDL.LU R12, [R1+0x4e8] ;  /* 0x0004e800010c7983 */ /* 0x001ee80000300800 */
[----:B------:R-:W3:Y:S01]  /*1fea0*/  LDL.LU R172, [R1+0x50c] ;  /* 0x00050c0001ac7983 */ /* 0x000ee20000300800 */
[----:B----4-:R-:W-:-:S05]  /*1feb0*/  IADD3.X R189, R189, UR6, RZ, P2, !PT ;  /* 0x00000006bdbd7c10 */ /* 0x010fca00097fe4ff */
[----:B------:R0:W-:Y:S04]  /*1fec0*/  STL [R1+0x54c], R189 ;  /* 0x00054cbd01007387 */ /* 0x0001e80000100800 */
[----:B0-----:R-:W4:Y:S01]  /*1fed0*/  LDL.LU R189, [R1+0x4e0] ;  /* 0x0004e00001bd7983 */ /* 0x001f220000300800 */
[----:B------:R-:W-:-:S05]  /*1fee0*/  IADD3 R199, P2, R199, UR17, RZ ;  /* 0x00000011c7c77c10 */ /* 0x000fca000ff5e0ff */
[----:B------:R0:W-:Y:S04]  /*1fef0*/  STL [R1+0x520], R199 ;  /* 0x000520c701007387 */ /* 0x0001e80000100800 */
[----:B0-----:R-:W4:Y:S01]  /*1ff00*/  LDL.LU R199, [R1+0x504] ;  /* 0x0005040001c77983 */ /* 0x001f220000300800 */
[----:B------:R-:W-:-:S03]  /*1ff10*/  IADD3.X R207, R207, UR6, RZ, P1, !PT ;  /* 0x00000006cfcf7c10 */ /* 0x000fc60008ffe4ff */
[----:B------:R-:W4:Y:S04]  /*1ff20*/  LDL.LU R168, [R1+0x4d8] ;  /* 0x0004d80001a87983 */ /* 0x000f280000300800 */
[----:B------:R0:W-:Y:S04]  /*1ff30*/  STL [R1+0x544], R207 ;  /* 0x000544cf01007387 */ /* 0x0001e80000100800 */
[----:B0-----:R-:W4:Y:S01]  /*1ff40*/  LDL.LU R207, [R1+0x4fc] ;  /* 0x0004fc0001cf7983 */ /* 0x001f220000300800 */
[----:B------:R-:W-:-:S03]  /*1ff50*/  IADD3 R215, P1, R215, UR17, RZ ;  /* 0x00000011d7d77c10 */ /* 0x000fc6000ff3e0ff */
[----:B------:R-:W4:Y:S04]  /*1ff60*/  LDL.LU R164, [R1+0x4d0] ;  /* 0x0004d00001a47983 */ /* 0x000f280000300800 */
[----:B------:R-:W4:Y:S04]  /*1ff70*/  LDL.LU R160, [R1+0x4f4] ;  /* 0x0004f40001a07983 */ /* 0x000f280000300800 */
[----:B------:R-:W4:Y:S04]  /*1ff80*/  LDL.LU R156, [R1+0x4c8] ;  /* 0x0004c800019c7983 */ /* 0x000f280000300800 */
[----:B------:R0:W-:Y:S04]  /*1ff90*/  STL [R1+0x518], R215 ;  /* 0x000518d701007387 */ /* 0x0001e80000100800 */
[----:B------:R-:W4:Y:S01]  /*1ffa0*/  LDL.LU R152, [R1+0x4ec] ;  /* 0x0004ec0001987983 */ /* 0x000f220000300800 */
[----:B------:R-:W-:-:S03]  /*1ffb0*/  IADD3.X R214, R214, UR6, RZ, P4, !PT ;  /* 0x00000006d6d67c10 */ /* 0x000fc6000a7fe4ff */
[----:B------:R-:W4:Y:S04]  /*1ffc0*/  LDL.LU R20, [R1+0x4c0] ;  /* 0x0004c00001147983 */ /* 0x000f280000300800 */
[----:B------:R-:W4:Y:S04]  /*1ffd0*/  LDL.LU R16, [R1+0x4e4] ;  /* 0x0004e40001107983 */ /* 0x000f280000300800 */
[----:B0-----:R-:W4:Y:S01]  /*1ffe0*/  LDL.LU R215, [R1+0x4b8] ;  /* 0x0004b80001d77983 */ /* 0x001f220000300800 */
[----:B------:R-:W-:-:S05]  /*1fff0*/  IADD3 R223, P4, R223, UR17, RZ ;  /* 0x00000011dfdf7c10 */ /* 0x000fca000ff9e0ff */
[----:B------:R0:W-:Y:S01]  /*20000*/  STL [R1+0x510], R223 ;  /* 0x000510df01007387 */ /* 0x0001e20000100800 */
[----:B------:R-:W-:Y:S02]  /*20010*/  IADD3.X R212, R212, UR6, RZ, P6, !PT ;  /* 0x00000006d4d47c10 */ /* 0x000fe4000b7fe4ff */
[----:B------:R-:W-:Y:S01]  /*20020*/  IADD3 R206, P6, R206, UR17, RZ ;  /* 0x00000011cece7c10 */ /* 0x000fe2000ffde0ff */
[----:B0-----:R-:W4:Y:S01]  /*20030*/  LDL.LU R223, [R1+0x4dc] ;  /* 0x0004dc0001df7983 */ /* 0x001f220000300800 */
[----:B------:R-:W-:-:S03]  /*20040*/  IADD3.X R190, R190, UR6, RZ, P5, !PT ;  /* 0x00000006bebe7c10 */ /* 0x000fc6000affe4ff */
[----:B------:R-:W-:Y:S01]  /*20050*/  STL [R1+0x53c], R214 ;  /* 0x00053cd601007387 */ /* 0x000fe20000100800 */
[----:B------:R-:W-:-:S03]  /*20060*/  IADD3 R198, P5, R198, UR17, RZ ;  /* 0x00000011c6c67c10 */ /* 0x000fc6000ffbe0ff */
[----:B------:R0:W-:Y:S01]  /*20070*/  STL [R1+0x52c], R190 ;  /* 0x00052cbe01007387 */ /* 0x0001e20000100800 */
[----:B------:R-:W-:-:S03]  /*20080*/  IADD3.X R188, R188, UR6, RZ, P3, !PT ;  /* 0x00000006bcbc7c10 */ /* 0x000fc60009ffe4ff */
[----:B------:R-:W-:Y:S01]  /*20090*/  STL [R1+0x534], R212 ;  /* 0x000534d401007387 */ /* 0x000fe20000100800 */
[----:B------:R-:W-:-:S03]  /*200a0*/  IADD3 R184, P3, R184, UR17, RZ ;  /* 0x00000011b8b87c10 */ /* 0x000fc6000ff7e0ff */
[----:B0-----:R-:W4:Y:S04]  /*200b0*/  LDL.LU R190, [R1+0x4b0] ;  /* 0x0004b00001be7983 */ /* 0x001f280000300800 */
[----:B------:R-:W-:Y:S04]  /*200c0*/  STL [R1+0x508], R206 ;  /* 0x000508ce01007387 */ /* 0x000fe80000100800 */
[----:B------:R-:W-:Y:S04]  /*200d0*/  STL [R1+0x500], R198 ;  /* 0x000500c601007387 */ /* 0x000fe80000100800 */
[----:B------:R-:W-:Y:S04]  /*200e0*/  STL [R1+0x524], R188 ;  /* 0x000524bc01007387 */ /* 0x000fe80000100800 */
[----:B------:R-:W-:Y:S01]  /*200f0*/  STL [R1+0x4f8], R184 ;  /* 0x0004f8b801007387 */ /* 0x000fe20000100800 */
[----:B--2---:R-:W-:-:S02]  /*20100*/  IADD3.X R180, R180, UR6, RZ, P2, !PT ;  /* 0x00000006b4b47c10 */ /* 0x004fc400097fe4ff */
[----:B------:R-:W-:-:S05]  /*20110*/  IADD3.X R191, R191, UR6, RZ, P1, !PT ;  /* 0x00000006bfbf7c10 */ /* 0x000fca0008ffe4ff */
[----:B------:R0:W-:Y:S04]  /*20120*/  STL [R1+0x514], R191 ;  /* 0x000514bf01007387 */ /* 0x0001e80000100800 */
[----:B------:R-:W-:Y:S04]  /*20130*/  STL [R1+0x51c], R180 ;  /* 0x00051cb401007387 */ /* 0x000fe80000100800 */
[----:B0-----:R-:W2:Y:S01]  /*20140*/  LDL.LU R191, [R1+0x4d4] ;  /* 0x0004d40001bf7983 */ /* 0x001ea20000300800 */
[----:B------:R-:W-:-:S05]  /*20150*/  IADD3 R176, P2, R176, UR17, RZ ;  /* 0x00000011b0b07c10 */ /* 0x000fca000ff5e0ff */
[----:B------:R-:W-:Y:S01]  /*20160*/  STL [R1+0x4f0], R176 ;  /* 0x0004f0b001007387 */ /* 0x000fe20000100800 */
[----:B---3--:R-:W-:Y:S02]  /*20170*/  IADD3 R12, P1, R12, UR17, RZ ;  /* 0x000000110c0c7c10 */ /* 0x008fe4000ff3e0ff */
[----:B------:R-:W-:-:S03]  /*20180*/  IADD3.X R172, R172, UR6, RZ, P4, !PT ;  /* 0x00000006acac7c10 */ /* 0x000fc6000a7fe4ff */
[----:B------:R0:W-:Y:S04]  /*20190*/  STL [R1+0x4e8], R12 ;  /* 0x0004e80c01007387 */ /* 0x0001e80000100800 */
[----:B0-----:R-:W3:Y:S01]  /*201a0*/  LDL.LU R12, [R1+0x4a8] ;  /* 0x0004a800010c7983 */ /* 0x001ee20000300800 */
[----:B----4-:R-:W-:-:S05]  /*201b0*/  IADD3 R189, P4, R189, UR17, RZ ;  /* 0x00000011bdbd7c10 */ /* 0x010fca000ff9e0ff */
[----:B------:R0:W-:Y:S04]  /*201c0*/  STL [R1+0x4e0], R189 ;  /* 0x0004e0bd01007387 */ /* 0x0001e80000100800 */
[----:B0-----:R-:W4:Y:S01]  /*201d0*/  LDL.LU R189, [R1+0x4cc] ;  /* 0x0004cc0001bd7983 */ /* 0x001f220000300800 */
[----:B------:R-:W-:-:S03]  /*201e0*/  IADD3.X R199, R199, UR6, RZ, P6, !PT ;  /* 0x00000006c7c77c10 */ /* 0x000fc6000b7fe4ff */
[----:B------:R-:W-:Y:S04]  /*201f0*/  STL [R1+0x50c], R172 ;  /* 0x00050cac01007387 */ /* 0x000fe80000100800 */
[----:B------:R0:W-:Y:S01]  /*20200*/  STL [R1+0x504], R199 ;  /* 0x000504c701007387 */ /* 0x0001e20000100800 */
[----:B------:R-:W-:-:S03]  /*20210*/  IADD3 R168, P6, R168, UR17, RZ ;  /* 0x00000011a8a87c10 */ /* 0x000fc6000ffde0ff */
[----:B0-----:R-:W4:Y:S01]  /*20220*/  LDL.LU R199, [R1+0x4a0] ;  /* 0x0004a00001c77983 */ /* 0x001f220000300800 */
[----:B------:R-:W-:Y:S02]  /*20230*/  IADD3.X R207, R207, UR6, RZ, P5, !PT ;  /* 0x00000006cfcf7c10 */ /* 0x000fe4000affe4ff */
[----:B------:R-:W-:-:S03]  /*20240*/  IADD3 R164, P5, R164, UR17, RZ ;  /* 0x00000011a4a47c10 */ /* 0x000fc6000ffbe0ff */
[----:B------:R0:W-:Y:S01]  /*20250*/  STL [R1+0x4fc], R207 ;  /* 0x0004fccf01007387 */ /* 0x0001e20000100800 */
[----:B------:R-:W-:Y:S02]  /*20260*/  IADD3.X R160, R160, UR6, RZ, P3, !PT ;  /* 0x00000006a0a07c10 */ /* 0x000fe40009ffe4ff */
[----:B------:R-:W-:Y:S01]  /*20270*/  IADD3 R156, P3, R156, UR17, RZ ;  /* 0x000000119c9c7c10 */ /* 0x000fe2000ff7e0ff */
[----:B0-----:R-:W4:Y:S04]  /*20280*/  LDL.LU R207, [R1+0x4c4] ;  /* 0x0004c40001cf7983 */ /* 0x001f280000300800 */
[----:B------:R-:W-:Y:S01]  /*20290*/  STL [R1+0x4d8], R168 ;  /* 0x0004d8a801007387 */ /* 0x000fe20000100800 */
        /* <DEDUP_REMOVED lines=8> */
[----:B------:R-:W4:Y:S04]  /*20320*/  LDL.LU R214, [R1+0x498] ;  /* 0x0004980001d67983 */ /* 0x000f280000300800 */
[----:B------:R-:W-:Y:S04]  /*20330*/  STL [R1+0x4c0], R20 ;  /* 0x0004c01401007387 */ /* 0x000fe80000100800 */
[----:B------:R0:W-:Y:S04]  /*20340*/  STL [R1+0x4b8], R215 ;  /* 0x0004b8d701007387 */ /* 0x0001e80000100800 */
[----:B------:R-:W-:Y:S01]  /*20350*/  STL [R1+0x4e4], R16 ;  /* 0x0004e41001007387 */ /* 0x000fe20000100800 */
[----:B------:R-:W-:-:S03]  /*20360*/  IADD3.X R223, R223, UR6, RZ, P4, !PT ;  /* 0x00000006dfdf7c10 */ /* 0x000fc6000a7fe4ff */
[----:B0-----:R-:W4:Y:S04]  /*20370*/  LDL.LU R215, [R1+0x4bc] ;  /* 0x0004bc0001d77983 */ /* 0x001f280000300800 */
[----:B------:R-:W4:Y:S04]  /*20380*/  LDL.LU R212, [R1+0x490] ;  /* 0x0004900001d47983 */ /* 0x000f280000300800 */
[----:B------:R-:W4:Y:S04]  /*20390*/  LDL.LU R206, [R1+0x4b4] ;  /* 0x0004b40001ce7983 */ /* 0x000f280000300800 */
[----:B------:R0:W-:Y:S01]  /*203a0*/  STL [R1+0x4dc], R223 ;  /* 0x0004dcdf01007387 */ /* 0x0001e20000100800 */
[----:B------:R-:W-:-:S03]  /*203b0*/  IADD3 R190, P4, R190, UR17, RZ ;  /* 0x00000011bebe7c10 */ /* 0x000fc6000ff9e0ff */
[----:B0-----:R-:W4:Y:S04]  /*203c0*/  LDL.LU R223, [R1+0x488] ;  /* 0x0004880001df7983 */ /* 0x001f280000300800 */
[----:B------:R-:W4:Y:S04]  /*203d0*/  LDL.LU R198, [R1+0x4ac] ;  /* 0x0004ac0001c67983 */ /* 0x000f280000300800 */
[----:B------:R-:W4:Y:S04]  /*203e0*/  LDL.LU R188, [R1+0x480] ;  /* 0x0004800001bc7983 */ /* 0x000f280000300800 */
[----:B------:R-:W4:Y:S04]  /*203f0*/  LDL.LU R184, [R1+0x4a4] ;  /* 0x0004a40001b87983 */ /* 0x000f280000300800 */
[----:B------:R0:W-:Y:S04]  /*20400*/  STL [R1+0x4b0], R190 ;  /* 0x0004b0be01007387 */ /* 0x0001e80000100800 */
[----:B------:R-:W4:Y:S04]  /*20410*/  LDL.LU R180, [R1+0x478] ;  /* 0x0004780001b47983 */ /* 0x000f280000300800 */
[----:B------:R-:W4:Y:S04]  /*20420*/  LDL.LU R176, [R1+0x49c] ;  /* 0x00049c0001b07983 */ /* 0x000f280000300800 */
[----:B0-----:R-:W4:Y:S01]  /*20430*/  LDL.LU R190, [R1+0x470] ;  /* 0x0004700001be7983 */ /* 0x001f220000300800 */
[----:B--2---:R-:W-:-:S05]  /*20440*/  IADD3.X R191, R191, UR6, RZ, P6, !PT ;  /* 0x00000006bfbf7c10 */ /* 0x004fca000b7fe4ff */
[----:B------:R0:W-:Y:S04]  /*20450*/  STL [R1+0x4d4], R191 ;  /* 0x0004d4bf01007387 */ /* 0x0001e80000100800 */
[----:B0-----:R-:W2:Y:S04]  /*20460*/  LDL.LU R191, [R1+0x494] ;  /* 0x0004940001bf7983 */ /* 0x001ea80000300800 */
[----:B------:R-:W2:Y:S01]  /*20470*/  LDL.LU R172, [R1+0x468] ;  /* 0x0004680001ac7983 */ /* 0x000ea20000300800 */
[----:B---3--:R-:W-:-:S05]  /*20480*/  IADD3 R12, P6, R12, UR17, RZ ;  /* 0x000000110c0c7c10 */ /* 0x008fca000ffde0ff */
[----:B------:R0:W-:Y:S04]  /*20490*/  STL [R1+0x4a8], R12 ;  /* 0x0004a80c01007387 */ /* 0x0001e80000100800 */
[----:B0-----:R-:W3:Y:S04]  /*204a0*/  LDL.LU R12, [R1+0x48c] ;  /* 0x00048c00010c7983 */ /* 0x001ee80000300800 */
[----:B------:R-:W3:Y:S01]  /*204b0*/  LDL.LU R16, [R1+0x460] ;  /* 0x0004600001107983 */ /* 0x000ee20000300800 */
[----:B----4-:R-:W-:-:S03]  /*204c0*/  IADD3.X R189, R189, UR6, RZ, P5, !PT ;  /* 0x00000006bdbd7c10 */ /* 0x010fc6000affe4ff */
[----:B------:R-:W4:Y:S04]  /*204d0*/  LDL.LU R168, [R1+0x484] ;  /* 0x0004840001a87983 */ /* 0x000f280000300800 */
[----:B------:R0:W-:Y:S04]  /*204e0*/  STL [R1+0x4cc], R189 ;  /* 0x0004ccbd01007387 */ /* 0x0001e80000100800 */
[----:B0-----:R-:W4:Y:S01]  /*204f0*/  LDL.LU R189, [R1+0x458] ;  /* 0x0004580001bd7983 */ /* 0x001f220000300800 */
[----:B------:R-:W-:-:S05]  /*20500*/  IADD3 R199, P5, R199, UR17, RZ ;  /* 0x00000011c7c77c10 */ /* 0x000fca000ffbe0ff */
[----:B------:R0:W-:Y:S04]  /*20510*/  STL [R1+0x4a0], R199 ;  /* 0x0004a0c701007387 */ /* 0x0001e80000100800 */
[----:B------:R-:W4:Y:S04]  /*20520*/  LDL.LU R164, [R1+0x47c] ;  /* 0x00047c0001a47983 */ /* 0x000f280000300800 */
[----:B------:R-:W4:Y:S04]  /*20530*/  LDL.LU R160, [R1+0x474] ;  /* 0x0004740001a07983 */ /* 0x000f280000300800 */
[----:B------:R-:W4:Y:S01]  /*20540*/  LDL.LU R156, [R1+0x46c] ;  /* 0x00046c00019c7983 */ /* 0x000f220000300800 */
[----:B------:R-:W-:-:S05]  /*20550*/  IADD3.X R207, R207, UR6, RZ, P3, !PT ;  /* 0x00000006cfcf7c10 */ /* 0x000fca0009ffe4ff */
[----:B------:R1:W-:Y:S04]  /*20560*/  STL [R1+0x4c4], R207 ;  /* 0x0004c4cf01007387 */ /* 0x0003e80000100800 */
[----:B------:R-:W4:Y:S04]  /*20570*/  LDL.LU R152, [R1+0x464] ;  /* 0x0004640001987983 */ /* 0x000f280000300800 */
[----:B------:R-:W4:Y:S04]  /*20580*/  LDL.LU R20, [R1+0x45c] ;  /* 0x00045c0001147983 */ /* 0x000f280000300800 */
[----:B0-----:R-:W4:Y:S04]  /*20590*/  LDL.LU R199, [R1+0x454] ;  /* 0x0004540001c77983 */ /* 0x001f280000300800 */
[----:B-1----:R-:W4:Y:S01]  /*205a0*/  LDL.LU R207, [R1+0xa54] ;  /* 0x000a540001cf7983 */ /* 0x002f220000300800 */
[----:B------:R-:W-:-:S02]  /*205b0*/  IADD3 R214, P3, R214, UR17, RZ ;  /* 0x00000011d6d67c10 */ /* 0x000fc4000ff7e0ff */
[----:B------:R-:W-:Y:S02]  /*205c0*/  IADD3.X R215, R215, UR6, RZ, P2, !PT ;  /* 0x00000006d7d77c10 */ /* 0x000fe400097fe4ff */
[----:B------:R-:W-:-:S03]  /*205d0*/  IADD3 R212, P2, R212, UR17, RZ ;  /* 0x00000011d4d47c10 */ /* 0x000fc6000ff5e0ff */
[----:B------:R0:W-:Y:S01]  /*205e0*/  STL [R1+0x4bc], R215 ;  /* 0x0004bcd701007387 */ /* 0x0001e20000100800 */
[----:B------:R-:W-:-:S03]  /*205f0*/  IADD3.X R206, R206, UR6, RZ, P1, !PT ;  /* 0x00000006cece7c10 */ /* 0x000fc60008ffe4ff */
[----:B0-----:R-:W4:Y:S01]  /*20600*/  LDL.LU R215, [R1+0x650] ;  /* 0x0006500001d77983 */ /* 0x001f220000300800 */
[----:B------:R-:W-:-:S03]  /*20610*/  IADD3 R223, P1, R223, UR17, RZ ;  /* 0x00000011dfdf7c10 */ /* 0x000fc6000ff3e0ff */
[----:B------:R-:W-:Y:S01]  /*20620*/  STL [R1+0x498], R214 ;  /* 0x000498d601007387 */ /* 0x000fe20000100800 */
[----:B------:R-:W-:-:S03]  /*20630*/  IADD3.X R198, R198, UR6, RZ, P4, !PT ;  /* 0x00000006c6c67c10 */ /* 0x000fc6000a7fe4ff */
[----:B------:R0:W-:Y:S01]  /*20640*/  STL [R1+0x488], R223 ;  /* 0x000488df01007387 */ /* 0x0001e20000100800 */
[----:B------:R-:W-:-:S03]  /*20650*/  IADD3 R188, P4, R188, UR17, RZ ;  /* 0x00000011bcbc7c10 */ /* 0x000fc6000ff9e0ff */
[----:B------:R-:W-:Y:S01]  /*20660*/  STL [R1+0x490], R212 ;  /* 0x000490d401007387 */ /* 0x000fe20000100800 */
[----:B------:R-:W-:-:S03]  /*20670*/  IADD3.X R184, R184, UR6, RZ, P6, !PT ;  /* 0x00000006b8b87c10 */ /* 0x000fc6000b7fe4ff */
[----:B0-----:R-:W4:Y:S04]  /*20680*/  LDL.LU R223, [R1+0xa4c] ;  /* 0x000a4c0001df7983 */ /* 0x001f280000300800 */
        /* <DEDUP_REMOVED lines=9> */
[----:B0-----:R-:W4:Y:S04]  /*20720*/  LDL.LU R190, [R1+0xa48] ;  /* 0x000a480001be7983 */ /* 0x001f280000300800 */
[----:B------:R-:W-:Y:S01]  /*20730*/  STL [R1+0x49c], R176 ;  /* 0x00049cb001007387 */ /* 0x000fe20000100800 */
[----:B--2---:R-:W-:-:S05]  /*20740*/  IADD3.X R191, R191, UR6, RZ, P3, !PT ;  /* 0x00000006bfbf7c10 */ /* 0x004fca0009ffe4ff */
[----:B------:R0:W-:Y:S04]  /*20750*/  STL [R1+0x494], R191 ;  /* 0x000494bf01007387 */ /* 0x0001e80000100800 */
[----:B0-----:R-:W2:Y:S01]  /*20760*/  LDL.LU R191, [R1+0xa44] ;  /* 0x000a440001bf7983 */ /* 0x001ea20000300800 */
[----:B------:R-:W-:Y:S02]  /*20770*/  IADD3 R172, P3, R172, UR17, RZ ;  /* 0x00000011acac7c10 */ /* 0x000fe4000ff7e0ff */
[----:B---3--:R-:W-:Y:S02]  /*20780*/  IADD3.X R12, R12, UR6, RZ, P2, !PT ;  /* 0x000000060c0c7c10 */ /* 0x008fe400097fe4ff */
[----:B------:R-:W-:-:S03]  /*20790*/  IADD3 R16, P2, R16, UR17, RZ ;  /* 0x0000001110107c10 */ /* 0x000fc6000ff5e0ff */
[----:B------:R0:W-:Y:S01]  /*207a0*/  STL [R1+0x48c], R12 ;  /* 0x00048c0c01007387 */ /* 0x0001e20000100800 */
[----:B----4-:R-:W-:-:S03]  /*207b0*/  IADD3.X R168, R168, UR6, RZ, P1, !PT ;  /* 0x00000006a8a87c10 */ /* 0x010fc60008ffe4ff */
[----:B0-----:R-:W3:Y:S04]  /*207c0*/  LDL.LU R12, [R1+0xa40] ;  /* 0x000a4000010c7983 */ /* 0x001ee80000300800 */
[----:B------:R-:W-:Y:S01]  /*207d0*/  STL [R1+0x468], R172 ;  /* 0x000468ac01007387 */ /* 0x000fe20000100800 */
[----:B------:R-:W-:-:S03]  /*207e0*/  IADD3 R189, P1, R189, UR17, RZ ;  /* 0x00000011bdbd7c10 */ /* 0x000fc6000ff3e0ff */
[----:B------:R0:W-:Y:S04]  /*207f0*/  STL [R1+0x460], R16 ;  /* 0x0004601001007387 */ /* 0x0001e80000100800 */
[----:B0-----:R-:W4:Y:S01]  /*20800*/  LDL.LU R16, [R1+0xa50] ;  /* 0x000a500001107983 */ /* 0x001f220000300800 */
[----:B------:R-:W-:-:S03]  /*20810*/  IADD3.X R164, R164, UR6, RZ, P4, !PT ;  /* 0x00000006a4a47c10 */ /* 0x000fc6000a7fe4ff */
[----:B------:R0:W-:Y:S01]  /*20820*/  STL [R1+0x458], R189 ;  /* 0x000458bd01007387 */ /* 0x0001e20000100800 */
[----:B------:R-:W-:Y:S02]  /*20830*/  IADD3.X R160, R160, UR6, RZ, P6, !PT ;  /* 0x00000006a0a07c10 */ /* 0x000fe4000b7fe4ff */
[----:B------:R-:W-:Y:S01]  /*20840*/  IADD3.X R156, R156, UR6, RZ, P5, !PT ;  /* 0x000000069c9c7c10 */ /* 0x000fe2000affe4ff */
[----:B0-----:R-:W4:Y:S04]  /*20850*/  LDL.LU R189, [R1+0xa3c] ;  /* 0x000a3c0001bd7983 */ /* 0x001f280000300800 */
[----:B------:R-:W-:Y:S01]  /*20860*/  STL [R1+0x484], R168 ;  /* 0x000484a801007387 */ /* 0x000fe20000100800 */
[----:B------:R-:W-:-:S03]  /*20870*/  IADD3.X R152, R152, UR6, RZ, P3, !PT ;  /* 0x0000000698987c10 */ /* 0x000fc60009ffe4ff */
[----:B------:R-:W-:Y:S01]  /*20880*/  STL [R1+0x47c], R164 ;  /* 0x00047ca401007387 */ /* 0x000fe20000100800 */
[----:B------:R-:W-:-:S03]  /*20890*/  IADD3.X R20, R20, UR6, RZ, P2, !PT ;  /* 0x0000000614147c10 */ /* 0x000fc600097fe4ff */
        /* <DEDUP_REMOVED lines=8> */
[----:B0-----:R-:W4:Y:S04]  /*20920*/  LDL.LU R199, [R1+0xa38] ;  /* 0x000a380001c77983 */ /* 0x001f280000300800 */
[----:B------:R0:W-:Y:S01]  /*20930*/  STL [R1+0xa54], R207 ;  /* 0x000a54cf01007387 */ /* 0x0001e20000100800 */
[----:B------:R-:W-:-:S03]  /*20940*/  IADD3 R215, P2, R215, UR18, RZ ;  /* 0x00000012d7d77c10 */ /* 0x000fc6000ff5e0ff */
[----:B0-----:R-:W4:Y:S04]  /*20950*/  LDL.LU R207, [R1+0x64c] ;  /* 0x00064c0001cf7983 */ /* 0x001f280000300800 */
[----:B------:R0:W-:Y:S04]  /*20960*/  STL [R1+0x650], R215 ;  /* 0x000650d701007387 */ /* 0x0001e80000100800 */
[----:B0-----:R-:W4:Y:S04]  /*20970*/  LDL.LU R215, [R1+0xa34] ;  /* 0x000a340001d77983 */ /* 0x001f280000300800 */
[----:B------:R-:W4:Y:S01]  /*20980*/  LDL.LU R206, [R1+0x648] ;  /* 0x0006480001ce7983 */ /* 0x000f220000300800 */
[----:B------:R-:W-:-:S03]  /*20990*/  IADD3 R223, P3, R223, UR18, RZ ;  /* 0x00000012dfdf7c10 */ /* 0x000fc6000ff7e0ff */
[----:B------:R-:W4:Y:S04]  /*209a0*/  LDL.LU R198, [R1+0xa2c] ;  /* 0x000a2c0001c67983 */ /* 0x000f280000300800 */
[----:B------:R-:W4:Y:S04]  /*209b0*/  LDL.LU R188, [R1+0x644] ;  /* 0x0006440001bc7983 */ /* 0x000f280000300800 */
[----:B------:R0:W-:Y:S04]  /*209c0*/  STL [R1+0xa4c], R223 ;  /* 0x000a4cdf01007387 */ /* 0x0001e80000100800 */
[----:B------:R-:W4:Y:S04]  /*209d0*/  LDL.LU R184, [R1+0xa24] ;  /* 0x000a240001b87983 */ /* 0x000f280000300800 */
[----:B------:R-:W4:Y:S04]  /*209e0*/  LDL.LU R180, [R1+0x640] ;  /* 0x0006400001b47983 */ /* 0x000f280000300800 */
[----:B0-----:R-:W4:Y:S01]  /*209f0*/  LDL.LU R223, [R1+0xa1c] ;  /* 0x000a1c0001df7983 */ /* 0x001f220000300800 */
[----:B------:R-:W-:-:S05]  /*20a00*/  IADD3 R190, P4, R190, UR18, RZ ;  /* 0x00000012bebe7c10 */ /* 0x000fca000ff9e0ff */
[----:B------:R0:W-:Y:S04]  /*20a10*/  STL [R1+0xa48], R190 ;  /* 0x000a48be01007387 */ /* 0x0001e80000100800 */
[----:B0-----:R-:W4:Y:S04]  /*20a20*/  LDL.LU R190, [R1+0x63c] ;  /* 0x00063c0001be7983 */ /* 0x001f280000300800 */
[----:B------:R-:W4:Y:S01]  /*20a30*/  LDL.LU R176, [R1+0xa14] ;  /* 0x000a140001b07983 */ /* 0x000f220000300800 */
[----:B--2---:R-:W-:-:S05]  /*20a40*/  IADD3 R191, P5, R191, UR18, RZ ;  /* 0x00000012bfbf7c10 */ /* 0x004fca000ffbe0ff */
[----:B------:R0:W-:Y:S04]  /*20a50*/  STL [R1+0xa44], R191 ;  /* 0x000a44bf01007387 */ /* 0x0001e80000100800 */
[----:B0-----:R-:W2:Y:S01]  /*20a60*/  LDL.LU R191, [R1+0x438] ;  /* 0x0004380001bf7983 */ /* 0x001ea20000300800 */
[----:B---3--:R-:W-:-:S05]  /*20a70*/  IADD3 R12, P6, R12, UR18, RZ ;  /* 0x000000120c0c7c10 */ /* 0x008fca000ffde0ff */
[----:B------:R0:W-:Y:S04]  /*20a80*/  STL [R1+0xa40], R12 ;  /* 0x000a400c01007387 */ /* 0x0001e80000100800 */
[----:B0-----:R-:W3:Y:S01]  /*20a90*/  LDL.LU R12, [R1+0xa0c] ;  /* 0x000a0c00010c7983 */ /* 0x001ee20000300800 */
[----:B----4-:R-:W-:-:S03]  /*20aa0*/  IADD3.X R16, R16, UR19, RZ, P1, !PT ;  /* 0x0000001310107c10 */ /* 0x010fc60008ffe4ff */
        /* <DEDUP_REMOVED lines=15> */
[----:B------:R-:W-:-:S03]  /*20ba0*/  IADD3.X R207, R207, UR19, RZ, P3, !PT ;  /* 0x00000013cfcf7c10 */ /* 0x000fc60009ffe4ff */
[----:B0-----:R-:W4:Y:S04]  /*20bb0*/  LDL.LU R199, [R1+0x9e4] ;  /* 0x0009e40001c77983 */ /* 0x001f280000300800 */
[----:B------:R-:W-:Y:S04]  /*20bc0*/  STL [R1+0x43c], R212 ;  /* 0x00043cd401007387 */ /* 0x000fe80000100800 */
[----:B------:R0:W-:Y:S01]  /*20bd0*/  STL [R1+0x64c], R207 ;  /* 0x00064ccf01007387 */ /* 0x0001e20000100800 */
[----:B------:R-:W-:-:S03]  /*20be0*/  IADD3 R215, P3, R215, UR18, RZ ;  /* 0x00000012d7d77c10 */ /* 0x000fc6000ff7e0ff */
[----:B0-----:R-:W4:Y:S01]  /*20bf0*/  LDL.LU R207, [R1+0xa08] ;  /* 0x000a080001cf7983 */ /* 0x001f220000300800 */
[----:B------:R-:W-:Y:S02]  /*20c00*/  IADD3.X R206, R206, UR19, RZ, P4, !PT ;  /* 0x00000013cece7c10 */ /* 0x000fe4000a7fe4ff */
[----:B------:R-:W-:Y:S01]  /*20c10*/  IADD3 R198, P4, R198, UR18, RZ ;  /* 0x00000012c6c67c10 */ /* 0x000fe2000ff9e0ff */
[----:B------:R0:W-:Y:S01]  /*20c20*/  STL [R1+0xa34], R215 ;  /* 0x000a34d701007387 */ /* 0x0001e20000100800 */
[----:B------:R-:W-:-:S03]  /*20c30*/  IADD3.X R188, R188, UR19, RZ, P5, !PT ;  /* 0x00000013bcbc7c10 */ /* 0x000fc6000affe4ff */
[----:B0-----:R-:W4:Y:S01]  /*20c40*/  LDL.LU R215, [R1+0x9dc] ;  /* 0x0009dc0001d77983 */ /* 0x001f220000300800 */
        /* <DEDUP_REMOVED lines=8> */
[----:B0-----:R-:W4:Y:S01]  /*20cd0*/  LDL.LU R223, [R1+0xa00] ;  /* 0x000a000001df7983 */ /* 0x001f220000300800 */
[----:B------:R-:W-:-:S03]  /*20ce0*/  IADD3.X R190, R190, UR19, RZ, P1, !PT ;  /* 0x00000013bebe7c10 */ /* 0x000fc60008ffe4ff */
[----:B------:R-:W-:Y:S04]  /*20cf0*/  STL [R1+0x640], R180 ;  /* 0x000640b401007387 */ /* 0x000fe80000100800 */
[----:B------:R0:W-:Y:S04]  /*20d00*/  STL [R1+0x63c], R190 ;  /* 0x00063cbe01007387 */ /* 0x0001e80000100800 */
[----:B0-----:R-:W4:Y:S01]  /*20d10*/  LDL.LU R190, [R1+0x9d4] ;  /* 0x0009d40001be7983 */ /* 0x001f220000300800 */
[----:B--2---:R-:W-:-:S05]  /*20d20*/  IADD3.X R191, R191, UR19, RZ, P2, !PT ;  /* 0x00000013bfbf7c10 */ /* 0x004fca00097fe4ff */
[----:B------:R0:W-:Y:S04]  /*20d30*/  STL [R1+0x438], R191 ;  /* 0x000438bf01007387 */ /* 0x0001e80000100800 */
[----:B0-----:R-:W2:Y:S01]  /*20d40*/  LDL.LU R191, [R1+0x9f8] ;  /* 0x0009f80001bf7983 */ /* 0x001ea20000300800 */
[----:B------:R-:W-:-:S05]  /*20d50*/  IADD3 R176, P1, R176, UR18, RZ ;  /* 0x00000012b0b07c10 */ /* 0x000fca000ff3e0ff */
[----:B------:R-:W-:Y:S01]  /*20d60*/  STL [R1+0xa14], R176 ;  /* 0x000a14b001007387 */ /* 0x000fe20000100800 */
[----:B---3--:R-:W-:Y:S02]  /*20d70*/  IADD3 R12, P2, R12, UR18, RZ ;  /* 0x000000120c0c7c10 */ /* 0x008fe4000ff5e0ff */
[----:B----4-:R-:W-:-:S03]  /*20d80*/  IADD3.X R172, R172, UR19, RZ, P3, !PT ;  /* 0x00000013acac7c10 */ /* 0x010fc60009ffe4ff */
[----:B------:R0:W-:Y:S04]  /*20d90*/  STL [R1+0xa0c], R12 ;  /* 0x000a0c0c01007387 */ /* 0x0001e80000100800 */
[----:B0-----:R-:W3:Y:S01]  /*20da0*/  LDL.LU R12, [R1+0x9cc] ;  /* 0x0009cc00010c7983 */ /* 0x001ee20000300800 */
[----:B------:R-:W-:Y:S02]  /*20db0*/  IADD3 R16, P3, R16, UR18, RZ ;  /* 0x0000001210107c10 */ /* 0x000fe4000ff7e0ff */
        /* <DEDUP_REMOVED lines=20> */
[----:B------:R0:W-:Y:S04]  /*20f00*/  STL [R1+0x9e4], R199 ;  /* 0x0009e4c701007387 */ /* 0x0001e80000100800 */
[----:B0-----:R-:W4:Y:S01]  /*20f10*/  LDL.LU R199, [R1+0x9bc] ;  /* 0x0009bc0001c77983 */ /* 0x001f220000300800 */
[----:B------:R-:W-:-:S05]  /*20f20*/  IADD3.X R207, R207, UR19, RZ, P2, !PT ;  /* 0x00000013cfcf7c10 */ /* 0x000fca00097fe4ff */
        /* <DEDUP_REMOVED lines=8> */
[----:B------:R-:W4:Y:S01]  /*20fb0*/  LDL.LU R180, [R1+0x9a4] ;  /* 0x0009a40001b47983 */ /* 0x000f220000300800 */
[----:B------:R-:W-:-:S03]  /*20fc0*/  IADD3.X R223, R223, UR19, RZ, P3, !PT ;  /* 0x00000013dfdf7c10 */ /* 0x000fc60009ffe4ff */
[----:B0-----:R-:W4:Y:S04]  /*20fd0*/  LDL.LU R215, [R1+0x9c8] ;  /* 0x0009c80001d77983 */ /* 0x001f280000300800 */
[----:B------:R0:W-:Y:S04]  /*20fe0*/  STL [R1+0xa00], R223 ;  /* 0x000a00df01007387 */ /* 0x0001e80000100800 */
[----:B0-----:R-:W4:Y:S04]  /*20ff0*/  LDL.LU R223, [R1+0x99c] ;  /* 0x00099c0001df7983 */ /* 0x001f280000300800 */
[----:B------:R-:W4:Y:S01]  /*21000*/  LDL.LU R176, [R1+0x9c0] ;  /* 0x0009c00001b07983 */ /* 0x000f220000300800 */
[----:B------:R-:W-:-:S05]  /*21010*/  IADD3 R190, P3, R190, UR18, RZ ;  /* 0x00000012bebe7c10 */ /* 0x000fca000ff7e0ff */
[----:B------:R0:W-:Y:S04]  /*21020*/  STL [R1+0x9d4], R190 ;  /* 0x0009d4be01007387 */ /* 0x0001e80000100800 */
[----:B0-----:R-:W4:Y:S01]  /*21030*/  LDL.LU R190, [R1+0x994] ;  /* 0x0009940001be7983 */ /* 0x001f220000300800 */
[----:B--2---:R-:W-:-:S05]  /*21040*/  IADD3.X R191, R191, UR19, RZ, P4, !PT ;  /* 0x00000013bfbf7c10 */ /* 0x004fca000a7fe4ff */
[----:B------:R0:W-:Y:S04]  /*21050*/  STL [R1+0x9f8], R191 ;  /* 0x0009f8bf01007387 */ /* 0x0001e80000100800 */
[----:B0-----:R-:W2:Y:S04]  /*21060*/  LDL.LU R191, [R1+0x9b8] ;  /* 0x0009b80001bf7983 */ /* 0x001ea80000300800 */
[----:B------:R-:W2:Y:S01]  /*21070*/  LDL.LU R172, [R1+0x98c] ;  /* 0x00098c0001ac7983 */ /* 0x000ea20000300800 */
[----:B---3--:R-:W-:-:S05]  /*21080*/  IADD3 R12, P4, R12, UR18, RZ ;  /* 0x000000120c0c7c10 */ /* 0x008fca000ff9e0ff */
[----:B------:R0:W-:Y:S04]  /*21090*/  STL [R1+0x9cc], R12 ;  /* 0x0009cc0c01007387 */ /* 0x0001e80000100800 */
[----:B0-----:R-:W3:Y:S01]  /*210a0*/  LDL.LU R12, [R1+0x9b0] ;  /* 0x0009b000010c7983 */ /* 0x001ee20000300800 */
[----:B----4-:R-:W-:-:S03]  /*210b0*/  IADD3.X R16, R16, UR19, RZ, P5, !PT ;  /* 0x0000001310107c10 */ /* 0x010fc6000affe4ff */
[----:B------:R-:W4:Y:S04]  /*210c0*/  LDL.LU R168, [R1+0x984] ;  /* 0x0009840001a87983 */ /* 0x000f280000300800 */
[----:B------:R-:W4:Y:S04]  /*210d0*/  LDL.LU R164, [R1+0x9a8] ;  /* 0x0009a80001a47983 */ /* 0x000f280000300800 */
[----:B------:R-:W4:Y:S04]  /*210e0*/  LDL.LU R160, [R1+0x97c] ;  /* 0x00097c0001a07983 */ /* 0x000f280000300800 */
[----:B------:R0:W-:Y:S04]  /*210f0*/  STL [R1+0x9f0], R16 ;  /* 0x0009f01001007387 */ /* 0x0001e80000100800 */
[----:B------:R-:W4:Y:S04]  /*21100*/  LDL.LU R156, [R1+0x9a0] ;  /* 0x0009a000019c7983 */ /* 0x000f280000300800 */
[----:B------:R-:W4:Y:S04]  /*21110*/  LDL.LU R152, [R1+0x974] ;  /* 0x0009740001987983 */ /* 0x000f280000300800 */
[----:B------:R-:W4:Y:S01]  /*21120*/  LDL.LU R20, [R1+0x998] ;  /* 0x0009980001147983 */ /* 0x000f220000300800 */
[----:B------:R-:W-:-:S03]  /*21130*/  IADD3 R212, P5, R212, UR18, RZ ;  /* 0x00000012d4d47c10 */ /* 0x000fc6000ffbe0ff */
[----:B0-----:R-:W4:Y:S01]  /*21140*/  LDL.LU R16, [R1+0x96c] ;  /* 0x00096c0001107983 */ /* 0x001f220000300800 */
[----:B------:R-:W-:-:S05]  /*21150*/  IADD3.X R189, R189, UR19, RZ, P6, !PT ;  /* 0x00000013bdbd7c10 */ /* 0x000fca000b7fe4ff */
[----:B------:R0:W-:Y:S01]  /*21160*/  STL [R1+0x9e8], R189 ;  /* 0x0009e8bd01007387 */ /* 0x0001e20000100800 */
[----:B------:R-:W-:-:S03]  /*21170*/  IADD3 R199, P6, R199, UR18, RZ ;  /* 0x00000012c7c77c10 */ /* 0x000fc6000ffde0ff */
[----:B0-----:R-:W4:Y:S04]  /*21180*/  LDL.LU R189, [R1+0x990] ;  /* 0x0009900001bd7983 */ /* 0x001f280000300800 */
[----:B------:R-:W-:Y:S04]  /*21190*/  STL [R1+0x9c4], R212 ;  /* 0x0009c4d401007387 */ /* 0x000fe80000100800 */
[----:B------:R0:W-:Y:S01]  /*211a0*/  STL [R1+0x9bc], R199 ;  /* 0x0009bcc701007387 */ /* 0x0001e20000100800 */
[----:B------:R-:W-:-:S03]  /*211b0*/  IADD3.X R207, R207, UR19, RZ, P1, !PT ;  /* 0x00000013cfcf7c10 */ /* 0x000fc60008ffe4ff */
[----:B0-----:R-:W4:Y:S01]  /*211c0*/  LDL.LU R199, [R1+0x964] ;  /* 0x0009640001c77983 */ /* 0x001f220000300800 */
        /* <DEDUP_REMOVED lines=8> */
[----:B------:R-:W-:-:S03]  /*21250*/  IADD3.X R215, R215, UR19, RZ, P4, !PT ;  /* 0x00000013d7d77c10 */ /* 0x000fc6000a7fe4ff */
[----:B------:R-:W-:Y:S01]  /*21260*/  STL [R1+0x9ac], R188 ;  /* 0x0009acbc01007387 */ /* 0x000fe20000100800 */
[----:B------:R-:W-:-:S03]  /*21270*/  IADD3 R180, P3, R180, UR18, RZ ;  /* 0x00000012b4b47c10 */ /* 0x000fc6000ff7e0ff */
[----:B------:R0:W-:Y:S04]  /*21280*/  STL [R1+0x9c8], R215 ;  /* 0x0009c8d701007387 */ /* 0x0001e80000100800 */
[----:B------:R-:W-:Y:S01]  /*21290*/  STL [R1+0x9d0], R184 ;  /* 0x0009d0b801007387 */ /* 0x000fe20000100800 */
[----:B------:R-:W-:-:S03]  /*212a0*/  IADD3 R223, P4, R223, UR18, RZ ;  /* 0x00000012dfdf7c10 */ /* 0x000fc6000ff9e0ff */
[----:B0-----:R-:W4:Y:S01]  /*212b0*/  LDL.LU R215, [R1+0x95c] ;  /* 0x00095c0001d77983 */ /* 0x001f220000300800 */
[----:B------:R-:W-:-:S03]  /*212c0*/  IADD3.X R176, R176, UR19, RZ, P5, !PT ;  /* 0x00000013b0b07c10 */ /* 0x000fc6000affe4ff */
[----:B------:R-:W-:Y:S04]  /*212d0*/  STL [R1+0x9a4], R180 ;  /* 0x0009a4b401007387 */ /* 0x000fe80000100800 */
[----:B------:R0:W-:Y:S04]  /*212e0*/  STL [R1+0x99c], R223 ;  /* 0x00099cdf01007387 */ /* 0x0001e80000100800 */
[----:B0-----:R-:W4:Y:S01]  /*212f0*/  LDL.LU R223, [R1+0x980] ;  /* 0x0009800001df7983 */ /* 0x001f220000300800 */
[----:B------:R-:W-:-:S05]  /*21300*/  IADD3 R190, P5, R190, UR18, RZ ;  /* 0x00000012bebe7c10 */ /* 0x000fca000ffbe0ff */
[----:B------:R0:W-:Y:S04]  /*21310*/  STL [R1+0x994], R190 ;  /* 0x000994be01007387 */ /* 0x0001e80000100800 */
[----:B0-----:R-:W4:Y:S04]  /*21320*/  LDL.LU R190, [R1+0x954] ;  /* 0x0009540001be7983 */ /* 0x001f280000300800 */
[----:B------:R-:W-:Y:S01]  /*21330*/  STL [R1+0x9c0], R176 ;  /* 0x0009c0b001007387 */ /* 0x000fe20000100800 */
[----:B--2---:R-:W-:-:S05]  /*21340*/  IADD3.X R191, R191, UR19, RZ, P6, !PT ;  /* 0x00000013bfbf7c10 */ /* 0x004fca000b7fe4ff */
[----:B------:R0:W-:Y:S04]  /*21350*/  STL [R1+0x9b8], R191 ;  /* 0x0009b8bf01007387 */ /* 0x0001e80000100800 */
[----:B0-----:R-:W2:Y:S01]  /*21360*/  LDL.LU R191, [R1+0x978] ;  /* 0x0009780001bf7983 */ /* 0x001ea20000300800 */
[----:B------:R-:W-:Y:S02]  /*21370*/  IADD3 R172, P6, R172, UR18, RZ ;  /* 0x00000012acac7c10 */ /* 0x000fe4000ffde0ff */
[----:B---3--:R-:W-:Y:S02]  /*21380*/  IADD3.X R12, R12, UR19, RZ, P1, !PT ;  /* 0x000000130c0c7c10 */ /* 0x008fe40008ffe4ff */
[----:B----4-:R-:W-:-:S03]  /*21390*/  IADD3 R168, P1, R168, UR18, RZ ;  /* 0x00000012a8a87c10 */ /* 0x010fc6000ff3e0ff */
[----:B------:R0:W-:Y:S01]  /*213a0*/  STL [R1+0x9b0], R12 ;  /* 0x0009b00c01007387 */ /* 0x0001e20000100800 */
[----:B------:R-:W-:Y:S02]  /*213b0*/  IADD3.X R164, R164, UR19, RZ, P2, !PT ;  /* 0x00000013a4a47c10 */ /* 0x000fe400097fe4ff */
[----:B------:R-:W-:Y:S01]  /*213c0*/  IADD3 R160, P2, R160, UR18, RZ ;  /* 0x00000012a0a07c10 */ /* 0x000fe2000ff5e0ff */
[----:B0-----:R-:W3:Y:S04]  /*213d0*/  LDL.LU R12, [R1+0x94c] ;  /* 0x00094c00010c7983 */ /* 0x001ee80000300800 */
        /* <DEDUP_REMOVED lines=12> */
[----:B------:R-:W-:Y:S04]  /*214a0*/  STL [R1+0x998], R20 ;  /* 0x0009981401007387 */ /* 0x000fe80000100800 */
[----:B0-----:R-:W4:Y:S01]  /*214b0*/  LDL.LU R16, [R1+0x944] ;  /* 0x0009440001107983 */ /* 0x001f220000300800 */
[----:B------:R-:W-:-:S05]  /*214c0*/  IADD3.X R189, R189, UR19, RZ, P5, !PT ;  /* 0x00000013bdbd7c10 */ /* 0x000fca000affe4ff */
[----:B------:R0:W-:Y:S04]  /*214d0*/  STL [R1+0x990], R189 ;  /* 0x000990bd01007387 */ /* 0x0001e80000100800 */
[----:B0-----:R-:W4:Y:S01]  /*214e0*/  LDL.LU R189, [R1+0x968] ;  /* 0x0009680001bd7983 */ /* 0x001f220000300800 */
[----:B------:R-:W-:-:S05]  /*214f0*/  IADD3 R199, P5, R199, UR18, RZ ;  /* 0x00000012c7c77c10 */ /* 0x000fca000ffbe0ff */
        /* <DEDUP_REMOVED lines=8> */
[----:B------:R-:W4:Y:S01]  /*21580*/  LDL.LU R180, [R1+0x950] ;  /* 0x0009500001b47983 */ /* 0x000f220000300800 */
[----:B------:R-:W-:-:S03]  /*21590*/  IADD3 R215, P6, R215, UR18, RZ ;  /* 0x00000012d7d77c10 */ /* 0x000fc6000ffde0ff */
[----:B0-----:R-:W4:Y:S04]  /*215a0*/  LDL.LU R207, [R1+0x924] ;  /* 0x0009240001cf7983 */ /* 0x001f280000300800 */
[----:B------:R0:W-:Y:S04]  /*215b0*/  STL [R1+0x95c], R215 ;  /* 0x00095cd701007387 */ /* 0x0001e80000100800 */
[----:B0-----:R-:W4:Y:S01]  /*215c0*/  LDL.LU R215, [R1+0x948] ;  /* 0x0009480001d77983 */ /* 0x001f220000300800 */
[----:B------:R-:W-:-:S03]  /*215d0*/  IADD3.X R223, R223, UR19, RZ, P1, !PT ;  /* 0x00000013dfdf7c10 */ /* 0x000fc60008ffe4ff */
[----:B------:R-:W4:Y:S04]  /*215e0*/  LDL.LU R176, [R1+0x91c] ;  /* 0x00091c0001b07983 */ /* 0x000f280000300800 */
[----:B------:R0:W-:Y:S04]  /*215f0*/  STL [R1+0x980], R223 ;  /* 0x000980df01007387 */ /* 0x0001e80000100800 */
[----:B0-----:R-:W4:Y:S01]  /*21600*/  LDL.LU R223, [R1+0x940] ;  /* 0x0009400001df7983 */ /* 0x001f220000300800 */
[----:B------:R-:W-:-:S05]  /*21610*/  IADD3 R190, P1, R190, UR18, RZ ;  /* 0x00000012bebe7c10 */ /* 0x000fca000ff3e0ff */
[----:B------:R0:W-:Y:S04]  /*21620*/  STL [R1+0x954], R190 ;  /* 0x000954be01007387 */ /* 0x0001e80000100800 */
[----:B0-----:R-:W4:Y:S04]  /*21630*/  LDL.LU R190, [R1+0x914] ;  /* 0x0009140001be7983 */ /* 0x001f280000300800 */
[----:B------:R-:W4:Y:S01]  /*21640*/  LDL.LU R172, [R1+0x938] ;  /* 0x0009380001ac7983 */ /* 0x000f220000300800 */
[----:B--2---:R-:W-:-:S05]  /*21650*/  IADD3.X R191, R191, UR19, RZ, P2, !PT ;  /* 0x00000013bfbf7c10 */ /* 0x004fca00097fe4ff */
[----:B------:R0:W-:Y:S04]  /*21660*/  STL [R1+0x978], R191 ;  /* 0x000978bf01007387 */ /* 0x0001e80000100800 */
[----:B0-----:R-:W2:Y:S04]  /*21670*/  LDL.LU R191, [R1+0x90c] ;  /* 0x00090c0001bf7983 */ /* 0x001ea80000300800 */
[----:B------:R-:W2:Y:S04]  /*21680*/  LDL.LU R168, [R1+0x930] ;  /* 0x0009300001a87983 */ /* 0x000ea80000300800 */
[----:B------:R-:W2:Y:S04]  /*21690*/  LDL.LU R164, [R1+0x904] ;  /* 0x0009040001a47983 */ /* 0x000ea80000300800 */
[----:B------:R-:W2:Y:S01]  /*216a0*/  LDL.LU R160, [R1+0x928] ;  /* 0x0009280001a07983 */ /* 0x000ea20000300800 */
[----:B---3--:R-:W-:-:S05]  /*216b0*/  IADD3 R12, P2, R12, UR18, RZ ;  /* 0x000000120c0c7c10 */ /* 0x008fca000ff5e0ff */
[----:B------:R0:W-:Y:S04]  /*216c0*/  STL [R1+0x94c], R12 ;  /* 0x00094c0c01007387 */ /* 0x0001e80000100800 */
[----:B------:R-:W3:Y:S04]  /*216d0*/  LDL.LU R156, [R1+0x8fc] ;  /* 0x0008fc00019c7983 */ /* 0x000ee80000300800 */
[----:B------:R-:W3:Y:S04]  /*216e0*/  LDL.LU R152, [R1+0x920] ;  /* 0x0009200001987983 */ /* 0x000ee80000300800 */
[----:B------:R-:W3:Y:S04]  /*216f0*/  LDL.LU R20, [R1+0x8f4] ;  /* 0x0008f40001147983 */ /* 0x000ee80000300800 */
[----:B0-----:R-:W3:Y:S01]  /*21700*/  LDL.LU R12, [R1+0x918] ;  /* 0x00091800010c7983 */ /* 0x001ee20000300800 */
[----:B----4-:R-:W-:-:S02]  /*21710*/  IADD3.X R212, R212, UR19, RZ, P3, !PT ;  /* 0x00000013d4d47c10 */ /* 0x010fc40009ffe4ff */
[----:B------:R-:W-:-:S05]  /*21720*/  IADD3 R16, P3, R16, UR18, RZ ;  /* 0x0000001210107c10 */ /* 0x000fca000ff7e0ff */
[----:B------:R0:W-:Y:S04]  /*21730*/  STL [R1+0x944], R16 ;  /* 0x0009441001007387 */ /* 0x0001e80000100800 */
[----:B0-----:R-:W4:Y:S01]  /*21740*/  LDL.LU R16, [R1+0x8ec] ;  /* 0x0008ec0001107983 */ /* 0x001f220000300800 */
[----:B------:R-:W-:-:S03]  /*21750*/  IADD3.X R189, R189, UR19, RZ, P4, !PT ;  /* 0x00000013bdbd7c10 */ /* 0x000fc6000a7fe4ff */
[----:B------:R-:W-:Y:S04]  /*21760*/  STL [R1+0x970], R212 ;  /* 0x000970d401007387 */ /* 0x000fe80000100800 */
[----:B------:R0:W-:Y:S04]  /*21770*/  STL [R1+0x968], R189 ;  /* 0x000968bd01007387 */ /* 0x0001e80000100800 */
[----:B0-----:R-:W4:Y:S01]  /*21780*/  LDL.LU R189, [R1+0x910] ;  /* 0x0009100001bd7983 */ /* 0x001f220000300800 */
[----:B------:R-:W-:Y:S02]  /*21790*/  IADD3 R199, P4, R199, UR18, RZ ;  /* 0x00000012c7c77c10 */ /* 0x000fe4000ff9e0ff */
[----:B------:R-:W-:-:S03]  /*217a0*/  IADD3.X R206, R206, UR19, RZ, P5, !PT ;  /* 0x00000013cece7c10 */ /* 0x000fc6000affe4ff */
[----:B------:R0:W-:Y:S01]  /*217b0*/  STL [R1+0x93c], R199 ;  /* 0x00093cc701007387 */ /* 0x0001e20000100800 */
[----:B------:R-:W-:Y:S02]  /*217c0*/  IADD3 R198, P5, R198, UR18, RZ ;  /* 0x00000012c6c67c10 */ /* 0x000fe4000ffbe0ff */
[----:B------:R-:W-:Y:S01]  /*217d0*/  IADD3.X R188, R188, UR19, RZ, P6, !PT ;  /* 0x00000013bcbc7c10 */ /* 0x000fe2000b7fe4ff */
[----:B0-----:R-:W4:Y:S04]  /*217e0*/  LDL.LU R199, [R1+0x8e4] ;  /* 0x0008e40001c77983 */ /* 0x001f280000300800 */
[----:B------:R-:W-:Y:S01]  /*217f0*/  STL [R1+0x960], R206 ;  /* 0x000960ce01007387 */ /* 0x000fe20000100800 */
[----:B------:R-:W-:Y:S02]  /*21800*/  IADD3 R184, P6, R184, UR18, RZ ;  /* 0x00000012b8b87c10 */ /* 0x000fe4000ffde0ff */
[----:B------:R-:W-:Y:S01]  /*21810*/  IADD3.X R180, R180, UR19, RZ, P1, !PT ;  /* 0x00000013b4b47c10 */ /* 0x000fe20008ffe4ff */
[----:B------:R-:W-:Y:S01]  /*21820*/  STL [R1+0x934], R198 ;  /* 0x000934c601007387 */ /* 0x000fe20000100800 */
[----:B------:R-:W-:-:S03]  /*21830*/  IADD3 R207, P1, R207, UR18, RZ ;  /* 0x00000012cfcf7c10 */ /* 0x000fc6000ff3e0ff */
[----:B------:R-:W-:Y:S04]  /*21840*/  STL [R1+0x958], R188 ;  /* 0x000958bc01007387 */ /* 0x000fe80000100800 */
[----:B------:R0:W-:Y:S04]  /*21850*/  STL [R1+0x924], R207 ;  /* 0x000924cf01007387 */ /* 0x0001e80000100800 */
[----:B------:R-:W-:Y:S01]  /*21860*/  STL [R1+0x92c], R184 ;  /* 0x00092cb801007387 */ /* 0x000fe20000100800 */
[----:B------:R-:W-:-:S03]  /*21870*/  IADD3.X R215, R215, UR19, RZ, P2, !PT ;  /* 0x00000013d7d77c10 */ /* 0x000fc600097fe4ff */
[----:B0-----:R-:W4:Y:S04]  /*21880*/  LDL.LU R207, [R1+0x908] ;  /* 0x0009080001cf7983 */ /* 0x001f280000300800 */
[----:B------:R-:W-:Y:S04]  /*21890*/  STL [R1+0x950], R180 ;  /* 0x000950b401007387 */ /* 0x000fe80000100800 */
[----:B------:R0:W-:Y:S01]  /*218a0*/  STL [R1+0x948], R215 ;  /* 0x000948d701007387 */ /* 0x0001e20000100800 */
[----:B------:R-:W-:Y:S02]  /*218b0*/  IADD3 R176, P2, R176, UR18, RZ ;  /* 0x00000012b0b07c10 */ /* 0x000fe4000ff5e0ff */
[----:B------:R-:W-:Y:S01]  /*218c0*/  IADD3.X R223, R223, UR19, RZ, P3, !PT ;  /* 0x00000013dfdf7c10 */ /* 0x000fe20009ffe4ff */
[----:B0-----:R-:W4:Y:S04]  /*218d0*/  LDL.LU R215, [R1+0x8dc] ;  /* 0x0008dc0001d77983 */ /* 0x001f280000300800 */
[----:B------:R0:W-:Y:S04]  /*218e0*/  STL [R1+0x940], R223 ;  /* 0x000940df01007387 */ /* 0x0001e80000100800 */
[----:B0-----:R-:W4:Y:S01]  /*218f0*/  LDL.LU R223, [R1+0x900] ;  /* 0x0009000001df7983 */ /* 0x001f220000300800 */
[----:B------:R-:W-:-:S03]  /*21900*/  IADD3 R190, P3, R190, UR18, RZ ;  /* 0x00000012bebe7c10 */ /* 0x000fc6000ff7e0ff */
[----:B------:R-:W-:Y:S01]  /*21910*/  STL [R1+0x91c], R176 ;  /* 0x00091cb001007387 */ /* 0x000fe20000100800 */
[----:B------:R-:W-:-:S03]  /*21920*/  IADD3.X R172, R172, UR19, RZ, P4, !PT ;  /* 0x00000013acac7c10 */ /* 0x000fc6000a7fe4ff */
[----:B------:R0:W-:Y:S04]  /*21930*/  STL [R1+0x914], R190 ;  /* 0x000914be01007387 */ /* 0x0001e80000100800 */
[----:B0-----:R-:W4:Y:S01]  /*21940*/  LDL.LU R190, [R1+0x8d4] ;  /* 0x0008d40001be7983 */ /* 0x001f220000300800 */
[----:B--2---:R-:W-:-:S05]  /*21950*/  IADD3 R191, P4, R191, UR18, RZ ;  /* 0x00000012bfbf7c10 */ /* 0x004fca000ff9e0ff */
[----:B------:R0:W-:Y:S04]  /*21960*/  STL [R1+0x90c], R191 ;  /* 0x00090cbf01007387 */ /* 0x0001e80000100800 */
[----:B0-----:R-:W2:Y:S01]  /*21970*/  LDL.LU R191, [R1+0x8f8] ;  /* 0x0008f80001bf7983 */ /* 0x001ea20000300800 */
[----:B------:R-:W-:Y:S02]  /*21980*/  IADD3.X R168, R168, UR19, RZ, P5, !PT ;  /* 0x00000013a8a87c10 */ /* 0x000fe4000affe4ff */
[----:B------:R-:W-:Y:S02]  /*21990*/  IADD3 R164, P5, R164, UR18, RZ ;  /* 0x00000012a4a47c10 */ /* 0x000fe4000ffbe0ff */
[----:B------:R-:W-:Y:S01]  /*219a0*/  IADD3.X R160, R160, UR19, RZ, P6, !PT ;  /* 0x00000013a0a07c10 */ /* 0x000fe2000b7fe4ff */
[----:B------:R-:W-:Y:S01]  /*219b0*/  STL [R1+0x938], R172 ;  /* 0x000938ac01007387 */ /* 0x000fe20000100800 */
[----:B---3--:R-:W-:-:S03]  /*219c0*/  IADD3 R156, P6, R156, UR18, RZ ;  /* 0x000000129c9c7c10 */ /* 0x008fc6000ffde0ff */
[----:B------:R-:W-:Y:S01]  /*219d0*/  STL [R1+0x930], R168 ;  /* 0x000930a801007387 */ /* 0x000fe20000100800 */
[----:B------:R-:W-:-:S03]  /*219e0*/  IADD3.X R152, R152, UR19, RZ, P1, !PT ;  /* 0x0000001398987c10 */ /* 0x000fc60008ffe4ff */
[----:B------:R-:W-:Y:S01]  /*219f0*/  STL [R1+0x904], R164 ;  /* 0x000904a401007387 */ /* 0x000fe20000100800 */
[----:B------:R-:W-:-:S03]  /*21a00*/  IADD3 R20, P1, R20, UR18, RZ ;  /* 0x0000001214147c10 */ /* 0x000fc6000ff3e0ff */
[----:B------:R-:W-:Y:S01]  /*21a10*/  STL [R1+0x928], R160 ;  /* 0x000928a001007387 */ /* 0x000fe20000100800 */
[----:B------:R-:W-:-:S03]  /*21a20*/  IADD3.X R12, R12, UR19, RZ, P2, !PT ;  /* 0x000000130c0c7c10 */ /* 0x000fc600097fe4ff */
[----:B------:R-:W-:Y:S04]  /*21a30*/  STL [R1+0x8fc], R156 ;  /* 0x0008fc9c01007387 */ /* 0x000fe80000100800 */
[----:B------:R-:W3:Y:S04]  /*21a40*/  LDL.LU R212, [R1+0x8cc] ;  /* 0x0008cc0001d47983 */ /* 0x000ee80000300800 */
[----:B------:R-:W-:Y:S04]  /*21a50*/  STL [R1+0x920], R152 ;  /* 0x0009209801007387 */ /* 0x000fe80000100800 */
[----:B------:R0:W-:Y:S04]  /*21a60*/  STL [R1+0x918], R12 ;  /* 0x0009180c01007387 */ /* 0x0001e80000100800 */
[----:B------:R-:W-:Y:S04]  /*21a70*/  STL [R1+0x8f4], R20 ;  /* 0x0008f41401007387 */ /* 0x000fe80000100800 */
[----:B0-----:R-:W3:Y:S01]  /*21a80*/  LDL.LU R12, [R1+0x8f0] ;  /* 0x0008f000010c7983 */ /* 0x001ee20000300800 */
[----:B----4-:R-:W-:-:S05]  /*21a90*/  IADD3 R16, P2, R16, UR18, RZ ;  /* 0x0000001210107c10 */ /* 0x010fca000ff5e0ff */
[----:B------:R0:W-:Y:S04]  /*21aa0*/  STL [R1+0x8ec], R16 ;  /* 0x0008ec1001007387 */ /* 0x0001e80000100800 */
[----:B0-----:R-:W4:Y:S01]  /*21ab0*/  LDL.LU R16, [R1+0x8c4] ;  /* 0x0008c40001107983 */ /* 0x001f220000300800 */
[----:B------:R-:W-:-:S05]  /*21ac0*/  IADD3.X R189, R189, UR19, RZ, P3, !PT ;  /* 0x00000013bdbd7c10 */ /* 0x000fca0009ffe4ff */
[----:B------:R0:W-:Y:S04]  /*21ad0*/  STL [R1+0x910], R189 ;  /* 0x000910bd01007387 */ /* 0x0001e80000100800 */
[----:B0-----:R-:W4:Y:S01]  /*21ae0*/  LDL.LU R189, [R1+0x8e8] ;  /* 0x0008e80001bd7983 */ /* 0x001f220000300800 */
[----:B------:R-:W-:-:S03]  /*21af0*/  IADD3 R199, P3, R199, UR18, RZ ;  /* 0x00000012c7c77c10 */ /* 0x000fc6000ff7e0ff */
[----:B------:R-:W4:Y:S04]  /*21b00*/  LDL.LU R206, [R1+0x8bc] ;  /* 0x0008bc0001ce7983 */ /* 0x000f280000300800 */
[----:B------:R-:W4:Y:S04]  /*21b10*/  LDL.LU R198, [R1+0x8e0] ;  /* 0x0008e00001c67983 */ /* 0x000f280000300800 */
[----:B------:R-:W4:Y:S04]  /*21b20*/  LDL.LU R188, [R1+0x8b4] ;  /* 0x0008b40001bc7983 */ /* 0x000f280000300800 */
[----:B------:R0:W-:Y:S04]  /*21b30*/  STL [R1+0x8e4], R199 ;  /* 0x0008e4c701007387 */ /* 0x0001e80000100800 */
[----:B------:R-:W4:Y:S04]  /*21b40*/  LDL.LU R184, [R1+0x8d8] ;  /* 0x0008d80001b87983 */ /* 0x000f280000300800 */
[----:B------:R-:W4:Y:S04]  /*21b50*/  LDL.LU R180, [R1+0x8ac] ;  /* 0x0008ac0001b47983 */ /* 0x000f280000300800 */
[----:B0-----:R-:W4:Y:S01]  /*21b60*/  LDL.LU R199, [R1+0x8d0] ;  /* 0x0008d00001c77983 */ /* 0x001f220000300800 */
[----:B------:R-:W-:-:S05]  /*21b70*/  IADD3.X R207, R207, UR19, RZ, P4, !PT ;  /* 0x00000013cfcf7c10 */ /* 0x000fca000a7fe4ff */
        /* <DEDUP_REMOVED lines=20> */
[----:B------:R-:W2:Y:S04]  /*21cc0*/  LDL.LU R20, [R1+0x8a0] ;  /* 0x0008a00001147983 */ /* 0x000ea80000300800 */
[----:B0-----:R-:W2:Y:S01]  /*21cd0*/  LDL.LU R191, [R1+0x874] ;  /* 0x0008740001bf7983 */ /* 0x001ea20000300800 */
[----:B---3--:R-:W-:-:S02]  /*21ce0*/  IADD3 R212, P6, R212, UR18, RZ ;  /* 0x00000012d4d47c10 */ /* 0x008fc4000ffde0ff */
[----:B------:R-:W-:-:S05]  /*21cf0*/  IADD3.X R12, R12, UR19, RZ, P1, !PT ;  /* 0x000000130c0c7c10 */ /* 0x000fca0008ffe4ff */
[----:B------:R0:W-:Y:S04]  /*21d00*/  STL [R1+0x8f0], R12 ;  /* 0x0008f00c01007387 */ /* 0x0001e80000100800 */
[----:B0-----:R-:W3:Y:S04]  /*21d10*/  LDL.LU R12, [R1+0x898] ;  /* 0x00089800010c7983 */ /* 0x001ee80000300800 */
[----:B------:R-:W-:Y:S01]  /*21d20*/  STL [R1+0x8cc], R212 ;  /* 0x0008ccd401007387 */ /* 0x000fe20000100800 */
[----:B----4-:R-:W-:-:S05]  /*21d30*/  IADD3 R16, P1, R16, UR18, RZ ;  /* 0x0000001210107c10 */ /* 0x010fca000ff3e0ff */
[----:B------:R0:W-:Y:S04]  /*21d40*/  STL [R1+0x8c4], R16 ;  /* 0x0008c41001007387 */ /* 0x0001e80000100800 */
        /* <DEDUP_REMOVED lines=10> */
[----:B------:R-:W-:Y:S02]  /*21df0*/  IADD3 R180, P4, R180, UR18, RZ ;  /* 0x00000012b4b47c10 */ /* 0x000fe4000ff9e0ff */
[----:B------:R-:W-:Y:S01]  /*21e00*/  IADD3.X R199, R199, UR19, RZ, P5, !PT ;  /* 0x00000013c7c77c10 */ /* 0x000fe2000affe4ff */
[----:B------:R-:W-:Y:S04]  /*21e10*/  STL [R1+0x8b4], R188 ;  /* 0x0008b4bc01007387 */ /* 0x000fe80000100800 */
[----:B------:R0:W-:Y:S04]  /*21e20*/  STL [R1+0x8d0], R199 ;  /* 0x0008d0c701007387 */ /* 0x0001e80000100800 */
[----:B------:R-:W-:Y:S04]  /*21e30*/  STL [R1+0x8d8], R184 ;  /* 0x0008d8b801007387 */ /* 0x000fe80000100800 */
[----:B0-----:R-:W4:Y:S01]  /*21e40*/  LDL.LU R199, [R1+0x864] ;  /* 0x0008640001c77983 */ /* 0x001f220000300800 */
[----:B------:R-:W-:-:S03]  /*21e50*/  IADD3 R207, P5, R207, UR18, RZ ;  /* 0x00000012cfcf7c10 */ /* 0x000fc6000ffbe0ff */
[----:B------:R-:W-:Y:S01]  /*21e60*/  STL [R1+0x8ac], R180 ;  /* 0x0008acb401007387 */ /* 0x000fe20000100800 */
[----:B------:R-:W-:-:S03]  /*21e70*/  IADD3.X R176, R176, UR19, RZ, P6, !PT ;  /* 0x00000013b0b07c10 */ /* 0x000fc6000b7fe4ff */
[----:B------:R0:W-:Y:S04]  /*21e80*/  STL [R1+0x8a4], R207 ;  /* 0x0008a4cf01007387 */ /* 0x0001e80000100800 */
[----:B0-----:R-:W4:Y:S01]  /*21e90*/  LDL.LU R207, [R1+0x888] ;  /* 0x0008880001cf7983 */ /* 0x001f220000300800 */
[----:B------:R-:W-:-:S05]  /*21ea0*/  IADD3 R215, P6, R215, UR18, RZ ;  /* 0x00000012d7d77c10 */ /* 0x000fca000ffde0ff */
        /* <DEDUP_REMOVED lines=13> */
[----:B------:R-:W-:Y:S04]  /*21f80*/  STL [R1+0x894], R172 ;  /* 0x000894ac01007387 */ /* 0x000fe80000100800 */
[----:B------:R-:W-:Y:S04]  /*21f90*/  STL [R1+0x88c], R168 ;  /* 0x00088ca801007387 */ /* 0x000fe80000100800 */
[----:B------:R-:W-:Y:S04]  /*21fa0*/  STL [R1+0x8b0], R164 ;  /* 0x0008b0a401007387 */ /* 0x000fe80000100800 */
[----:B------:R-:W-:Y:S01]  /*21fb0*/  STL [R1+0x884], R160 ;  /* 0x000884a001007387 */ /* 0x000fe20000100800 */
[----:B--2---:R-:W-:-:S02]  /*21fc0*/  IADD3.X R156, R156, UR19, RZ, P4, !PT ;  /* 0x000000139c9c7c10 */ /* 0x004fc4000a7fe4ff */
[----:B------:R-:W-:-:S03]  /*21fd0*/  IADD3 R152, P4, R152, UR18, RZ ;  /* 0x0000001298987c10 */ /* 0x000fc6000ff9e0ff */
[----:B------:R-:W-:Y:S01]  /*21fe0*/  STL [R1+0x8a8], R156 ;  /* 0x0008a89c01007387 */ /* 0x000fe20000100800 */
[----:B------:R-:W-:-:S03]  /*21ff0*/  IADD3.X R20, R20, UR19, RZ, P5, !PT ;  /* 0x0000001314147c10 */ /* 0x000fc6000affe4ff */
[----:B------:R-:W2:Y:S01]  /*22000*/  LDL.LU R212, [R1+0x878] ;  /* 0x0008780001d47983 */ /* 0x000ea20000300800 */
[----:B------:R-:W-:-:S03]  /*22010*/  IADD3 R191, P5, R191, UR18, RZ ;  /* 0x00000012bfbf7c10 */ /* 0x000fc6000ffbe0ff */
[----:B------:R-:W-:Y:S04]  /*22020*/  STL [R1+0x87c], R152 ;  /* 0x00087c9801007387 */ /* 0x000fe80000100800 */
[----:B------:R0:W-:Y:S04]  /*22030*/  STL [R1+0x874], R191 ;  /* 0x000874bf01007387 */ /* 0x0001e80000100800 */
[----:B------:R-:W-:Y:S04]  /*22040*/  STL [R1+0x8a0], R20 ;  /* 0x0008a01401007387 */ /* 0x000fe80000100800 */
[----:B0-----:R-:W2:Y:S01]  /*22050*/  LDL.LU R191, [R1+0x84c] ;  /* 0x00084c0001bf7983 */ /* 0x001ea20000300800 */
[----:B---3--:R-:W-:-:S05]  /*22060*/  IADD3.X R12, R12, UR19, RZ, P6, !PT ;  /* 0x000000130c0c7c10 */ /* 0x008fca000b7fe4ff */
[----:B------:R0:W-:Y:S04]  /*22070*/  STL [R1+0x898], R12 ;  /* 0x0008980c01007387 */ /* 0x0001e80000100800 */
[----:B0-----:R-:W3:Y:S01]  /*22080*/  LDL.LU R12, [R1+0x870] ;  /* 0x00087000010c7983 */ /* 0x001ee20000300800 */
[----:B----4-:R-:W-:-:S05]  /*22090*/  IADD3 R16, P6, R16, UR18, RZ ;  /* 0x0000001210107c10 */ /* 0x010fca000ffde0ff */
[----:B------:R0:W-:Y:S04]  /*220a0*/  STL [R1+0x86c], R16 ;  /* 0x00086c1001007387 */ /* 0x0001e80000100800 */
[----:B0-----:R-:W4:Y:S01]  /*220b0*/  LDL.LU R16, [R1+0x844] ;  /* 0x0008440001107983 */ /* 0x001f220000300800 */
[----:B------:R-:W-:-:S03]  /*220c0*/  IADD3.X R189, R189, UR19, RZ, P1, !PT ;  /* 0x00000013bdbd7c10 */ /* 0x000fc60008ffe4ff */
[----:B------:R-:W4:Y:S04]  /*220d0*/  LDL.LU R206, [R1+0x868] ;  /* 0x0008680001ce7983 */ /* 0x000f280000300800 */
        /* <DEDUP_REMOVED lines=15> */
[----:B0-----:R-:W4:Y:S01]  /*221d0*/  LDL.LU R215, [R1+0x81c] ;  /* 0x00081c0001d77983 */ /* 0x001f220000300800 */
[----:B------:R-:W-:-:S03]  /*221e0*/  IADD3.X R223, R223, UR19, RZ, P3, !PT ;  /* 0x00000013dfdf7c10 */ /* 0x000fc60009ffe4ff */
        /* <DEDUP_REMOVED lines=12> */
[----:B--2---:R-:W-:-:S02]  /*222b0*/  IADD3.X R212, R212, UR19, RZ, P4, !PT ;  /* 0x00000013d4d47c10 */ /* 0x004fc4000a7fe4ff */
[----:B------:R-:W-:-:S05]  /*222c0*/  IADD3 R191, P4, R191, UR18, RZ ;  /* 0x00000012bfbf7c10 */ /* 0x000fca000ff9e0ff */
[----:B------:R0:W-:Y:S04]  /*222d0*/  STL [R1+0x84c], R191 ;  /* 0x00084cbf01007387 */ /* 0x0001e80000100800 */
[----:B0-----:R-:W2:Y:S04]  /*222e0*/  LDL.LU R191, [R1+0x7f4] ;  /* 0x0007f40001bf7983 */ /* 0x001ea80000300800 */
[----:B------:R-:W-:Y:S01]  /*222f0*/  STL [R1+0x878], R212 ;  /* 0x000878d401007387 */ /* 0x000fe20000100800 */
[----:B---3--:R-:W-:-:S05]  /*22300*/  IADD3.X R12, R12, UR19, RZ, P5, !PT ;  /* 0x000000130c0c7c10 */ /* 0x008fca000affe4ff */
[----:B------:R0:W-:Y:S04]  /*22310*/  STL [R1+0x870], R12 ;  /* 0x0008700c01007387 */ /* 0x0001e80000100800 */
[----:B0-----:R-:W3:Y:S01]  /*22320*/  LDL.LU R12, [R1+0x818] ;  /* 0x00081800010c7983 */ /* 0x001ee20000300800 */
[----:B----4-:R-:W-:Y:S02]  /*22330*/  IADD3 R16, P5, R16, UR18, RZ ;  /* 0x0000001210107c10 */ /* 0x010fe4000ffbe0ff */
        /* <DEDUP_REMOVED lines=12> */
[----:B------:R-:W-:Y:S04]  /*22400*/  STL [R1+0x834], R184 ;  /* 0x000834b801007387 */ /* 0x000fe80000100800 */
[----:B0-----:R-:W4:Y:S01]  /*22410*/  LDL.LU R189, [R1+0x810] ;  /* 0x0008100001bd7983 */ /* 0x001f220000300800 */
[----:B------:R-:W-:-:S03]  /*22420*/  IADD3.X R199, R199, UR19, RZ, P3, !PT ;  /* 0x00000013c7c77c10 */ /* 0x000fc60009ffe4ff */
[----:B------:R-:W-:Y:S01]  /*22430*/  STL [R1+0x858], R180 ;  /* 0x000858b401007387 */ /* 0x000fe20000100800 */
[----:B------:R-:W-:-:S03]  /*22440*/  IADD3 R176, P3, R176, UR18, RZ ;  /* 0x00000012b0b07c10 */ /* 0x000fc6000ff7e0ff */
[----:B------:R0:W-:Y:S04]  /*22450*/  STL [R1+0x850], R199 ;  /* 0x000850c701007387 */ /* 0x0001e80000100800 */
[----:B0-----:R-:W4:Y:S01]  /*22460*/  LDL.LU R199, [R1+0x7e4] ;  /* 0x0007e40001c77983 */ /* 0x001f220000300800 */
[----:B------:R-:W-:-:S05]  /*22470*/  IADD3.X R207, R207, UR19, RZ, P4, !PT ;  /* 0x00000013cfcf7c10 */ /* 0x000fca000a7fe4ff */
[----:B------:R0:W-:Y:S04]  /*22480*/  STL [R1+0x848], R207 ;  /* 0x000848cf01007387 */ /* 0x0001e80000100800 */
[----:B0-----:R-:W4:Y:S01]  /*22490*/  LDL.LU R207, [R1+0x808] ;  /* 0x0008080001cf7983 */ /* 0x001f220000300800 */
[----:B------:R-:W-:-:S03]  /*224a0*/  IADD3 R215, P4, R215, UR18, RZ ;  /* 0x00000012d7d77c10 */ /* 0x000fc6000ff9e0ff */
[----:B------:R-:W-:Y:S01]  /*224b0*/  STL [R1+0x824], R176 ;  /* 0x000824b001007387 */ /* 0x000fe20000100800 */
[----:B------:R-:W-:-:S03]  /*224c0*/  IADD3.X R172, R172, UR19, RZ, P5, !PT ;  /* 0x00000013acac7c10 */ /* 0x000fc6000affe4ff */
        /* <DEDUP_REMOVED lines=20> */
[----:B------:R-:W-:Y:S04]  /*22610*/  STL [R1+0x7fc], R20 ;  /* 0x0007fc1401007387 */ /* 0x000fe80000100800 */
[----:B0-----:R-:W4:Y:S01]  /*22620*/  LDL.LU R190, [R1+0x7f8] ;  /* 0x0007f80001be7983 */ /* 0x001f220000300800 */
[----:B--2---:R-:W-:-:S05]  /*22630*/  IADD3 R191, P3, R191, UR18, RZ ;  /* 0x00000012bfbf7c10 */ /* 0x004fca000ff7e0ff */
[----:B------:R0:W-:Y:S04]  /*22640*/  STL [R1+0x7f4], R191 ;  /* 0x0007f4bf01007387 */ /* 0x0001e80000100800 */
[----:B0-----:R-:W2:Y:S01]  /*22650*/  LDL.LU R191, [R1+0x7cc] ;  /* 0x0007cc0001bf7983 */ /* 0x001ea20000300800 */
[----:B---3--:R-:W-:-:S05]  /*22660*/  IADD3.X R12, R12, UR19, RZ, P4, !PT ;  /* 0x000000130c0c7c10 */ /* 0x008fca000a7fe4ff */
[----:B------:R0:W-:Y:S04]  /*22670*/  STL [R1+0x818], R12 ;  /* 0x0008180c01007387 */ /* 0x0001e80000100800 */
[----:B0-----:R-:W3:Y:S04]  /*22680*/  LDL.LU R12, [R1+0x7f0] ;  /* 0x0007f000010c7983 */ /* 0x001ee80000300800 */
[----:B------:R-:W3:Y:S04]  /*22690*/  LDL.LU R206, [R1+0x7c4] ;  /* 0x0007c40001ce7983 */ /* 0x000ee80000300800 */
[----:B------:R-:W3:Y:S04]  /*226a0*/  LDL.LU R198, [R1+0x7e8] ;  /* 0x0007e80001c67983 */ /* 0x000ee80000300800 */
[----:B------:R-:W3:Y:S01]  /*226b0*/  LDL.LU R188, [R1+0x7bc] ;  /* 0x0007bc0001bc7983 */ /* 0x000ee20000300800 */
[----:B----4-:R-:W-:-:S05]  /*226c0*/  IADD3 R16, P4, R16, UR18, RZ ;  /* 0x0000001210107c10 */ /* 0x010fca000ff9e0ff */
[----:B------:R-:W-:Y:S04]  /*226d0*/  STL [R1+0x7ec], R16 ;  /* 0x0007ec1001007387 */ /* 0x000fe80000100800 */
[----:B------:R-:W4:Y:S04]  /*226e0*/  LDL.LU R184, [R1+0x7e0] ;  /* 0x0007e00001b87983 */ /* 0x000f280000300800 */
[----:B------:R-:W4:Y:S04]  /*226f0*/  LDL.LU R180, [R1+0x7b4] ;  /* 0x0007b40001b47983 */ /* 0x000f280000300800 */
[----:B------:R-:W4:Y:S01]  /*22700*/  LDL.LU R176, [R1+0x7d8] ;  /* 0x0007d80001b07983 */ /* 0x000f220000300800 */
[----:B------:R-:W-:-:S05]  /*22710*/  IADD3.X R189, R189, UR19, RZ, P5, !PT ;  /* 0x00000013bdbd7c10 */ /* 0x000fca000affe4ff */
[----:B------:R0:W-:Y:S04]  /*22720*/  STL [R1+0x810], R189 ;  /* 0x000810bd01007387 */ /* 0x0001e80000100800 */
[----:B0-----:R-:W4:Y:S01]  /*22730*/  LDL.LU R189, [R1+0x7ac] ;  /* 0x0007ac0001bd7983 */ /* 0x001f220000300800 */
[----:B------:R-:W-:-:S03]  /*22740*/  IADD3 R199, P5, R199, UR18, RZ ;  /* 0x00000012c7c77c10 */ /* 0x000fc6000ffbe0ff */
[----:B------:R-:W4:Y:S04]  /*22750*/  LDL.LU R172, [R1+0x7d0] ;  /* 0x0007d00001ac7983 */ /* 0x000f280000300800 */
[----:B------:R0:W-:Y:S04]  /*22760*/  STL [R1+0x7e4], R199 ;  /* 0x0007e4c701007387 */ /* 0x0001e80000100800 */
[----:B0-----:R-:W4:Y:S01]  /*22770*/  LDL.LU R199, [R1+0x7a4] ;  /* 0x0007a40001c77983 */ /* 0x001f220000300800 */
[----:B------:R-:W-:-:S05]  /*22780*/  IADD3.X R207, R207, UR19, RZ, P6, !PT ;  /* 0x00000013cfcf7c10 */ /* 0x000fca000b7fe4ff */
[----:B------:R0:W-:Y:S04]  /*22790*/  STL [R1+0x808], R207 ;  /* 0x000808cf01007387 */ /* 0x0001e80000100800 */
[----:B0-----:R-:W4:Y:S01]  /*227a0*/  LDL.LU R207, [R1+0x7c8] ;  /* 0x0007c80001cf7983 */ /* 0x001f220000300800 */
[----:B------:R-:W-:-:S03]  /*227b0*/  IADD3 R215, P6, R215, UR18, RZ ;  /* 0x00000012d7d77c10 */ /* 0x000fc6000ffde0ff */
[----:B------:R-:W4:Y:S04]  /*227c0*/  LDL.LU R168, [R1+0x79c] ;  /* 0x00079c0001a87983 */ /* 0x000f280000300800 */
        /* <DEDUP_REMOVED lines=13> */
[----:B------:R0:W-:Y:S04]  /*228a0*/  STL [R1+0x7f8], R190 ;  /* 0x0007f8be01007387 */ /* 0x0001e80000100800 */
[----:B0-----:R-:W4:Y:S04]  /*228b0*/  LDL.LU R190, [R1+0x7a0] ;  /* 0x0007a00001be7983 */ /* 0x001f280000300800 */
[----:B------:R-:W-:Y:S01]  /*228c0*/  STL [R1+0x7d4], R212 ;  /* 0x0007d4d401007387 */ /* 0x000fe20000100800 */
[----:B--2---:R-:W-:-:S05]  /*228d0*/  IADD3 R191, P2, R191, UR18, RZ ;  /* 0x00000012bfbf7c10 */ /* 0x004fca000ff5e0ff */
[----:B------:R0:W-:Y:S04]  /*228e0*/  STL [R1+0x7cc], R191 ;  /* 0x0007ccbf01007387 */ /* 0x0001e80000100800 */
[----:B0-----:R-:W2:Y:S01]  /*228f0*/  LDL.LU R191, [R1+0x774] ;  /* 0x0007740001bf7983 */ /* 0x001ea20000300800 */
[----:B---3--:R-:W-:Y:S02]  /*22900*/  IADD3.X R12, R12, UR19, RZ, P3, !PT ;  /* 0x000000130c0c7c10 */ /* 0x008fe40009ffe4ff */
[----:B------:R-:W-:-:S03]  /*22910*/  IADD3 R206, P3, R206, UR18, RZ ;  /* 0x00000012cece7c10 */ /* 0x000fc6000ff7e0ff */
[----:B------:R0:W-:Y:S01]  /*22920*/  STL [R1+0x7f0], R12 ;  /* 0x0007f00c01007387 */ /* 0x0001e20000100800 */
[----:B------:R-:W-:Y:S02]  /*22930*/  IADD3.X R198, R198, UR19, RZ, P4, !PT ;  /* 0x00000013c6c67c10 */ /* 0x000fe4000a7fe4ff */
[----:B------:R-:W-:Y:S01]  /*22940*/  IADD3 R188, P4, R188, UR18, RZ ;  /* 0x00000012bcbc7c10 */ /* 0x000fe2000ff9e0ff */
[----:B0-----:R-:W3:Y:S04]  /*22950*/  LDL.LU R12, [R1+0x798] ;  /* 0x00079800010c7983 */ /* 0x001ee80000300800 */
[----:B------:R-:W-:Y:S01]  /*22960*/  STL [R1+0x7c4], R206 ;  /* 0x0007c4ce01007387 */ /* 0x000fe20000100800 */
[----:B----4-:R-:W-:-:S03]  /*22970*/  IADD3.X R184, R184, UR19, RZ, P5, !PT ;  /* 0x00000013b8b87c10 */ /* 0x010fc6000affe4ff */
[----:B------:R-:W-:Y:S01]  /*22980*/  STL [R1+0x7e8], R198 ;  /* 0x0007e8c601007387 */ /* 0x000fe20000100800 */
[----:B------:R-:W-:-:S03]  /*22990*/  IADD3 R180, P5, R180, UR18, RZ ;  /* 0x00000012b4b47c10 */ /* 0x000fc6000ffbe0ff */
[----:B------:R-:W-:Y:S01]  /*229a0*/  STL [R1+0x7bc], R188 ;  /* 0x0007bcbc01007387 */ /* 0x000fe20000100800 */
[----:B------:R-:W-:-:S03]  /*229b0*/  IADD3.X R176, R176, UR19, RZ, P6, !PT ;  /* 0x00000013b0b07c10 */ /* 0x000fc6000b7fe4ff */
[----:B------:R-:W-:Y:S04]  /*229c0*/  STL [R1+0x7e0], R184 ;  /* 0x0007e0b801007387 */ /* 0x000fe80000100800 */
[----:B------:R-:W-:Y:S01]  /*229d0*/  STL [R1+0x7b4], R180 ;  /* 0x0007b4b401007387 */ /* 0x000fe20000100800 */
[----:B------:R-:W-:Y:S02]  /*229e0*/  IADD3 R189, P6, R189, UR18, RZ ;  /* 0x00000012bdbd7c10 */ /* 0x000fe4000ffde0ff */
[----:B------:R-:W-:-:S03]  /*229f0*/  IADD3.X R172, R172, UR19, RZ, P1, !PT ;  /* 0x00000013acac7c10 */ /* 0x000fc60008ffe4ff */
[----:B------:R0:W-:Y:S04]  /*22a00*/  STL [R1+0x7ac], R189 ;  /* 0x0007acbd01007387 */ /* 0x0001e80000100800 */
[----:B------:R-:W-:Y:S04]  /*22a10*/  STL [R1+0x7d8], R176 ;  /* 0x0007d8b001007387 */ /* 0x000fe80000100800 */
[----:B0-----:R-:W4:Y:S01]  /*22a20*/  LDL.LU R189, [R1+0x76c] ;  /* 0x00076c0001bd7983 */ /* 0x001f220000300800 */
[----:B------:R-:W-:-:S05]  /*22a30*/  IADD3 R199, P1, R199, UR18, RZ ;  /* 0x00000012c7c77c10 */ /* 0x000fca000ff3e0ff */
[----:B------:R0:W-:Y:S04]  /*22a40*/  STL [R1+0x7a4], R199 ;  /* 0x0007a4c701007387 */ /* 0x0001e80000100800 */
[----:B0-----:R-:W4:Y:S01]  /*22a50*/  LDL.LU R199, [R1+0x790] ;  /* 0x0007900001c77983 */ /* 0x001f220000300800 */
[----:B------:R-:W-:-:S03]  /*22a60*/  IADD3.X R207, R207, UR19, RZ, P2, !PT ;  /* 0x00000013cfcf7c10 */ /* 0x000fc600097fe4ff */
[----:B------:R-:W-:Y:S01]  /*22a70*/  STL [R1+0x7d0], R172 ;  /* 0x0007d0ac01007387 */ /* 0x000fe20000100800 */
[----:B------:R-:W-:-:S03]  /*22a80*/  IADD3 R168, P2, R168, UR18, RZ ;  /* 0x00000012a8a87c10 */ /* 0x000fc6000ff5e0ff */
        /* <DEDUP_REMOVED lines=25> */
[----:B--2---:R-:W-:-:S05]  /*22c20*/  IADD3 R191, P1, R191, UR18, RZ ;  /* 0x00000012bfbf7c10 */ /* 0x004fca000ff3e0ff */
[----:B------:R0:W-:Y:S04]  /*22c30*/  STL [R1+0x774], R191 ;  /* 0x000774bf01007387 */ /* 0x0001e80000100800 */
[----:B0-----:R-:W2:Y:S04]  /*22c40*/  LDL.LU R191, [R1+0x778] ;  /* 0x0007780001bf7983 */ /* 0x001ea80000300800 */
[----:B------:R-:W2:Y:S04]  /*22c50*/  LDL.LU R212, [R1+0x74c] ;  /* 0x00074c0001d47983 */ /* 0x000ea80000300800 */
[----:B------:R-:W2:Y:S04]  /*22c60*/  LDL.LU R206, [R1+0x770] ;  /* 0x0007700001ce7983 */ /* 0x000ea80000300800 */
[----:B------:R-:W2:Y:S01]  /*22c70*/  LDL.LU R198, [R1+0x744] ;  /* 0x0007440001c67983 */ /* 0x000ea20000300800 */
[----:B---3--:R-:W-:-:S05]  /*22c80*/  IADD3.X R12, R12, UR19, RZ, P2, !PT ;  /* 0x000000130c0c7c10 */ /* 0x008fca00097fe4ff */
[----:B------:R0:W-:Y:S04]  /*22c90*/  STL [R1+0x798], R12 ;  /* 0x0007980c01007387 */ /* 0x0001e80000100800 */
[----:B------:R-:W3:Y:S04]  /*22ca0*/  LDL.LU R188, [R1+0x768] ;  /* 0x0007680001bc7983 */ /* 0x000ee80000300800 */
[----:B------:R-:W3:Y:S04]  /*22cb0*/  LDL.LU R184, [R1+0x73c] ;  /* 0x00073c0001b87983 */ /* 0x000ee80000300800 */
[----:B------:R-:W3:Y:S04]  /*22cc0*/  LDL.LU R180, [R1+0x760] ;  /* 0x0007600001b47983 */ /* 0x000ee80000300800 */
[----:B------:R-:W3:Y:S04]  /*22cd0*/  LDL.LU R176, [R1+0x734] ;  /* 0x0007340001b07983 */ /* 0x000ee80000300800 */
[----:B0-----:R-:W3:Y:S04]  /*22ce0*/  LDL.LU R12, [R1+0x758] ;  /* 0x00075800010c7983 */ /* 0x001ee80000300800 */
[----:B------:R-:W3:Y:S01]  /*22cf0*/  LDL.LU R172, [R1+0x72c] ;  /* 0x00072c0001ac7983 */ /* 0x000ee20000300800 */
        /* <DEDUP_REMOVED lines=21> */
[----:B------:R0:W-:Y:S04]  /*22e50*/  STL [R1+0x780], R223 ;  /* 0x000780df01007387 */ /* 0x0001e80000100800 */
[----:B0-----:R-:W4:Y:S01]  /*22e60*/  LDL.LU R223, [R1+0x6fc] ;  /* 0x0006fc0001df7983 */ /* 0x001f220000300800 */
[----:B------:R-:W-:-:S03]  /*22e70*/  IADD3 R190, P5, R190, UR18, RZ ;  /* 0x00000012bebe7c10 */ /* 0x000fc6000ffbe0ff */
[----:B------:R-:W-:Y:S04]  /*22e80*/  STL [R1+0x75c], R214 ;  /* 0x00075cd601007387 */ /* 0x000fe80000100800 */
[----:B------:R0:W-:Y:S04]  /*22e90*/  STL [R1+0x754], R190 ;  /* 0x000754be01007387 */ /* 0x0001e80000100800 */
[----:B0-----:R-:W4:Y:S01]  /*22ea0*/  LDL.LU R190, [R1+0x720] ;  /* 0x0007200001be7983 */ /* 0x001f220000300800 */
[----:B--2---:R-:W-:-:S05]  /*22eb0*/  IADD3.X R191, R191, UR19, RZ, P6, !PT ;  /* 0x00000013bfbf7c10 */ /* 0x004fca000b7fe4ff */
[----:B------:R0:W-:Y:S04]  /*22ec0*/  STL [R1+0x778], R191 ;  /* 0x000778bf01007387 */ /* 0x0001e80000100800 */
[----:B0-----:R-:W2:Y:S01]  /*22ed0*/  LDL.LU R191, [R1+0x6f4] ;  /* 0x0006f40001bf7983 */ /* 0x001ea20000300800 */
[----:B------:R-:W-:Y:S02]  /*22ee0*/  IADD3 R212, P6, R212, UR18, RZ ;  /* 0x00000012d4d47c10 */ /* 0x000fe4000ffde0ff */
[----:B------:R-:W-:Y:S02]  /*22ef0*/  IADD3.X R206, R206, UR19, RZ, P1, !PT ;  /* 0x00000013cece7c10 */ /* 0x000fe40008ffe4ff */
[----:B------:R-:W-:Y:S01]  /*22f00*/  IADD3 R198, P1, R198, UR18, RZ ;  /* 0x00000012c6c67c10 */ /* 0x000fe2000ff3e0ff */
[----:B------:R-:W-:Y:S04]  /*22f10*/  STL [R1+0x74c], R212 ;  /* 0x00074cd401007387 */ /* 0x000fe80000100800 */
[----:B------:R-:W-:Y:S01]  /*22f20*/  STL [R1+0x770], R206 ;  /* 0x000770ce01007387 */ /* 0x000fe20000100800 */
[----:B---3--:R-:W-:-:S03]  /*22f30*/  IADD3.X R188, R188, UR19, RZ, P2, !PT ;  /* 0x00000013bcbc7c10 */ /* 0x008fc600097fe4ff */
[----:B------:R-:W-:Y:S01]  /*22f40*/  STL [R1+0x744], R198 ;  /* 0x000744c601007387 */ /* 0x000fe20000100800 */
[----:B------:R-:W-:-:S03]  /*22f50*/  IADD3 R184, P2, R184, UR18, RZ ;  /* 0x00000012b8b87c10 */ /* 0x000fc6000ff5e0ff */
[----:B------:R-:W-:Y:S01]  /*22f60*/  STL [R1+0x768], R188 ;  /* 0x000768bc01007387 */ /* 0x000fe20000100800 */
[----:B------:R-:W-:-:S03]  /*22f70*/  IADD3.X R180, R180, UR19, RZ, P3, !PT ;  /* 0x00000013b4b47c10 */ /* 0x000fc60009ffe4ff */
[----:B------:R-:W-:Y:S01]  /*22f80*/  STL [R1+0x73c], R184 ;  /* 0x00073cb801007387 */ /* 0x000fe20000100800 */
[----:B------:R-:W-:Y:S02]  /*22f90*/  IADD3 R176, P3, R176, UR18, RZ ;  /* 0x00000012b0b07c10 */ /* 0x000fe4000ff7e0ff */
[----:B------:R-:W-:Y:S02]  /*22fa0*/  IADD3.X R12, R12, UR19, RZ, P4, !PT ;  /* 0x000000130c0c7c10 */ /* 0x000fe4000a7fe4ff */
[----:B------:R-:W-:-:S03]  /*22fb0*/  IADD3 R172, P4, R172, UR18, RZ ;  /* 0x00000012acac7c10 */ /* 0x000fc6000ff9e0ff */
[----:B------:R0:W-:Y:S04]  /*22fc0*/  STL [R1+0x758], R12 ;  /* 0x0007580c01007387 */ /* 0x0001e80000100800 */
[----:B------:R-:W-:Y:S04]  /*22fd0*/  STL [R1+0x760], R180 ;  /* 0x000760b401007387 */ /* 0x000fe80000100800 */
[----:B0-----:R-:W3:Y:S04]  /*22fe0*/  LDL.LU R12, [R1+0x718] ;  /* 0x00071800010c7983 */ /* 0x001ee80000300800 */
[----:B------:R-:W-:Y:S01]  /*22ff0*/  STL [R1+0x734], R176 ;  /* 0x000734b001007387 */ /* 0x000fe20000100800 */
[----:B----4-:R-:W-:-:S05]  /*23000*/  IADD3.X R189, R189, UR19, RZ, P5, !PT ;  /* 0x00000013bdbd7c10 */ /* 0x010fca000affe4ff */
        /* <DEDUP_REMOVED lines=27> */
[----:B------:R-:W-:-:S05]  /*231c0*/  IADD3 R223, P4, R223, UR18, RZ ;  /* 0x00000012dfdf7c10 */ /* 0x000fca000ff9e0ff */
[----:B------:R0:W-:Y:S04]  /*231d0*/  STL [R1+0x6fc], R223 ;  /* 0x0006fcdf01007387 */ /* 0x0001e80000100800 */
[----:B0-----:R-:W4:Y:S01]  /*231e0*/  LDL.LU R223, [R1+0x700] ;  /* 0x0007000001df7983 */ /* 0x001f220000300800 */
[----:B------:R-:W-:-:S05]  /*231f0*/  IADD3.X R190, R190, UR19, RZ, P5, !PT ;  /* 0x00000013bebe7c10 */ /* 0x000fca000affe4ff */
[----:B------:R0:W-:Y:S04]  /*23200*/  STL [R1+0x720], R190 ;  /* 0x000720be01007387 */ /* 0x0001e80000100800 */
[----:B0-----:R-:W4:Y:S04]  /*23210*/  LDL.LU R190, [R1+0x6d4] ;  /* 0x0006d40001be7983 */ /* 0x001f280000300800 */
[----:B------:R-:W4:Y:S04]  /*23220*/  LDL.LU R212, [R1+0x6f8] ;  /* 0x0006f80001d47983 */ /* 0x000f280000300800 */
[----:B------:R-:W4:Y:S04]  /*23230*/  LDL.LU R206, [R1+0x6cc] ;  /* 0x0006cc0001ce7983 */ /* 0x000f280000300800 */
[----:B------:R-:W4:Y:S01]  /*23240*/  LDL.LU R198, [R1+0x6f0] ;  /* 0x0006f00001c67983 */ /* 0x000f220000300800 */
[----:B--2---:R-:W-:-:S05]  /*23250*/  IADD3 R191, P5, R191, UR18, RZ ;  /* 0x00000012bfbf7c10 */ /* 0x004fca000ffbe0ff */
[----:B------:R0:W-:Y:S04]  /*23260*/  STL [R1+0x6f4], R191 ;  /* 0x0006f4bf01007387 */ /* 0x0001e80000100800 */
[----:B------:R-:W2:Y:S04]  /*23270*/  LDL.LU R188, [R1+0x6c4] ;  /* 0x0006c40001bc7983 */ /* 0x000ea80000300800 */
[----:B------:R-:W2:Y:S04]  /*23280*/  LDL.LU R184, [R1+0x6e8] ;  /* 0x0006e80001b87983 */ /* 0x000ea80000300800 */
[----:B------:R-:W2:Y:S04]  /*23290*/  LDL.LU R180, [R1+0x6bc] ;  /* 0x0006bc0001b47983 */ /* 0x000ea80000300800 */
[----:B------:R-:W2:Y:S04]  /*232a0*/  LDL.LU R176, [R1+0x6e0] ;  /* 0x0006e00001b07983 */ /* 0x000ea80000300800 */
[----:B0-----:R-:W2:Y:S04]  /*232b0*/  LDL.LU R191, [R1+0x6b4] ;  /* 0x0006b40001bf7983 */ /* 0x001ea80000300800 */
[----:B------:R-:W2:Y:S01]  /*232c0*/  LDL.LU R172, [R1+0x6d8] ;  /* 0x0006d80001ac7983 */ /* 0x000ea20000300800 */
        /* <DEDUP_REMOVED lines=16> */
[----:B------:R-:W4:Y:S01]  /*233d0*/  LDL.LU R20, [R1+0x68c] ;  /* 0x00068c0001147983 */ /* 0x000f220000300800 */
[----:B------:R-:W-:-:S03]  /*233e0*/  IADD3.X R214, R214, UR19, RZ, P2, !PT ;  /* 0x00000013d6d67c10 */ /* 0x000fc600097fe4ff */
[----:B------:R-:W4:Y:S04]  /*233f0*/  LDL.LU R16, [R1+0x6b0] ;  /* 0x0006b00001107983 */ /* 0x000f280000300800 */
[----:B0-----:R-:W4:Y:S01]  /*23400*/  LDL.LU R207, [R1+0x684] ;  /* 0x0006840001cf7983 */ /* 0x001f220000300800 */
        /* <DEDUP_REMOVED lines=13> */
[----:B------:R-:W-:Y:S04]  /*234e0*/  STL [R1+0x6f8], R212 ;  /* 0x0006f8d401007387 */ /* 0x000fe80000100800 */
[----:B------:R-:W-:Y:S04]  /*234f0*/  STL [R1+0x6cc], R206 ;  /* 0x0006ccce01007387 */ /* 0x000fe80000100800 */
[----:B------:R-:W-:Y:S01]  /*23500*/  STL [R1+0x6f0], R198 ;  /* 0x0006f0c601007387 */ /* 0x000fe20000100800 */
[----:B--2---:R-:W-:-:S02]  /*23510*/  IADD3 R188, P5, R188, UR18, RZ ;  /* 0x00000012bcbc7c10 */ /* 0x004fc4000ffbe0ff */
[----:B------:R-:W-:-:S03]  /*23520*/  IADD3.X R184, R184, UR19, RZ, P6, !PT ;  /* 0x00000013b8b87c10 */ /* 0x000fc6000b7fe4ff */
[----:B------:R-:W-:Y:S01]  /*23530*/  STL [R1+0x6c4], R188 ;  /* 0x0006c4bc01007387 */ /* 0x000fe20000100800 */
[----:B------:R-:W-:Y:S02]  /*23540*/  IADD3 R180, P6, R180, UR18, RZ ;  /* 0x00000012b4b47c10 */ /* 0x000fe4000ffde0ff */
[----:B------:R-:W-:Y:S02]  /*23550*/  IADD3.X R176, R176, UR19, RZ, P1, !PT ;  /* 0x00000013b0b07c10 */ /* 0x000fe40008ffe4ff */
[----:B------:R-:W-:Y:S01]  /*23560*/  IADD3 R191, P1, R191, UR18, RZ ;  /* 0x00000012bfbf7c10 */ /* 0x000fe2000ff3e0ff */
[----:B------:R-:W-:Y:S04]  /*23570*/  STL [R1+0x6e8], R184 ;  /* 0x0006e8b801007387 */ /* 0x000fe80000100800 */
[----:B------:R0:W-:Y:S04]  /*23580*/  STL [R1+0x6b4], R191 ;  /* 0x0006b4bf01007387 */ /* 0x0001e80000100800 */
[----:B------:R-:W-:Y:S04]  /*23590*/  STL [R1+0x6bc], R180 ;  /* 0x0006bcb401007387 */ /* 0x000fe80000100800 */
[----:B0-----:R-:W2:Y:S01]  /*235a0*/  LDL.LU R191, [R1+0x674] ;  /* 0x0006740001bf7983 */ /* 0x001ea20000300800 */
[----:B------:R-:W-:-:S03]  /*235b0*/  IADD3.X R172, R172, UR19, RZ, P2, !PT ;  /* 0x00000013acac7c10 */ /* 0x000fc600097fe4ff */
[----:B------:R-:W-:Y:S01]  /*235c0*/  STL [R1+0x6e0], R176 ;  /* 0x0006e0b001007387 */ /* 0x000fe20000100800 */
[----:B---3--:R-:W-:-:S05]  /*235d0*/  IADD3 R12, P2, R12, UR18, RZ ;  /* 0x000000120c0c7c10 */ /* 0x008fca000ff5e0ff */
[----:B------:R0:W-:Y:S04]  /*235e0*/  STL [R1+0x6ac], R12 ;  /* 0x0006ac0c01007387 */ /* 0x0001e80000100800 */
[----:B0-----:R-:W3:Y:S04]  /*235f0*/  LDL.LU R12, [R1+0x698] ;  /* 0x00069800010c7983 */ /* 0x001ee80000300800 */
[----:B------:R-:W-:Y:S01]  /*23600*/  STL [R1+0x6d8], R172 ;  /* 0x0006d8ac01007387 */ /* 0x000fe20000100800 */
[----:B----4-:R-:W-:Y:S02]  /*23610*/  IADD3.X R189, R189, UR19, RZ, P3, !PT ;  /* 0x00000013bdbd7c10 */ /* 0x010fe40009ffe4ff */
        /* <DEDUP_REMOVED lines=37> */
[----:B------:R-:W4:Y:S04]  /*23870*/  LDL.LU R176, [R1+0x41c] ;  /* 0x00041c0001b07983 */ /* 0x000f280000300800 */
[----:B0-----:R-:W4:Y:S04]  /*23880*/  LDL.LU R190, [R1+0x660] ;  /* 0x0006600001be7983 */ /* 0x001f280000300800 */
[----:B------:R-:W4:Y:S01]  /*23890*/  LDL.LU R172, [R1+0x414] ;  /* 0x0004140001ac7983 */ /* 0x000f220000300800 */
[----:B--2---:R-:W-:-:S05]  /*238a0*/  IADD3 R191, P3, R191, UR18, RZ ;  /* 0x00000012bfbf7c10 */ /* 0x004fca000ff7e0ff */
[----:B------:R0:W-:Y:S04]  /*238b0*/  STL [R1+0x674], R191 ;  /* 0x000674bf01007387 */ /* 0x0001e80000100800 */
[----:B0-----:R-:W2:Y:S01]  /*238c0*/  LDL.LU R191, [R1+0x658] ;  /* 0x0006580001bf7983 */ /* 0x001ea20000300800 */
[----:B---3--:R-:W-:-:S05]  /*238d0*/  IADD3.X R12, R12, UR19, RZ, P4, !PT ;  /* 0x000000130c0c7c10 */ /* 0x008fca000a7fe4ff */
[----:B------:R0:W-:Y:S04]  /*238e0*/  STL [R1+0x698], R12 ;  /* 0x0006980c01007387 */ /* 0x0001e80000100800 */
[----:B0-----:R-:W3:Y:S04]  /*238f0*/  LDL.LU R12, [R1+0x40c] ;  /* 0x00040c00010c7983 */ /* 0x001ee80000300800 */
[----:B------:R-:W3:Y:S01]  /*23900*/  LDL.LU R168, [R1+0x430] ;  /* 0x0004300001a87983 */ /* 0x000ee20000300800 */
        /* <DEDUP_REMOVED lines=9> */
[----:B------:R-:W4:Y:S01]  /*239a0*/  LDL.LU R20, [R1+0x418] ;  /* 0x0004180001147983 */ /* 0x000f220000300800 */
[----:B------:R-:W-:-:S03]  /*239b0*/  IADD3 R214, P5, R214, UR18, RZ ;  /* 0x00000012d6d67c10 */ /* 0x000fc6000ffbe0ff */
[----:B------:R-:W4:Y:S04]  /*239c0*/  LDL.LU R16, [R1+0x3ec] ;  /* 0x0003ec0001107983 */ /* 0x000f280000300800 */
        /* <DEDUP_REMOVED lines=8> */
[----:B------:R-:W-:Y:S02]  /*23a50*/  IADD3.X R223, R223, UR19, RZ, P1, !PT ;  /* 0x00000013dfdf7c10 */ /* 0x000fe40008ffe4ff */
[----:B------:R-:W-:-:S03]  /*23a60*/  IADD3 R212, P1, R212, UR18, RZ ;  /* 0x00000012d4d47c10 */ /* 0x000fc6000ff3e0ff */
[----:B------:R0:W-:Y:S01]  /*23a70*/  STL [R1+0x680], R223 ;  /* 0x000680df01007387 */ /* 0x0001e20000100800 */
[----:B------:R-:W-:Y:S02]  /*23a80*/  IADD3.X R206, R206, UR19, RZ, P2, !PT ;  /* 0x00000013cece7c10 */ /* 0x000fe400097fe4ff */
[----:B------:R-:W-:Y:S01]  /*23a90*/  IADD3 R198, P2, R198, UR18, RZ ;  /* 0x00000012c6c67c10 */ /* 0x000fe2000ff5e0ff */
[----:B0-----:R-:W4:Y:S01]  /*23aa0*/  LDL.LU R223, [R1+0x3dc] ;  /* 0x0003dc0001df7983 */ /* 0x001f220000300800 */
[----:B------:R-:W-:-:S03]  /*23ab0*/  IADD3.X R188, R188, UR19, RZ, P3, !PT ;  /* 0x00000013bcbc7c10 */ /* 0x000fc60009ffe4ff */
[----:B------:R-:W-:Y:S01]  /*23ac0*/  STL [R1+0x434], R212 ;  /* 0x000434d401007387 */ /* 0x000fe20000100800 */
[----:B------:R-:W-:-:S03]  /*23ad0*/  IADD3 R184, P3, R184, UR18, RZ ;  /* 0x00000012b8b87c10 */ /* 0x000fc6000ff7e0ff */
[----:B------:R-:W-:Y:S01]  /*23ae0*/  STL [R1+0x678], R206 ;  /* 0x000678ce01007387 */ /* 0x000fe20000100800 */
[----:B------:R-:W-:-:S03]  /*23af0*/  IADD3.X R180, R180, UR19, RZ, P4, !PT ;  /* 0x00000013b4b47c10 */ /* 0x000fc6000a7fe4ff */
[----:B------:R-:W-:Y:S04]  /*23b00*/  STL [R1+0x42c], R198 ;  /* 0x00042cc601007387 */ /* 0x000fe80000100800 */
[----:B------:R-:W-:Y:S01]  /*23b10*/  STL [R1+0x670], R188 ;  /* 0x000670bc01007387 */ /* 0x000fe20000100800 */
[----:B------:R-:W-:-:S03]  /*23b20*/  IADD3.X R190, R190, UR19, RZ, P5, !PT ;  /* 0x00000013bebe7c10 */ /* 0x000fc6000affe4ff */
[----:B------:R-:W-:Y:S01]  /*23b30*/  STL [R1+0x424], R184 ;  /* 0x000424b801007387 */ /* 0x000fe20000100800 */
[----:B------:R-:W-:-:S03]  /*23b40*/  IADD3 R176, P4, R176, UR18, RZ ;  /* 0x00000012b0b07c10 */ /* 0x000fc6000ff9e0ff */
[----:B------:R0:W-:Y:S04]  /*23b50*/  STL [R1+0x660], R190 ;  /* 0x000660be01007387 */ /* 0x0001e80000100800 */
[----:B------:R-:W-:Y:S04]  /*23b60*/  STL [R1+0x668], R180 ;  /* 0x000668b401007387 */ /* 0x000fe80000100800 */
[----:B0-----:R-:W4:Y:S04]  /*23b70*/  LDL.LU R190, [R1+0x400] ;  /* 0x0004000001be7983 */ /* 0x001f280000300800 */
[----:B------:R-:W-:Y:S01]  /*23b80*/  STL [R1+0x41c], R176 ;  /* 0x00041cb001007387 */ /* 0x000fe20000100800 */
[----:B--2---:R-:W-:-:S05]  /*23b90*/  IADD3.X R191, R191, UR19, RZ, P6, !PT ;  /* 0x00000013bfbf7c10 */ /* 0x004fca000b7fe4ff */
[----:B------:R0:W-:Y:S04]  /*23ba0*/  STL [R1+0x658], R191 ;  /* 0x000658bf01007387 */ /* 0x0001e80000100800 */
[----:B0-----:R-:W2:Y:S01]  /*23bb0*/  LDL.LU R191, [R1+0x3d4] ;  /* 0x0003d40001bf7983 */ /* 0x001ea20000300800 */
[----:B------:R-:W-:-:S05]  /*23bc0*/  IADD3 R172, P5, R172, UR18, RZ ;  /* 0x00000012acac7c10 */ /* 0x000fca000ffbe0ff */
[----:B------:R-:W-:Y:S01]  /*23bd0*/  STL [R1+0x414], R172 ;  /* 0x000414ac01007387 */ /* 0x000fe20000100800 */
[----:B---3--:R-:W-:Y:S02]  /*23be0*/  IADD3 R12, P6, R12, UR18, RZ ;  /* 0x000000120c0c7c10 */ /* 0x008fe4000ffde0ff */
[----:B------:R-:W-:-:S03]  /*23bf0*/  IADD3.X R168, R168, UR19, RZ, P1, !PT ;  /* 0x00000013a8a87c10 */ /* 0x000fc60008ffe4ff */
        /* <DEDUP_REMOVED lines=37> */
[----:B0-----:R-:W4:Y:S01]  /*23e50*/  LDL.LU R223, [R1+0x39c] ;  /* 0x00039c0001df7983 */ /* 0x001f220000300800 */
[----:B------:R-:W-:-:S03]  /*23e60*/  IADD3.X R190, R190, UR19, RZ, P1, !PT ;  /* 0x00000013bebe7c10 */ /* 0x000fc60008ffe4ff */
[----:B------:R-:W4:Y:S04]  /*23e70*/  LDL.LU R172, [R1+0x3c0] ;  /* 0x0003c00001ac7983 */ /* 0x000f280000300800 */
[----:B------:R0:W-:Y:S04]  /*23e80*/  STL [R1+0x400], R190 ;  /* 0x000400be01007387 */ /* 0x0001e80000100800 */
[----:B0-----:R-:W4:Y:S01]  /*23e90*/  LDL.LU R190, [R1+0x394] ;  /* 0x0003940001be7983 */ /* 0x001f220000300800 */
[----:B--2---:R-:W-:-:S05]  /*23ea0*/  IADD3 R191, P1, R191, UR18, RZ ;  /* 0x00000012bfbf7c10 */ /* 0x004fca000ff3e0ff */
[----:B------:R0:W-:Y:S04]  /*23eb0*/  STL [R1+0x3d4], R191 ;  /* 0x0003d4bf01007387 */ /* 0x0001e80000100800 */
[----:B0-----:R-:W2:Y:S04]  /*23ec0*/  LDL.LU R191, [R1+0x3b8] ;  /* 0x0003b80001bf7983 */ /* 0x001ea80000300800 */
[----:B------:R-:W2:Y:S01]  /*23ed0*/  LDL.LU R168, [R1+0x38c] ;  /* 0x00038c0001a87983 */ /* 0x000ea20000300800 */
[----:B---3--:R-:W-:-:S05]  /*23ee0*/  IADD3.X R12, R12, UR19, RZ, P2, !PT ;  /* 0x000000130c0c7c10 */ /* 0x008fca00097fe4ff */
[----:B------:R0:W-:Y:S04]  /*23ef0*/  STL [R1+0x3f8], R12 ;  /* 0x0003f80c01007387 */ /* 0x0001e80000100800 */
[----:B0-----:R-:W3:Y:S04]  /*23f00*/  LDL.LU R12, [R1+0x3b0] ;  /* 0x0003b000010c7983 */ /* 0x001ee80000300800 */
[----:B------:R-:W3:Y:S04]  /*23f10*/  LDL.LU R164, [R1+0x384] ;  /* 0x0003840001a47983 */ /* 0x000ee80000300800 */
[----:B------:R-:W3:Y:S04]  /*23f20*/  LDL.LU R160, [R1+0x3a8] ;  /* 0x0003a80001a07983 */ /* 0x000ee80000300800 */
[----:B------:R-:W3:Y:S01]  /*23f30*/  LDL.LU R156, [R1+0x37c] ;  /* 0x00037c00019c7983 */ /* 0x000ee20000300800 */
[----:B----4-:R-:W-:-:S05]  /*23f40*/  IADD3 R189, P2, R189, UR18, RZ ;  /* 0x00000012bdbd7c10 */ /* 0x010fca000ff5e0ff */
[----:B------:R0:W-:Y:S04]  /*23f50*/  STL [R1+0x3cc], R189 ;  /* 0x0003ccbd01007387 */ /* 0x0001e80000100800 */
[----:B------:R-:W4:Y:S04]  /*23f60*/  LDL.LU R152, [R1+0x3a0] ;  /* 0x0003a00001987983 */ /* 0x000f280000300800 */
[----:B------:R-:W4:Y:S04]  /*23f70*/  LDL.LU R20, [R1+0x374] ;  /* 0x0003740001147983 */ /* 0x000f280000300800 */
[----:B------:R-:W4:Y:S04]  /*23f80*/  LDL.LU R16, [R1+0x398] ;  /* 0x0003980001107983 */ /* 0x000f280000300800 */
[----:B0-----:R-:W4:Y:S01]  /*23f90*/  LDL.LU R189, [R1+0x36c] ;  /* 0x00036c0001bd7983 */ /* 0x001f220000300800 */
[----:B------:R-:W-:-:S02]  /*23fa0*/  IADD3.X R214, R214, UR19, RZ, P3, !PT ;  /* 0x00000013d6d67c10 */ /* 0x000fc40009ffe4ff */
        /* <DEDUP_REMOVED lines=12> */
[----:B0-----:R-:W4:Y:S01]  /*24070*/  LDL.LU R215, [R1+0x388] ;  /* 0x0003880001d77983 */ /* 0x001f220000300800 */
[----:B------:R-:W-:-:S03]  /*24080*/  IADD3 R188, P6, R188, UR18, RZ ;  /* 0x00000012bcbc7c10 */ /* 0x000fc6000ffde0ff */
        /* <DEDUP_REMOVED lines=10> */
[----:B------:R0:W-:Y:S04]  /*24130*/  STL [R1+0x39c], R223 ;  /* 0x00039cdf01007387 */ /* 0x0001e80000100800 */
[----:B------:R-:W-:Y:S04]  /*24140*/  STL [R1+0x3a4], R180 ;  /* 0x0003a4b401007387 */ /* 0x000fe80000100800 */
[----:B0-----:R-:W4:Y:S01]  /*24150*/  LDL.LU R223, [R1+0x35c] ;  /* 0x00035c0001df7983 */ /* 0x001f220000300800 */
[----:B------:R-:W-:-:S03]  /*24160*/  IADD3 R190, P3, R190, UR18, RZ ;  /* 0x00000012bebe7c10 */ /* 0x000fc6000ff7e0ff */
[----:B------:R-:W-:Y:S04]  /*24170*/  STL [R1+0x3c8], R176 ;  /* 0x0003c8b001007387 */ /* 0x000fe80000100800 */
        /* <DEDUP_REMOVED lines=10> */
[----:B------:R-:W-:Y:S02]  /*24220*/  IADD3.X R160, R160, UR19, RZ, P6, !PT ;  /* 0x00000013a0a07c10 */ /* 0x000fe4000b7fe4ff */
[----:B------:R-:W-:Y:S01]  /*24230*/  IADD3 R156, P6, R156, UR18, RZ ;  /* 0x000000129c9c7c10 */ /* 0x000fe2000ffde0ff */
[----:B0-----:R-:W3:Y:S04]  /*24240*/  LDL.LU R12, [R1+0x378] ;  /* 0x00037800010c7983 */ /* 0x001ee80000300800 */
[----:B------:R-:W-:Y:S04]  /*24250*/  STL [R1+0x38c], R168 ;  /* 0x00038ca801007387 */ /* 0x000fe80000100800 */
[----:B------:R-:W-:Y:S04]  /*24260*/  STL [R1+0x384], R164 ;  /* 0x000384a401007387 */ /* 0x000fe80000100800 */
[----:B------:R-:W-:Y:S04]  /*24270*/  STL [R1+0x3a8], R160 ;  /* 0x0003a8a001007387 */ /* 0x000fe80000100800 */
[----:B------:R-:W-:Y:S01]  /*24280*/  STL [R1+0x37c], R156 ;  /* 0x00037c9c01007387 */ /* 0x000fe20000100800 */
[----:B----4-:R-:W-:-:S02]  /*24290*/  IADD3.X R152, R152, UR19, RZ, P1, !PT ;  /* 0x0000001398987c10 */ /* 0x010fc40008ffe4ff */
[----:B------:R-:W-:-:S03]  /*242a0*/  IADD3 R20, P1, R20, UR18, RZ ;  /* 0x0000001214147c10 */ /* 0x000fc6000ff3e0ff */
[----:B------:R-:W-:Y:S01]  /*242b0*/  STL [R1+0x3a0], R152 ;  /* 0x0003a09801007387 */ /* 0x000fe20000100800 */
[----:B------:R-:W-:-:S03]  /*242c0*/  IADD3.X R16, R16, UR19, RZ, P2, !PT ;  /* 0x0000001310107c10 */ /* 0x000fc600097fe4ff */
[----:B------:R-:W4:Y:S01]  /*242d0*/  LDL.LU R214, [R1+0x34c] ;  /* 0x00034c0001d67983 */ /* 0x000f220000300800 */
[----:B------:R-:W-:-:S03]  /*242e0*/  IADD3 R189, P2, R189, UR18, RZ ;  /* 0x00000012bdbd7c10 */ /* 0x000fc6000ff5e0ff */
        /* <DEDUP_REMOVED lines=20> */
[----:B------:R-:W-:-:S03]  /*24430*/  IADD3 R223, P4, R223, UR18, RZ ;  /* 0x00000012dfdf7c10 */ /* 0x000fc6000ff9e0ff */
[----:B------:R-:W4:Y:S04]  /*24440*/  LDL.LU R172, [R1+0x31c] ;  /* 0x00031c0001ac7983 */ /* 0x000f280000300800 */
[----:B------:R0:W-:Y:S04]  /*24450*/  STL [R1+0x35c], R223 ;  /* 0x00035cdf01007387 */ /* 0x0001e80000100800 */
[----:B0-----:R-:W4:Y:S01]  /*24460*/  LDL.LU R223, [R1+0x340] ;  /* 0x0003400001df7983 */ /* 0x001f220000300800 */
[----:B------:R-:W-:-:S05]  /*24470*/  IADD3.X R190, R190, UR19, RZ, P5, !PT ;  /* 0x00000013bebe7c10 */ /* 0x000fca000affe4ff */
[----:B------:R0:W-:Y:S04]  /*24480*/  STL [R1+0x380], R190 ;  /* 0x000380be01007387 */ /* 0x0001e80000100800 */
[----:B0-----:R-:W4:Y:S04]  /*24490*/  LDL.LU R190, [R1+0x314] ;  /* 0x0003140001be7983 */ /* 0x001f280000300800 */
[----:B------:R-:W4:Y:S01]  /*244a0*/  LDL.LU R168, [R1+0x338] ;  /* 0x0003380001a87983 */ /* 0x000f220000300800 */
        /* <DEDUP_REMOVED lines=11> */
[----:B0-----:R-:W3:Y:S01]  /*24560*/  LDL.LU R12, [R1+0x318] ;  /* 0x00031800010c7983 */ /* 0x001ee20000300800 */
[----:B----4-:R-:W-:-:S02]  /*24570*/  IADD3 R214, P6, R214, UR18, RZ ;  /* 0x00000012d6d67c10 */ /* 0x010fc4000ffde0ff */
[----:B------:R-:W-:-:S05]  /*24580*/  IADD3.X R189, R189, UR19, RZ, P1, !PT ;  /* 0x00000013bdbd7c10 */ /* 0x000fca0008ffe4ff */
[----:B------:R0:W-:Y:S04]  /*24590*/  STL [R1+0x370], R189 ;  /* 0x000370bd01007387 */ /* 0x0001e80000100800 */
[----:B0-----:R-:W4:Y:S04]  /*245a0*/  LDL.LU R189, [R1+0x2ec] ;  /* 0x0002ec0001bd7983 */ /* 0x001f280000300800 */
[----:B------:R-:W-:Y:S01]  /*245b0*/  STL [R1+0x34c], R214 ;  /* 0x00034cd601007387 */ /* 0x000fe20000100800 */
[----:B------:R-:W-:-:S05]  /*245c0*/  IADD3 R199, P1, R199, UR18, RZ ;  /* 0x00000012c7c77c10 */ /* 0x000fca000ff3e0ff */
        /* <DEDUP_REMOVED lines=18> */
[----:B------:R0:W-:Y:S01]  /*246f0*/  STL [R1+0x348], R215 ;  /* 0x000348d701007387 */ /* 0x0001e20000100800 */
[----:B------:R-:W-:-:S03]  /*24700*/  IADD3 R172, P6, R172, UR18, RZ ;  /* 0x00000012acac7c10 */ /* 0x000fc6000ffde0ff */
[----:B------:R-:W-:Y:S04]  /*24710*/  STL [R1+0x350], R180 ;  /* 0x000350b401007387 */ /* 0x000fe80000100800 */
[----:B0-----:R-:W4:Y:S01]  /*24720*/  LDL.LU R215, [R1+0x308] ;  /* 0x0003080001d77983 */ /* 0x001f220000300800 */
[----:B------:R-:W-:-:S03]  /*24730*/  IADD3.X R223, R223, UR19, RZ, P1, !PT ;  /* 0x00000013dfdf7c10 */ /* 0x000fc60008ffe4ff */
[----:B------:R-:W-:Y:S04]  /*24740*/  STL [R1+0x324], R176 ;  /* 0x000324b001007387 */ /* 0x000fe80000100800 */
        /* <DEDUP_REMOVED lines=13> */
[----:B------:R-:W-:Y:S04]  /*24820*/  STL [R1+0x338], R168 ;  /* 0x000338a801007387 */ /* 0x000fe80000100800 */
[----:B------:R-:W-:Y:S04]  /*24830*/  STL [R1+0x330], R164 ;  /* 0x000330a401007387 */ /* 0x000fe80000100800 */
[----:B------:R-:W-:Y:S01]  /*24840*/  STL [R1+0x304], R160 ;  /* 0x000304a001007387 */ /* 0x000fe20000100800 */
[----:B---3--:R-:W-:-:S03]  /*24850*/  IADD3 R152, P4, R152, UR18, RZ ;  /* 0x0000001298987c10 */ /* 0x008fc6000ff9e0ff */
[----:B------:R-:W-:Y:S01]  /*24860*/  STL [R1+0x328], R156 ;  /* 0x0003289c01007387 */ /* 0x000fe20000100800 */
[----:B------:R-:W-:-:S03]  /*24870*/  IADD3.X R20, R20, UR19, RZ, P5, !PT ;  /* 0x0000001314147c10 */ /* 0x000fc6000affe4ff */
[----:B------:R-:W-:Y:S01]  /*24880*/  STL [R1+0x2fc], R152 ;  /* 0x0002fc9801007387 */ /* 0x000fe20000100800 */
[----:B------:R-:W-:-:S03]  /*24890*/  IADD3 R16, P5, R16, UR18, RZ ;  /* 0x0000001210107c10 */ /* 0x000fc6000ffbe0ff */
[----:B------:R-:W3:Y:S01]  /*248a0*/  LDL.LU R212, [R1+0x2f8] ;  /* 0x0002f80001d47983 */ /* 0x000ee20000300800 */
[----:B------:R-:W-:-:S03]  /*248b0*/  IADD3.X R12, R12, UR19, RZ, P6, !PT ;  /* 0x000000130c0c7c10 */ /* 0x000fc6000b7fe4ff */
[----:B------:R-:W-:Y:S04]  /*248c0*/  STL [R1+0x320], R20 ;  /* 0x0003201401007387 */ /* 0x000fe80000100800 */
[----:B------:R0:W-:Y:S04]  /*248d0*/  STL [R1+0x2f4], R16 ;  /* 0x0002f41001007387 */ /* 0x0001e80000100800 */
[----:B0-----:R-:W3:Y:S04]  /*248e0*/  LDL.LU R16, [R1+0x2cc] ;  /* 0x0002cc0001107983 */ /* 0x001ee80000300800 */
[----:B------:R0:W-:Y:S04]  /*248f0*/  STL [R1+0x318], R12 ;  /* 0x0003180c01007387 */ /* 0x0001e80000100800 */
[----:B0-----:R-:W3:Y:S01]  /*24900*/  LDL.LU R12, [R1+0x2f0] ;  /* 0x0002f000010c7983 */ /* 0x001ee20000300800 */
[----:B----4-:R-:W-:-:S05]  /*24910*/  IADD3 R189, P6, R189, UR18, RZ ;  /* 0x00000012bdbd7c10 */ /* 0x010fca000ffde0ff */
[----:B------:R0:W-:Y:S04]  /*24920*/  STL [R1+0x2ec], R189 ;  /* 0x0002ecbd01007387 */ /* 0x0001e80000100800 */
[----:B0-----:R-:W4:Y:S04]  /*24930*/  LDL.LU R189, [R1+0x2c4] ;  /* 0x0002c40001bd7983 */ /* 0x001f280000300800 */
[----:B------:R-:W4:Y:S01]  /*24940*/  LDL.LU R206, [R1+0x2e8] ;  /* 0x0002e80001ce7983 */ /* 0x000f220000300800 */
[----:B------:R-:W-:-:S05]  /*24950*/  IADD3.X R199, R199, UR19, RZ, P1, !PT ;  /* 0x00000013c7c77c10 */ /* 0x000fca0008ffe4ff */
[----:B------:R0:W-:Y:S04]  /*24960*/  STL [R1+0x310], R199 ;  /* 0x000310c701007387 */ /* 0x0001e80000100800 */
[----:B------:R-:W4:Y:S04]  /*24970*/  LDL.LU R198, [R1+0x2bc] ;  /* 0x0002bc0001c67983 */ /* 0x000f280000300800 */
[----:B------:R-:W4:Y:S01]  /*24980*/  LDL.LU R188, [R1+0x2e0] ;  /* 0x0002e00001bc7983 */ /* 0x000f220000300800 */
[----:B------:R-:W-:-:S05]  /*24990*/  IADD3 R207, P1, R207, UR18, RZ ;  /* 0x00000012cfcf7c10 */ /* 0x000fca000ff3e0ff */
[----:B------:R1:W-:Y:S04]  /*249a0*/  STL [R1+0x2e4], R207 ;  /* 0x0002e4cf01007387 */ /* 0x0003e80000100800 */
[----:B------:R-:W4:Y:S04]  /*249b0*/  LDL.LU R184, [R1+0x2b4] ;  /* 0x0002b40001b87983 */ /* 0x000f280000300800 */
[----:B------:R-:W4:Y:S04]  /*249c0*/  LDL.LU R180, [R1+0x2d8] ;  /* 0x0002d80001b47983 */ /* 0x000f280000300800 */
[----:B0-----:R-:W4:Y:S04]  /*249d0*/  LDL.LU R199, [R1+0x2ac] ;  /* 0x0002ac0001c77983 */ /* 0x001f280000300800 */
[----:B-1----:R-:W4:Y:S04]  /*249e0*/  LDL.LU R207, [R1+0x2d0] ;  /* 0x0002d00001cf7983 */ /* 0x002f280000300800 */
[----:B------:R-:W4:Y:S01]  /*249f0*/  LDL.LU R176, [R1+0x2a4] ;  /* 0x0002a40001b07983 */ /* 0x000f220000300800 */
        /* <DEDUP_REMOVED lines=18> */
[----:B0-----:R-:W2:Y:S01]  /*24b20*/  LDL.LU R191, [R1+0x2a0] ;  /* 0x0002a00001bf7983 */ /* 0x001ea20000300800 */
[----:B---3--:R-:W-:-:S02]  /*24b30*/  IADD3.X R212, R212, UR19, RZ, P4, !PT ;  /* 0x00000013d4d47c10 */ /* 0x008fc4000a7fe4ff */
[----:B------:R-:W-:-:S05]  /*24b40*/  IADD3 R16, P4, R16, UR18, RZ ;  /* 0x0000001210107c10 */ /* 0x000fca000ff9e0ff */
[----:B------:R0:W-:Y:S01]  /*24b50*/  STL [R1+0x2cc], R16 ;  /* 0x0002cc1001007387 */ /* 0x0001e20000100800 */
[----:B------:R-:W-:-:S03]  /*24b60*/  IADD3.X R12, R12, UR19, RZ, P5, !PT ;  /* 0x000000130c0c7c10 */ /* 0x000fc6000affe4ff */
[----:B0-----:R-:W3:Y:S04]  /*24b70*/  LDL.LU R16, [R1+0x274] ;  /* 0x0002740001107983 */ /* 0x001ee80000300800 */
[----:B------:R-:W-:Y:S04]  /*24b80*/  STL [R1+0x2f8], R212 ;  /* 0x0002f8d401007387 */ /* 0x000fe80000100800 */
[----:B------:R0:W-:Y:S04]  /*24b90*/  STL [R1+0x2f0], R12 ;  /* 0x0002f00c01007387 */ /* 0x0001e80000100800 */
[----:B0-----:R-:W3:Y:S01]  /*24ba0*/  LDL.LU R12, [R1+0x298] ;  /* 0x00029800010c7983 */ /* 0x001ee20000300800 */
[----:B----4-:R-:W-:-:S02]  /*24bb0*/  IADD3 R189, P5, R189, UR18, RZ ;  /* 0x00000012bdbd7c10 */ /* 0x010fc4000ffbe0ff */
[----:B------:R-:W-:-:S03]  /*24bc0*/  IADD3.X R206, R206, UR19, RZ, P6, !PT ;  /* 0x00000013cece7c10 */ /* 0x000fc6000b7fe4ff */
[----:B------:R0:W-:Y:S04]  /*24bd0*/  STL [R1+0x2c4], R189 ;  /* 0x0002c4bd01007387 */ /* 0x0001e80000100800 */
[----:B0-----:R-:W4:Y:S04]  /*24be0*/  LDL.LU R189, [R1+0x26c] ;  /* 0x00026c0001bd7983 */ /* 0x001f280000300800 */
[----:B------:R-:W-:Y:S01]  /*24bf0*/  STL [R1+0x2e8], R206 ;  /* 0x0002e8ce01007387 */ /* 0x000fe20000100800 */
[----:B------:R-:W-:Y:S02]  /*24c00*/  IADD3 R198, P6, R198, UR18, RZ ;  /* 0x00000012c6c67c10 */ /* 0x000fe4000ffde0ff */
[----:B------:R-:W-:-:S03]  /*24c10*/  IADD3.X R188, R188, UR19, RZ, P1, !PT ;  /* 0x00000013bcbc7c10 */ /* 0x000fc60008ffe4ff */
[----:B------:R-:W-:Y:S04]  /*24c20*/  STL [R1+0x2bc], R198 ;  /* 0x0002bcc601007387 */ /* 0x000fe80000100800 */
[----:B------:R-:W-:Y:S01]  /*24c30*/  STL [R1+0x2e0], R188 ;  /* 0x0002e0bc01007387 */ /* 0x000fe20000100800 */
[----:B------:R-:W-:Y:S02]  /*24c40*/  IADD3 R184, P1, R184, UR18, RZ ;  /* 0x00000012b8b87c10 */ /* 0x000fe4000ff3e0ff */
[----:B------:R-:W-:Y:S02]  /*24c50*/  IADD3.X R180, R180, UR19, RZ, P2, !PT ;  /* 0x00000013b4b47c10 */ /* 0x000fe400097fe4ff */
[----:B------:R-:W-:Y:S02]  /*24c60*/  IADD3 R199, P2, R199, UR18, RZ ;  /* 0x00000012c7c77c10 */ /* 0x000fe4000ff5e0ff */
[----:B------:R-:W-:-:S03]  /*24c70*/  IADD3.X R207, R207, UR19, RZ, P3, !PT ;  /* 0x00000013cfcf7c10 */ /* 0x000fc60009ffe4ff */
[----:B------:R0:W-:Y:S04]  /*24c80*/  STL [R1+0x2ac], R199 ;  /* 0x0002acc701007387 */ /* 0x0001e80000100800 */
[----:B------:R-:W-:Y:S01]  /*24c90*/  STL [R1+0x2b4], R184 ;  /* 0x0002b4b801007387 */ /* 0x000fe20000100800 */
[----:B------:R-:W-:-:S03]  /*24ca0*/  IADD3 R176, P3, R176, UR18, RZ ;  /* 0x00000012b0b07c10 */ /* 0x000fc6000ff7e0ff */
[----:B0-----:R-:W4:Y:S04]  /*24cb0*/  LDL.LU R199, [R1+0x290] ;  /* 0x0002900001c77983 */ /* 0x001f280000300800 */
[----:B------:R-:W-:Y:S04]  /*24cc0*/  STL [R1+0x2d8], R180 ;  /* 0x0002d8b401007387 */ /* 0x000fe80000100800 */
        /* <DEDUP_REMOVED lines=18> */
[----:B------:R-:W-:Y:S04]  /*24df0*/  STL [R1+0x28c], R164 ;  /* 0x00028ca401007387 */ /* 0x000fe80000100800 */
[----:B------:R-:W-:Y:S01]  /*24e00*/  STL [R1+0x2b0], R160 ;  /* 0x0002b0a001007387 */ /* 0x000fe20000100800 */
[----:B--2---:R-:W-:-:S02]  /*24e10*/  IADD3 R156, P1, R156, UR18, RZ ;  /* 0x000000129c9c7c10 */ /* 0x004fc4000ff3e0ff */
[----:B------:R-:W-:-:S03]  /*24e20*/  IADD3.X R152, R152, UR19, RZ, P2, !PT ;  /* 0x0000001398987c10 */ /* 0x000fc600097fe4ff */
[----:B------:R-:W-:Y:S01]  /*24e30*/  STL [R1+0x284], R156 ;  /* 0x0002849c01007387 */ /* 0x000fe20000100800 */
[----:B------:R-:W-:-:S03]  /*24e40*/  IADD3 R20, P2, R20, UR18, RZ ;  /* 0x0000001214147c10 */ /* 0x000fc6000ff5e0ff */
[----:B------:R-:W2:Y:S01]  /*24e50*/  LDL.LU R212, [R1+0x254] ;  /* 0x0002540001d47983 */ /* 0x000ea20000300800 */
[----:B------:R-:W-:-:S03]  /*24e60*/  IADD3.X R191, R191, UR19, RZ, P3, !PT ;  /* 0x00000013bfbf7c10 */ /* 0x000fc60009ffe4ff */
[----:B------:R-:W-:Y:S04]  /*24e70*/  STL [R1+0x2a8], R152 ;  /* 0x0002a89801007387 */ /* 0x000fe80000100800 */
[----:B------:R0:W-:Y:S04]  /*24e80*/  STL [R1+0x2a0], R191 ;  /* 0x0002a0bf01007387 */ /* 0x0001e80000100800 */
[----:B------:R-:W-:Y:S04]  /*24e90*/  STL [R1+0x27c], R20 ;  /* 0x00027c1401007387 */ /* 0x000fe80000100800 */
[----:B0-----:R-:W2:Y:S01]  /*24ea0*/  LDL.LU R191, [R1+0x278] ;  /* 0x0002780001bf7983 */ /* 0x001ea20000300800 */
[----:B---3--:R-:W-:-:S05]  /*24eb0*/  IADD3 R16, P3, R16, UR18, RZ ;  /* 0x0000001210107c10 */ /* 0x008fca000ff7e0ff */
[----:B------:R0:W-:Y:S04]  /*24ec0*/  STL [R1+0x274], R16 ;  /* 0x0002741001007387 */ /* 0x0001e80000100800 */
[----:B0-----:R-:W3:Y:S01]  /*24ed0*/  LDL.LU R16, [R1+0x24c] ;  /* 0x00024c0001107983 */ /* 0x001ee20000300800 */
[----:B------:R-:W-:-:S05]  /*24ee0*/  IADD3.X R12, R12, UR19, RZ, P4, !PT ;  /* 0x000000130c0c7c10 */ /* 0x000fca000a7fe4ff */
        /* <DEDUP_REMOVED lines=33> */
[----:B--2---:R-:W-:-:S05]  /*25100*/  IADD3.X R191, R191, UR19, RZ, P2, !PT ;  /* 0x00000013bfbf7c10 */ /* 0x004fca00097fe4ff */
[----:B------:R0:W-:Y:S04]  /*25110*/  STL [R1+0x278], R191 ;  /* 0x000278bf01007387 */ /* 0x0001e80000100800 */
[----:B0-----:R-:W2:Y:S01]  /*25120*/  LDL.LU R191, [R1+0x220] ;  /* 0x0002200001bf7983 */ /* 0x001ea20000300800 */
[----:B------:R-:W-:-:S05]  /*25130*/  IADD3 R212, P1, R212, UR18, RZ ;  /* 0x00000012d4d47c10 */ /* 0x000fca000ff3e0ff */
[----:B------:R-:W-:Y:S01]  /*25140*/  STL [R1+0x254], R212 ;  /* 0x000254d401007387 */ /* 0x000fe20000100800 */
[----:B---3--:R-:W-:-:S05]  /*25150*/  IADD3 R16, P2, R16, UR18, RZ ;  /* 0x0000001210107c10 */ /* 0x008fca000ff5e0ff */
[----:B------:R0:W-:Y:S04]  /*25160*/  STL [R1+0x24c], R16 ;  /* 0x00024c1001007387 */ /* 0x0001e80000100800 */
[----:B0-----:R-:W3:Y:S01]  /*25170*/  LDL.LU R16, [R1+0x1f4] ;  /* 0x0001f40001107983 */ /* 0x001ee20000300800 */
[----:B------:R-:W-:Y:S02]  /*25180*/  IADD3.X R12, R12, UR19, RZ, P3, !PT ;  /* 0x000000130c0c7c10 */ /* 0x000fe40009ffe4ff */
        /* <DEDUP_REMOVED lines=8> */
[----:B------:R-:W-:Y:S02]  /*25210*/  IADD3 R180, P5, R180, UR18, RZ ;  /* 0x00000012b4b47c10 */ /* 0x000fe4000ffbe0ff */
[----:B------:R-:W-:Y:S01]  /*25220*/  IADD3.X R189, R189, UR19, RZ, P6, !PT ;  /* 0x00000013bdbd7c10 */ /* 0x000fe2000b7fe4ff */
[----:B------:R-:W-:Y:S04]  /*25230*/  STL [R1+0x23c], R188 ;  /* 0x00023cbc01007387 */ /* 0x000fe80000100800 */
[----:B------:R0:W-:Y:S04]  /*25240*/  STL [R1+0x258], R189 ;  /* 0x000258bd01007387 */ /* 0x0001e80000100800 */
[----:B------:R-:W-:Y:S04]  /*25250*/  STL [R1+0x260], R184 ;  /* 0x000260b801007387 */ /* 0x000fe80000100800 */
[----:B0-----:R-:W4:Y:S04]  /*25260*/  LDL.LU R189, [R1+0x1ec] ;  /* 0x0001ec0001bd7983 */ /* 0x001f280000300800 */
[----:B------:R-:W-:Y:S01]  /*25270*/  STL [R1+0x234], R180 ;  /* 0x000234b401007387 */ /* 0x000fe20000100800 */
[----:B------:R-:W-:-:S02]  /*25280*/  IADD3 R199, P6, R199, UR18, RZ ;  /* 0x00000012c7c77c10 */ /* 0x000fc4000ffde0ff */
[----:B------:R-:W-:-:S03]  /*25290*/  IADD3.X R176, R176, UR19, RZ, P1, !PT ;  /* 0x00000013b0b07c10 */ /* 0x000fc60008ffe4ff */
[----:B------:R0:W-:Y:S04]  /*252a0*/  STL [R1+0x22c], R199 ;  /* 0x00022cc701007387 */ /* 0x0001e80000100800 */
        /* <DEDUP_REMOVED lines=29> */
[----:B--2---:R-:W-:-:S05]  /*25480*/  IADD3.X R191, R191, UR19, RZ, P1, !PT ;  /* 0x00000013bfbf7c10 */ /* 0x004fca0008ffe4ff */
[----:B------:R0:W-:Y:S04]  /*25490*/  STL [R1+0x220], R191 ;  /* 0x000220bf01007387 */ /* 0x0001e80000100800 */
[----:B0-----:R-:W2:Y:S01]  /*254a0*/  LDL.LU R191, [R1+0x1f8] ;  /* 0x0001f80001bf7983 */ /* 0x001ea20000300800 */
[----:B---3--:R-:W-:-:S05]  /*254b0*/  IADD3 R16, P1, R16, UR18, RZ ;  /* 0x0000001210107c10 */ /* 0x008fca000ff3e0ff */
[----:B------:R0:W-:Y:S04]  /*254c0*/  STL [R1+0x1f4], R16 ;  /* 0x0001f41001007387 */ /* 0x0001e80000100800 */
[----:B0-----:R-:W3:Y:S01]  /*254d0*/  LDL.LU R16, [R1+0x1cc] ;  /* 0x0001cc0001107983 */ /* 0x001ee20000300800 */
[----:B------:R-:W-:-:S03]  /*254e0*/  IADD3.X R12, R12, UR19, RZ, P2, !PT ;  /* 0x000000130c0c7c10 */ /* 0x000fc600097fe4ff */
[----:B------:R-:W3:Y:S04]  /*254f0*/  LDL.LU R206, [R1+0x1f0] ;  /* 0x0001f00001ce7983 */ /* 0x000ee80000300800 */
[----:B------:R-:W3:Y:S04]  /*25500*/  LDL.LU R198, [R1+0x1c4] ;  /* 0x0001c40001c67983 */ /* 0x000ee80000300800 */
[----:B------:R-:W3:Y:S04]  /*25510*/  LDL.LU R188, [R1+0x1e8] ;  /* 0x0001e80001bc7983 */ /* 0x000ee80000300800 */
[----:B------:R0:W-:Y:S04]  /*25520*/  STL [R1+0x218], R12 ;  /* 0x0002180c01007387 */ /* 0x0001e80000100800 */
[----:B------:R-:W3:Y:S04]  /*25530*/  LDL.LU R184, [R1+0x1bc] ;  /* 0x0001bc0001b87983 */ /* 0x000ee80000300800 */
[----:B------:R-:W3:Y:S04]  /*25540*/  LDL.LU R180, [R1+0x1e0] ;  /* 0x0001e00001b47983 */ /* 0x000ee80000300800 */
[----:B0-----:R-:W3:Y:S01]  /*25550*/  LDL.LU R12, [R1+0x1b4] ;  /* 0x0001b400010c7983 */ /* 0x001ee20000300800 */
[----:B----4-:R-:W-:-:S05]  /*25560*/  IADD3 R189, P2, R189, UR18, RZ ;  /* 0x00000012bdbd7c10 */ /* 0x010fca000ff5e0ff */
[----:B------:R0:W-:Y:S04]  /*25570*/  STL [R1+0x1ec], R189 ;  /* 0x0001ecbd01007387 */ /* 0x0001e80000100800 */
[----:B0-----:R-:W4:Y:S04]  /*25580*/  LDL.LU R189, [R1+0x1d8] ;  /* 0x0001d80001bd7983 */ /* 0x001f280000300800 */
        /* <DEDUP_REMOVED lines=28> */
[----:B---3--:R-:W-:Y:S02]  /*25750*/  IADD3 R16, P6, R16, UR18, RZ ;  /* 0x0000001210107c10 */ /* 0x008fe4000ffde0ff */
[----:B------:R-:W-:-:S03]  /*25760*/  IADD3.X R206, R206, UR19, RZ, P1, !PT ;  /* 0x00000013cece7c10 */ /* 0x000fc60008ffe4ff */
[----:B------:R0:W-:Y:S01]  /*25770*/  STL [R1+0x1cc], R16 ;  /* 0x0001cc1001007387 */ /* 0x0001e20000100800 */
[----:B------:R-:W-:Y:S02]  /*25780*/  IADD3 R198, P1, R198, UR18, RZ ;  /* 0x00000012c6c67c10 */ /* 0x000fe4000ff3e0ff */
[----:B------:R-:W-:Y:S01]  /*25790*/  IADD3.X R188, R188, UR19, RZ, P2, !PT ;  /* 0x00000013bcbc7c10 */ /* 0x000fe200097fe4ff */
[----:B0-----:R-:W3:Y:S04]  /*257a0*/  LDL.LU R16, [R1+0x174] ;  /* 0x0001740001107983 */ /* 0x001ee80000300800 */
        /* <DEDUP_REMOVED lines=55> */
[----:B0-----:R-:W3:Y:S01]  /*25b20*/  LDL.LU R16, [R1+0x160] ;  /* 0x0001600001107983 */ /* 0x001ee20000300800 */
[----:B------:R-:W-:-:S05]  /*25b30*/  IADD3.X R12, R12, UR19, RZ, P6, !PT ;  /* 0x000000130c0c7c10 */ /* 0x000fca000b7fe4ff */
[----:B------:R0:W-:Y:S04]  /*25b40*/  STL [R1+0x198], R12 ;  /* 0x0001980c01007387 */ /* 0x0001e80000100800 */
        /* <DEDUP_REMOVED lines=11> */
[----:B------:R0:W-:Y:S04]  /*25c00*/  STL [R1+0x164], R207 ;  /* 0x000164cf01007387 */ /* 0x0001e80000100800 */
[----:B------:R-:W4:Y:S04]  /*25c10*/  LDL.LU R164, [R1+0x140] ;  /* 0x0001400001a47983 */ /* 0x000f280000300800 */
[----:B------:R-:W4:Y:S01]  /*25c20*/  LDL.LU R160, [R1+0x114] ;  /* 0x0001140001a07983 */ /* 0x000f220000300800 */
[----:B------:R-:W-:-:S03]  /*25c30*/  IADD3.X R215, R215, UR19, RZ, P2, !PT ;  /* 0x00000013d7d77c10 */ /* 0x000fc600097fe4ff */
[----:B------:R-:W4:Y:S04]  /*25c40*/  LDL.LU R156, [R1+0x138] ;  /* 0x00013800019c7983 */ /* 0x000f280000300800 */
[----:B------:R1:W-:Y:S04]  /*25c50*/  STL [R1+0x188], R215 ;  /* 0x000188d701007387 */ /* 0x0003e80000100800 */
[----:B------:R-:W4:Y:S04]  /*25c60*/  LDL.LU R152, [R1+0x10c] ;  /* 0x00010c0001987983 */ /* 0x000f280000300800 */
[----:B------:R-:W4:Y:S04]  /*25c70*/  LDL.LU R20, [R1+0x130] ;  /* 0x0001300001147983 */ /* 0x000f280000300800 */
[----:B0-----:R-:W4:Y:S04]  /*25c80*/  LDL.LU R207, [R1+0x104] ;  /* 0x0001040001cf7983 */ /* 0x001f280000300800 */
[----:B-1----:R-:W4:Y:S01]  /*25c90*/  LDL.LU R215, [R1+0x128] ;  /* 0x0001280001d77983 */ /* 0x002f220000300800 */
[----:B------:R-:W-:-:S02]  /*25ca0*/  IADD3 R212, P2, R212, UR18, RZ ;  /* 0x00000012d4d47c10 */ /* 0x000fc4000ff5e0ff */
        /* <DEDUP_REMOVED lines=14> */
[----:B------:R-:W-:Y:S04]  /*25d90*/  STL [R1+0x170], R198 ;  /* 0x000170c601007387 */ /* 0x000fe80000100800 */
[----:B------:R-:W-:Y:S01]  /*25da0*/  STL [R1+0x144], R188 ;  /* 0x000144bc01007387 */ /* 0x000fe20000100800 */
[----:B---3--:R-:W-:-:S02]  /*25db0*/  IADD3.X R184, R184, UR19, RZ, P6, !PT ;  /* 0x00000013b8b87c10 */ /* 0x008fc4000b7fe4ff */
[----:B------:R-:W-:Y:S02]  /*25dc0*/  IADD3 R180, P6, R180, UR18, RZ ;  /* 0x00000012b4b47c10 */ /* 0x000fe4000ffde0ff */
[----:B------:R-:W-:-:S05]  /*25dd0*/  IADD3.X R16, R16, UR19, RZ, P1, !PT ;  /* 0x0000001310107c10 */ /* 0x000fca0008ffe4ff */
[----:B------:R0:W-:Y:S04]  /*25de0*/  STL [R1+0x160], R16 ;  /* 0x0001601001007387 */ /* 0x0001e80000100800 */
[----:B------:R-:W-:Y:S04]  /*25df0*/  STL [R1+0x168], R184 ;  /* 0x000168b801007387 */ /* 0x000fe80000100800 */
[----:B0-----:R-:W3:Y:S04]  /*25e00*/  LDL.LU R16, [R1+0xec] ;  /* 0x0000ec0001107983 */ /* 0x001ee80000300800 */
[----:B------:R-:W-:Y:S01]  /*25e10*/  STL [R1+0x13c], R180 ;  /* 0x00013cb401007387 */ /* 0x000fe20000100800 */
[----:B------:R-:W-:-:S02]  /*25e20*/  IADD3 R12, P1, R12, UR18, RZ ;  /* 0x000000120c0c7c10 */ /* 0x000fc4000ff3e0ff */
[----:B------:R-:W-:-:S03]  /*25e30*/  IADD3.X R176, R176, UR19, RZ, P2, !PT ;  /* 0x00000013b0b07c10 */ /* 0x000fc600097fe4ff */
[----:B------:R0:W-:Y:S04]  /*25e40*/  STL [R1+0x134], R12 ;  /* 0x0001340c01007387 */ /* 0x0001e80000100800 */
[----:B0-----:R-:W3:Y:S01]  /*25e50*/  LDL.LU R12, [R1+0x110] ;  /* 0x00011000010c7983 */ /* 0x001ee20000300800 */
[----:B----4-:R-:W-:-:S05]  /*25e60*/  IADD3 R189, P2, R189, UR18, RZ ;  /* 0x00000012bdbd7c10 */ /* 0x010fca000ff5e0ff */
[----:B------:R0:W-:Y:S04]  /*25e70*/  STL [R1+0x12c], R189 ;  /* 0x00012cbd01007387 */ /* 0x0001e80000100800 */
[----:B0-----:R-:W4:Y:S04]  /*25e80*/  LDL.LU R189, [R1+0xe4] ;  /* 0x0000e40001bd7983 */ /* 0x001f280000300800 */
[----:B------:R-:W-:Y:S01]  /*25e90*/  STL [R1+0x158], R176 ;  /* 0x000158b001007387 */ /* 0x000fe20000100800 */
[----:B------:R-:W-:Y:S02]  /*25ea0*/  IADD3.X R199, R199, UR19, RZ, P3, !PT ;  /* 0x00000013c7c77c10 */ /* 0x000fe40009ffe4ff */
[----:B------:R-:W-:-:S02]  /*25eb0*/  IADD3 R172, P3, R172, UR18, RZ ;  /* 0x00000012acac7c10 */ /* 0x000fc4000ff7e0ff */
[----:B------:R-:W-:Y:S02]  /*25ec0*/  IADD3.X R168, R168, UR19, RZ, P4, !PT ;  /* 0x00000013a8a87c10 */ /* 0x000fe4000a7fe4ff */
[----:B------:R-:W-:Y:S01]  /*25ed0*/  IADD3 R2, P4, R2, UR18, RZ ;  /* 0x0000001202027c10 */ /* 0x000fe2000ff9e0ff */
[----:B------:R0:W-:Y:S01]  /*25ee0*/  STL [R1+0x150], R199 ;  /* 0x000150c701007387 */ /* 0x0001e20000100800 */
[----:B------:R-:W-:Y:S02]  /*25ef0*/  IADD3.X R164, R164, UR19, RZ, P5, !PT ;  /* 0x00000013a4a47c10 */ /* 0x000fe4000affe4ff */
[----:B------:R-:W-:Y:S01]  /*25f00*/  IADD3 R160, P5, R160, UR18, RZ ;  /* 0x00000012a0a07c10 */ /* 0x000fe2000ffbe0ff */
[----:B0-----:R-:W4:Y:S01]  /*25f10*/  LDL.LU R199, [R1+0x108] ;  /* 0x0001080001c77983 */ /* 0x001f220000300800 */
[----:B------:R-:W-:-:S03]  /*25f20*/  IADD3.X R156, R156, UR19, RZ, P6, !PT ;  /* 0x000000139c9c7c10 */ /* 0x000fc6000b7fe4ff */
[----:B------:R0:W-:Y:S04]  /*25f30*/  STL [R1+0x11c], R2 ;  /* 0x00011c0201007387 */ /* 0x0001e80000100800 */
[----:B------:R-:W-:Y:S01]  /*25f40*/  STL [R1+0x124], R172 ;  /* 0x000124ac01007387 */ /* 0x000fe20000100800 */
[----:B------:R-:W-:-:S03]  /*25f50*/  IADD3 R152, P6, R152, UR18, RZ ;  /* 0x0000001298987c10 */ /* 0x000fc6000ffde0ff */
[----:B0-----:R-:W4:Y:S01]  /*25f60*/  LDL.LU R2, [R1+0xb88] ;  /* 0x000b880001027983 */ /* 0x001f220000300800 */
[----:B------:R-:W-:-:S03]  /*25f70*/  IADD3.X R20, R20, UR19, RZ, P1, !PT ;  /* 0x0000001314147c10 */ /* 0x000fc60008ffe4ff */
[----:B------:R-:W-:Y:S01]  /*25f80*/  STL [R1+0x148], R168 ;  /* 0x000148a801007387 */ /* 0x000fe20000100800 */
[----:B------:R-:W-:-:S03]  /*25f90*/  IADD3 R207, P1, R207, UR18, RZ ;  /* 0x00000012cfcf7c10 */ /* 0x000fc6000ff3e0ff */
[----:B------:R-:W-:Y:S01]  /*25fa0*/  STL [R1+0x140], R164 ;  /* 0x000140a401007387 */ /* 0x000fe20000100800 */
[----:B------:R-:W-:-:S03]  /*25fb0*/  IADD3.X R215, R215, UR19, RZ, P2, !PT ;  /* 0x00000013d7d77c10 */ /* 0x000fc600097fe4ff */
[----:B------:R-:W-:Y:S04]  /*25fc0*/  STL [R1+0x114], R160 ;  /* 0x000114a001007387 */ /* 0x000fe80000100800 */
[----:B------:R-:W-:Y:S04]  /*25fd0*/  STL [R1+0x138], R156 ;  /* 0x0001389c01007387 */ /* 0x000fe80000100800 */
[----:B------:R-:W-:Y:S04]  /*25fe0*/  STL [R1+0x10c], R152 ;  /* 0x00010c9801007387 */ /* 0x000fe80000100800 */
[----:B------:R0:W-:Y:S01]  /*25ff0*/  STL [R1+0x104], R207 ;  /* 0x000104cf01007387 */ /* 0x0001e20000100800 */
[----:B------:R-:W-:-:S03]  /*26000*/  IADD3.X R7, R7, UR19, RZ, P4, !PT ;  /* 0x0000001307077c10 */ /* 0x000fc6000a7fe4ff */
[----:B------:R-:W-:Y:S04]  /*26010*/  STL [R1+0x130], R20 ;  /* 0x0001301401007387 */ /* 0x000fe80000100800 */
[----:B0-----:R-:W4:Y:S04]  /*26020*/  LDL.LU R207, [R1+0x100] ;  /* 0x0001000001cf7983 */ /* 0x001f280000300800 */
[----:B------:R0:W-:Y:S01]  /*26030*/  STL [R1+0x128], R215 ;  /* 0x000128d701007387 */ /* 0x0001e20000100800 */
[----:B------:R-:W-:-:S03]  /*26040*/  IADD3 R223, P2, R223, UR18, RZ ;  /* 0x00000012dfdf7c10 */ /* 0x000fc6000ff5e0ff */
[----:B0-----:R-:W4:Y:S04]  /*26050*/  LDL.LU R215, [R1+0xd4] ;  /* 0x0000d40001d77983 */ /* 0x001f280000300800 */
[----:B------:R0:W-:Y:S01]  /*26060*/  STL [R1+0xfc], R223 ;  /* 0x0000fcdf01007387 */ /* 0x0001e20000100800 */
[----:B------:R-:W-:-:S03]  /*26070*/  IADD3.X R190, R190, UR19, RZ, P3, !PT ;  /* 0x00000013bebe7c10 */ /* 0x000fc60009ffe4ff */
[----:B0-----:R-:W4:Y:S04]  /*26080*/  LDL.LU R223, [R1+0xf8] ;  /* 0x0000f80001df7983 */ /* 0x001f280000300800 */
[----:B------:R0:W-:Y:S04]  /*26090*/  STL [R1+0x120], R190 ;  /* 0x000120be01007387 */ /* 0x0001e80000100800 */
[----:B0-----:R-:W4:Y:S04]  /*260a0*/  LDL.LU R190, [R1+0xcc] ;  /* 0x0000cc0001be7983 */ /* 0x001f280000300800 */
[----:B------:R0:W-:Y:S04]  /*260b0*/  STL [R1+0x118], R7 ;  /* 0x0001180701007387 */ /* 0x0001e80000100800 */
[----:B0-----:R-:W4:Y:S01]  /*260c0*/  LDL.LU R7, [R1+0xb84] ;  /* 0x000b840001077983 */ /* 0x001f220000300800 */
[----:B--2---:R-:W-:-:S05]  /*260d0*/  IADD3 R191, P3, R191, UR18, RZ ;  /* 0x00000012bfbf7c10 */ /* 0x004fca000ff7e0ff */
[----:B------:R0:W-:Y:S04]  /*260e0*/  STL [R1+0xf4], R191 ;  /* 0x0000f4bf01007387 */ /* 0x0001e80000100800 */
[----:B------:R-:W2:Y:S04]  /*260f0*/  LDL.LU R206, [R1+0xf0] ;  /* 0x0000f00001ce7983 */ /* 0x000ea80000300800 */
[----:B------:R-:W2:Y:S04]  /*26100*/  LDL.LU R198, [R1+0xc4] ;  /* 0x0000c40001c67983 */ /* 0x000ea80000300800 */
[----:B------:R-:W2:Y:S04]  /*26110*/  LDL.LU R188, [R1+0xe8] ;  /* 0x0000e80001bc7983 */ /* 0x000ea80000300800 */
[----:B------:R-:W2:Y:S04]  /*26120*/  LDL.LU R184, [R1+0xbc] ;  /* 0x0000bc0001b87983 */ /* 0x000ea80000300800 */
[----:B0-----:R-:W2:Y:S04]  /*26130*/  LDL.LU R191, [R1+0xe0] ;  /* 0x0000e00001bf7983 */ /* 0x001ea80000300800 */
        /* <DEDUP_REMOVED lines=30> */
[----:B------:R0:W-:Y:S06]  /*26320*/  MEMBAR.ALL.CTA ;  /* 0x0000000000007992 */ /* 0x0001ec0000008000 */
[----:B0-----:R-:W0:Y:S01]  /*26330*/  FENCE.VIEW.ASYNC.S ;  /* 0x00000000000073c6 */ /* 0x001e220000000000 */
[----:B------:R-:W-:Y:S01]  /*26340*/  UMOV UR13, 0x40000040 ;  /* 0x40000040000d7882 */ /* 0x000fe20000000000 */
[----:B------:R-:W-:Y:S01]  /*26350*/  UMOV UR15, 0x40000040 ;  /* 0x40000040000f7882 */ /* 0x000fe20000000000 */
[----:B---3--:R-:W-:Y:S01]  /*26360*/  IADD3 R16, P4, R16, UR18, RZ ;  /* 0x0000001210107c10 */ /* 0x008fe2000ff9e0ff */
[----:B------:R-:W3:Y:S01]  /*26370*/  LDL.LU R180, [R1+0xb4] ;  /* 0x0000b40001b47983 */ /* 0x000ee20000300800 */
[----:B------:R-:W-:Y:S01]  /*26380*/  IADD3.X R12, R12, UR19, RZ, P5, !PT ;  /* 0x000000130c0c7c10 */ /* 0x000fe2000affe4ff */
[----:B0-----:R-:W-:Y:S01]  /*26390*/  BAR.SYNC.DEFER_BLOCKING 0x0 ;  /* 0x0000000000007b1d */ /* 0x001fe20000010000 */
[----:B----4-:R-:W-:-:S02]  /*263a0*/  IADD3 R189, P5, R189, UR18, RZ ;  /* 0x00000012bdbd7c10 */ /* 0x010fc4000ffbe0ff */
[----:B------:R-:W-:-:S03]  /*263b0*/  IADD3.X R199, R199, UR19, RZ, P6, !PT ;  /* 0x00000013c7c77c10 */ /* 0x000fc6000b7fe4ff */
[----:B------:R-:W4:Y:S01]  /*263c0*/  LDL.LU R176, [R1+0xac] ;  /* 0x0000ac0001b07983 */ /* 0x000f220000300800 */
[----:B------:R-:W-:-:S06]  /*263d0*/  WARPGROUP.ARRIVE ;  /* 0x00000000000079c5 */ /* 0x000fcc0000000000 */
[----:B------:R-:W-:Y:S01]  /*263e0*/  QGMMA.64x256x32.F32.E5M2.E5M2 R24, gdesc[UR12], R24 ;  /* 0x03e000000c1879f3 */ /* 0x000fe20008703818 */
[----:B------:R0:W-:Y:S04]  /*263f0*/  STL [R1+0xec], R16 ;  /* 0x0000ec1001007387 */ /* 0x0001e80000100800 */
[----:B------:R-:W4:Y:S04]  /*26400*/  LDL.LU R172, [R1+0xd0] ;  /* 0x0000d00001ac7983 */ /* 0x000f280000300800 */
[----:B------:R1:W-:Y:S04]  /*26410*/  STL [R1+0x110], R12 ;  /* 0x0001100c01007387 */ /* 0x0003e80000100800 */
[----:B------:R-:W4:Y:S04]  /*26420*/  LDL.LU R168, [R1+0xc8] ;  /* 0x0000c80001a87983 */ /* 0x000f280000300800 */
[----:B------:R-:W4:Y:S04]  /*26430*/  LDL.LU R164, [R1+0xc0] ;  /* 0x0000c00001a47983 */ /* 0x000f280000300800 */
[----:B------:R1:W-:Y:S01]  /*26440*/  STL [R1+0xe4], R189 ;  /* 0x0000e4bd01007387 */ /* 0x0003e20000100800 */
[----:B------:R-:W-:-:S03]  /*26450*/  IADD3 R0, P6, R0, UR18, RZ ;  /* 0x0000001200007c10 */ /* 0x000fc6000ffde0ff */
[----:B------:R-:W4:Y:S04]  /*26460*/  LDL.LU R160, [R1+0x94] ;  /* 0x0000940001a07983 */ /* 0x000f280000300800 */
[----:B------:R-:W4:Y:S04]  /*26470*/  LDL.LU R156, [R1+0xb8] ;  /* 0x0000b800019c7983 */ /* 0x000f280000300800 */
[----:B------:R-:W-:Y:S01]  /*26480*/  STL [R1+0x108], R199 ;  /* 0x000108c701007387 */ /* 0x000fe20000100800 */
[----:B------:R-:W-:-:S03]  /*26490*/  IADD3.X R207, R207, UR19, RZ, P1, !PT ;  /* 0x00000013cfcf7c10 */ /* 0x000fc60008ffe4ff */
[----:B------:R-:W4:Y:S04]  /*264a0*/  LDL.LU R152, [R1+0x8c] ;  /* 0x00008c0001987983 */ /* 0x000f280000300800 */
[----:B------:R-:W4:Y:S01]  /*264b0*/  LDL.LU R20, [R1+0xb0] ;  /* 0x0000b00001147983 */ /* 0x000f220000300800 */
[----:B------:R-:W-:-:S03]  /*264c0*/  IADD3 R215, P1, R215, UR18, RZ ;  /* 0x00000012d7d77c10 */ /* 0x000fc6000ff3e0ff */
[----:B0-----:R-:W4:Y:S04]  /*264d0*/  LDL.LU R16, [R1+0x84] ;  /* 0x0000840001107983 */ /* 0x001f280000300800 */
[----:B-1----:R-:W4:Y:S01]  /*264e0*/  LDL.LU R12, [R1+0xa8] ;  /* 0x0000a800010c7983 */ /* 0x002f220000300800 */
[----:B------:R-:W-:-:S03]  /*264f0*/  IADD3.X R223, R223, UR19, RZ, P2, !PT ;  /* 0x00000013dfdf7c10 */ /* 0x000fc600097fe4ff */
[----:B------:R-:W4:Y:S04]  /*26500*/  LDL.LU R189, [R1+0x7c] ;  /* 0x00007c0001bd7983 */ /* 0x000f280000300800 */
[----:B------:R0:W-:Y:S01]  /*26510*/  STL [R1+0xdc], R0 ;  /* 0x0000dc0001007387 */ /* 0x0001e20000100800 */
[----:B------:R-:W-:-:S03]  /*26520*/  IADD3 R190, P2, R190, UR18, RZ ;  /* 0x00000012bebe7c10 */ /* 0x000fc6000ff5e0ff */
[----:B0-----:R-:W4:Y:S04]  /*26530*/  LDL.LU R0, [R1+0xb80] ;  /* 0x000b800001007983 */ /* 0x001f280000300800 */
[----:B------:R-:W4:Y:S04]  /*26540*/  LDL.LU R199, [R1+0x74] ;  /* 0x0000740001c77983 */ /* 0x000f280000300800 */
[----:B------:R0:W-:Y:S01]  /*26550*/  STL [R1+0x100], R207 ;  /* 0x000100cf01007387 */ /* 0x0001e20000100800 */
[----:B------:R-:W-:-:S03]  /*26560*/  IADD3.X R5, R5, UR19, RZ, P6, !PT ;  /* 0x0000001305057c10 */ /* 0x000fc6000b7fe4ff */
[----:B0-----:R-:W4:Y:S04]  /*26570*/  LDL.LU R207, [R1+0x90] ;  /* 0x0000900001cf7983 */ /* 0x001f280000300800 */
[----:B------:R0:W-:Y:S04]  /*26580*/  STL [R1+0xd4], R215 ;  /* 0x0000d4d701007387 */ /* 0x0001e80000100800 */
[----:B0-----:R-:W4:Y:S04]  /*26590*/  LDL.LU R215, [R1+0x88] ;  /* 0x0000880001d77983 */ /* 0x001f280000300800 */
[----:B------:R0:W-:Y:S01]  /*265a0*/  STL [R1+0xf8], R223 ;  /* 0x0000f8df01007387 */ /* 0x0001e20000100800 */
[----:B--2---:R-:W-:-:S02]  /*265b0*/  IADD3.X R206, R206, UR19, RZ, P3, !PT ;  /* 0x00000013cece7c10 */ /* 0x004fc40009ffe4ff */
[----:B------:R-:W-:Y:S01]  /*265c0*/  IADD3 R198, P3, R198, UR18, RZ ;  /* 0x00000012c6c67c10 */ /* 0x000fe2000ff7e0ff */
[----:B0-----:R-:W2:Y:S01]  /*265d0*/  LDL.LU R223, [R1+0x80] ;  /* 0x0000800001df7983 */ /* 0x001ea20000300800 */
[----:B------:R-:W-:-:S03]  /*265e0*/  IADD3.X R188, R188, UR19, RZ, P4, !PT ;  /* 0x00000013bcbc7c10 */ /* 0x000fc6000a7fe4ff */
[----:B------:R0:W-:Y:S01]  /*265f0*/  STL [R1+0xcc], R190 ;  /* 0x0000ccbe01007387 */ /* 0x0001e20000100800 */
[----:B------:R-:W-:Y:S02]  /*26600*/  IADD3 R184, P4, R184, UR18, RZ ;  /* 0x00000012b8b87c10 */ /* 0x000fe4000ff9e0ff */
[----:B------:R-:W-:Y:S01]  /*26610*/  IADD3.X R191, R191, UR19, RZ, P5, !PT ;  /* 0x00000013bfbf7c10 */ /* 0x000fe2000affe4ff */
[----:B0-----:R-:W2:Y:S04]  /*26620*/  LDL.LU R190, [R1+0x654] ;  /* 0x0006540001be7983 */ /* 0x001ea80000300800 */
[----:B------:R-:W-:Y:S04]  /*26630*/  STL [R1+0xf0], R206 ;  /* 0x0000f0ce01007387 */ /* 0x000fe80000100800 */
[----:B------:R-:W-:Y:S04]  /*26640*/  STL [R1+0xc4], R198 ;  /* 0x0000c4c601007387 */ /* 0x000fe80000100800 */
[----:B------:R0:W-:Y:S04]  /*26650*/  STL [R1+0xe0], R191 ;  /* 0x0000e0bf01007387 */ /* 0x0001e80000100800 */
[----:B------:R-:W-:Y:S04]  /*26660*/  STL [R1+0xe8], R188 ;  /* 0x0000e8bc01007387 */ /* 0x000fe80000100800 */
[----:B0-----:R-:W2:Y:S04]  /*26670*/  LDL.LU R191, [R1+0x638] ;  /* 0x0006380001bf7983 */ /* 0x001ea80000300800 */
[----:B------:R-:W-:Y:S04]  /*26680*/  STL [R1+0xbc], R184 ;  /* 0x0000bcb801007387 */ /* 0x000fe80000100800 */
[----:B------:R0:W-:Y:S04]  /*26690*/  STL [R1+0xd8], R5 ;  /* 0x0000d80501007387 */ /* 0x0001e80000100800 */
[----:B0-----:R-:W2:Y:S01]  /*266a0*/  LDL.LU R5, [R1+0xb7c] ;  /* 0x000b7c0001057983 */ /* 0x001ea20000300800 */
[----:B------:R-:W-:Y:S01]  /*266b0*/  QGMMA.64x256x32.F32.E5M2.E5M2 R24, gdesc[UR8], R24 ;  /* 0x03e00000081879f3 */ /* 0x000fe20008703818 */
[----:B---3--:R-:W-:-:S05]  /*266c0*/  IADD3 R180, P5, R180, UR18, RZ ;  /* 0x00000012b4b47c10 */ /* 0x008fca000ffbe0ff */
[----:B------:R-:W-:Y:S01]  /*266d0*/  STL [R1+0xb4], R180 ;  /* 0x0000b4b401007387 */ /* 0x000fe20000100800 */
[----:B----4-:R-:W-:Y:S02]  /*266e0*/  IADD3 R176, P6, R176, UR18, RZ ;  /* 0x00000012b0b07c10 */ /* 0x010fe4000ffde0ff */
[----:B------:R-:W-:Y:S02]  /*266f0*/  IADD3.X R172, R172, UR19, RZ, P1, !PT ;  /* 0x00000013acac7c10 */ /* 0x000fe40008ffe4ff */
[----:B------:R-:W-:Y:S02]  /*26700*/  IADD3.X R168, R168, UR19, RZ, P2, !PT ;  /* 0x00000013a8a87c10 */ /* 0x000fe400097fe4ff */
[----:B------:R-:W-:Y:S02]  /*26710*/  IADD3 R6, P2, R6, UR18, RZ ;  /* 0x0000001206067c10 */ /* 0x000fe4000ff5e0ff */
[----:B------:R-:W-:Y:S02]  /*26720*/  IADD3.X R164, R164, UR19, RZ, P3, !PT ;  /* 0x00000013a4a47c10 */ /* 0x000fe40009ffe4ff */
[----:B------:R-:W-:-:S02]  /*26730*/  IADD3 R160, P3, R160, UR18, RZ ;  /* 0x00000012a0a07c10 */ /* 0x000fc4000ff7e0ff */
[----:B------:R-:W-:Y:S02]  /*26740*/  IADD3.X R156, R156, UR19, RZ, P4, !PT ;  /* 0x000000139c9c7c10 */ /* 0x000fe4000a7fe4ff */
[----:B------:R-:W-:Y:S02]  /*26750*/  IADD3 R152, P4, R152, UR18, RZ ;  /* 0x0000001298987c10 */ /* 0x000fe4000ff9e0ff */
[----:B------:R-:W-:-:S05]  /*26760*/  IADD3.X R20, R20, UR19, RZ, P5, !PT ;  /* 0x0000001314147c10 */ /* 0x000fca000affe4ff */
[----:B------:R-:W-:Y:S01]  /*26770*/  QGMMA.64x256x32.F32.E5M2.E5M2 R24, gdesc[UR28], R24 ;  /* 0x03e000001c1879f3 */ /* 0x000fe20008703818 */
[----:B------:R-:W-:Y:S02]  /*26780*/  IADD3 R16, P5, R16, UR18, RZ ;  /* 0x0000001210107c10 */ /* 0x000fe4000ffbe0ff */
[----:B------:R-:W-:Y:S02]  /*26790*/  IADD3.X R12, R12, UR19, RZ, P6, !PT ;  /* 0x000000130c0c7c10 */ /* 0x000fe4000b7fe4ff */
[----:B------:R-:W-:-:S05]  /*267a0*/  IADD3 R0, P1, R0, UR18, RZ ;  /* 0x0000001200007c10 */ /* 0x000fca000ff3e0ff */
[----:B------:R0:W-:Y:S04]  /*267b0*/  STL [R1+0xa4], R0 ;  /* 0x0000a40001007387 */ /* 0x0001e80000100800 */
[----:B------:R-:W-:Y:S04]  /*267c0*/  STL [R1+0xac], R176 ;  /* 0x0000acb001007387 */ /* 0x000fe80000100800 */
[----:B0-----:R-:W3:Y:S04]  /*267d0*/  LDL.LU R0, [R1+0xb78] ;  /* 0x000b780001007983 */ /* 0x001ee80000300800 */
[----:B------:R-:W-:Y:S04]  /*267e0*/  STL [R1+0xd0], R172 ;  /* 0x0000d0ac01007387 */ /* 0x000fe80000100800 */
[----:B------:R0:W-:Y:S01]  /*267f0*/  STL [R1+0x9c], R6 ;  /* 0x00009c0601007387 */ /* 0x0001e20000100800 */
[----:B------:R-:W-:-:S02]  /*26800*/  IADD3 R189, P6, R189, UR18, RZ ;  /* 0x00000012bdbd7c10 */ /* 0x000fc4000ffde0ff */
[----:B------:R-:W-:Y:S01]  /*26810*/  IADD3.X R4, R4, UR19, RZ, P2, !PT ;  /* 0x0000001304047c10 */ /* 0x000fe200097fe4ff */
[----:B0-----:R-:W4:Y:S04]  /*26820*/  LDL.LU R6, [R1+0xb74] ;  /* 0x000b740001067983 */ /* 0x001f280000300800 */
[----:B------:R-:W-:Y:S04]  /*26830*/  STL [R1+0xc8], R168 ;  /* 0x0000c8a801007387 */ /* 0x000fe80000100800 */
[----:B------:R-:W-:Y:S04]  /*26840*/  STL [R1+0xc0], R164 ;  /* 0x0000c0a401007387 */ /* 0x000fe80000100800 */
[----:B------:R-:W-:Y:S04]  /*26850*/  STL [R1+0x94], R160 ;  /* 0x000094a001007387 */ /* 0x000fe80000100800 */
[----:B------:R-:W-:Y:S04]  /*26860*/  STL [R1+0xb8], R156 ;  /* 0x0000b89c01007387 */ /* 0x000fe80000100800 */
[----:B------:R-:W-:Y:S04]  /*26870*/  STL [R1+0x8c], R152 ;  /* 0x00008c9801007387 */ /* 0x000fe80000100800 */
[----:B------:R-:W-:Y:S04]  /*26880*/  STL [R1+0xb0], R20 ;  /* 0x0000b01401007387 */ /* 0x000fe80000100800 */
[----:B------:R-:W-:Y:S01]  /*26890*/  STL [R1+0x84], R16 ;  /* 0x0000841001007387 */ /* 0x000fe20000100800 */
[----:B--2---:R-:W-:-:S05]  /*268a0*/  IADD3.X R5, R5, UR19, RZ, P1, !PT ;  /* 0x0000001305057c10 */ /* 0x004fca0008ffe4ff */
[----:B------:R0:W-:Y:S04]  /*268b0*/  STL [R1+0xa0], R5 ;  /* 0x0000a00501007387 */ /* 0x0001e80000100800 */
[----:B------:R-:W-:Y:S04]  /*268c0*/  STL [R1+0xa8], R12 ;  /* 0x0000a80c01007387 */ /* 0x000fe80000100800 */
[----:B0-----:R-:W2:Y:S04]  /*268d0*/  LDL.LU R5, [R1+0xb70] ;  /* 0x000b700001057983 */ /* 0x001ea80000300800 */
[----:B------:R-:W-:Y:S04]  /*268e0*/  STL [R1+0x7c], R189 ;  /* 0x00007cbd01007387 */ /* 0x000fe80000100800 */
[----:B------:R0:W-:Y:S04]  /*268f0*/  STL [R1+0x98], R4 ;  /* 0x0000980401007387 */ /* 0x0001e80000100800 */
[----:B0-----:R-:W2:Y:S01]  /*26900*/  LDL.LU R4, [R1+0xb6c] ;  /* 0x000b6c0001047983 */ /* 0x001ea20000300800 */
[----:B------:R-:W-:Y:S01]  /*26910*/  QGMMA.64x256x32.F32.E5M2.E5M2 R24, gdesc[UR24], R24, gsb0 ;  /* 0x03e00000181879f3 */ /* 0x000fe20008003818 */
[----:B------:R-:W-:-:S02]  /*26920*/  IADD3 R199, P1, R199, UR18, RZ ;  /* 0x00000012c7c77c10 */ /* 0x000fc4000ff3e0ff */
[----:B------:R-:W-:Y:S02]  /*26930*/  IADD3.X R207, R207, UR19, RZ, P3, !PT ;  /* 0x00000013cfcf7c10 */ /* 0x000fe40009ffe4ff */
[----:B------:R-:W-:Y:S01]  /*26940*/  IADD3 R2, P3, R2, UR18, RZ ;  /* 0x0000001202027c10 */ /* 0x000fe2000ff7e0ff */
[----:B------:R-:W-:Y:S01]  /*26950*/  STL [R1+0x74], R199 ;  /* 0x000074c701007387 */ /* 0x000fe20000100800 */
[----:B------:R-:W-:Y:S02]  /*26960*/  IADD3.X R215, R215, UR19, RZ, P4, !PT ;  /* 0x00000013d7d77c10 */ /* 0x000fe4000a7fe4ff */
[----:B------:R-:W-:Y:S02]  /*26970*/  IADD3 R3, P4, R3, UR18, RZ ;  /* 0x0000001203037c10 */ /* 0x000fe4000ff9e0ff */
[----:B------:R-:W-:Y:S02]  /*26980*/  IADD3.X R223, R223, UR19, RZ, P5, !PT ;  /* 0x00000013dfdf7c10 */ /* 0x000fe4000affe4ff */
[----:B------:R-:W-:-:S02]  /*26990*/  IADD3 R190, P5, R190, UR17, RZ ;  /* 0x00000011bebe7c10 */ /* 0x000fc4000ffbe0ff */
[----:B------:R-:W-:Y:S02]  /*269a0*/  IADD3.X R7, R7, UR19, RZ, P3, !PT ;  /* 0x0000001307077c10 */ /* 0x000fe40009ffe4ff */
[----:B------:R-:W-:Y:S02]  /*269b0*/  IADD3.X R8, R8, UR19, RZ, P4, !PT ;  /* 0x0000001308087c10 */ /* 0x000fe4000a7fe4ff */
[----:B------:R-:W-:Y:S01]  /*269c0*/  IADD3.X R191, R191, UR6, RZ, P5, !PT ;  /* 0x00000006bfbf7c10 */ /* 0x000fe2000affe4ff */
[----:B------:R-:W-:-:S06]  /*269d0*/  UIADD3 UR4, UR4, 0x1, URZ ;  /* 0x0000000104047890 */ /* 0x000fcc000fffe03f */
[----:B------:R-:W-:Y:S02]  /*269e0*/  ISETP.NE.U32.AND P0, PT, R9, UR4, PT ;  /* 0x0000000409007c0c */ /* 0x000fe4000bf05070 */
[----:B---3--:R-:W-:-:S05]  /*269f0*/  IADD3 R0, P2, R0, UR18, RZ ;  /* 0x0000001200007c10 */ /* 0x008fca000ff5e0ff */
[----:B------:R0:W-:Y:S04]  /*26a00*/  STL [R1+0x6c], R0 ;  /* 0x00006c0001007387 */ /* 0x0001e80000100800 */
[----:B0-----:R0:W5:Y:S04]  /*26a10*/  LDL.LU R0, [R1+0xb68] ;  /* 0x000b680001007983 */ /* 0x0011680000300800 */
[----:B------:R1:W-:Y:S01]  /*26a20*/  STL [R1+0x64], R2 ;  /* 0x0000640201007387 */ /* 0x0003e20000100800 */
[----:B----4-:R-:W-:-:S03]  /*26a30*/  IADD3.X R6, R6, UR19, RZ, P2, !PT ;  /* 0x0000001306067c10 */ /* 0x010fc600097fe4ff */
[----:B-1----:R0:W5:Y:S04]  /*26a40*/  LDL.LU R2, [R1+0xb64] ;  /* 0x000b640001027983 */ /* 0x0021680000300800 */
[----:B------:R-:W-:Y:S04]  /*26a50*/  STL [R1+0x90], R207 ;  /* 0x000090cf01007387 */ /* 0x000fe80000100800 */
[----:B------:R1:W-:Y:S04]  /*26a60*/  STL [R1+0x5c], R3 ;  /* 0x00005c0301007387 */ /* 0x0003e80000100800 */
[----:B-1----:R0:W5:Y:S04]  /*26a70*/  LDL.LU R3, [R1+0xb60] ;  /* 0x000b600001037983 */ /* 0x0021680000300800 */
[----:B------:R-:W-:Y:S01]  /*26a80*/  STL [R1+0x88], R215 ;  /* 0x000088d701007387 */ /* 0x000fe20000100800 */
[----:B--2---:R-:W-:-:S02]  /*26a90*/  IADD3.X R5, R5, UR19, RZ, P1, !PT ;  /* 0x0000001305057c10 */ /* 0x004fc40008ffe4ff */
[----:B------:R-:W-:-:S05]  /*26aa0*/  IADD3.X R4, R4, UR19, RZ, P6, !PT ;  /* 0x0000001304047c10 */ /* 0x000fca000b7fe4ff */
[----:B------:R1:W-:Y:S04]  /*26ab0*/  STL [R1+0x78], R4 ;  /* 0x0000780401007387 */ /* 0x0003e80000100800 */
[----:B------:R-:W-:Y:S04]  /*26ac0*/  STL [R1+0x80], R223 ;  /* 0x000080df01007387 */ /* 0x000fe80000100800 */
[----:B-1----:R0:W5:Y:S04]  /*26ad0*/  LDL.LU R4, [R1+0xb5c] ;  /* 0x000b5c0001047983 */ /* 0x0021680000300800 */
[----:B------:R-:W-:Y:S04]  /*26ae0*/  STL [R1+0x654], R190 ;  /* 0x000654be01007387 */ /* 0x000fe80000100800 */
[----:B------:R1:W-:Y:S04]  /*26af0*/  STL [R1+0x70], R5 ;  /* 0x0000700501007387 */ /* 0x0003e80000100800 */
[----:B-1----:R0:W5:Y:S04]  /*26b00*/  LDL.LU R5, [R1+0xb58] ;  /* 0x000b580001057983 */ /* 0x0021680000300800 */
[----:B------:R1:W-:Y:S04]  /*26b10*/  STL [R1+0x68], R6 ;  /* 0x0000680601007387 */ /* 0x0003e80000100800 */
[----:B-1----:R0:W5:Y:S04]  /*26b20*/  LDL.LU R6, [R1+0xb54] ;  /* 0x000b540001067983 */ /* 0x0021680000300800 */
[----:B------:R1:W-:Y:S04]  /*26b30*/  STL [R1+0x60], R7 ;  /* 0x0000600701007387 */ /* 0x0003e80000100800 */
[----:B-1----:R0:W5:Y:S04]  /*26b40*/  LDL.LU R7, [R1+0xb50] ;  /* 0x000b500001077983 */ /* 0x0021680000300800 */
[----:B------:R1:W-:Y:S04]  /*26b50*/  STL [R1+0x58], R8 ;  /* 0x0000580801007387 */ /* 0x0003e80000100800 */
[----:B-1----:R0:W5:Y:S04]  /*26b60*/  LDL.LU R8, [R1+0xb4c] ;  /* 0x000b4c0001087983 */ /* 0x0021680000300800 */
[----:B------:R0:W-:Y:S01]  /*26b70*/  STL [R1+0x638], R191 ;  /* 0x000638bf01007387 */ /* 0x0001e20000100800 */
[----:B------:R-:W-:-:S02]  /*26b80*/  WARPGROUP.DEPBAR.LE gsb0, 0x0 ;  /* 0x00008000000079c5 */ /* 0x000fc40000010000 */
[----:B------:R-:W-:Y:S05]  /*26b90*/  @P0 BRA `(.L_x_2) ;  /* 0xfffffee000880947 */ /* 0x000fea000383ffff */
.L_x_1:
[----:B------:R-:W2:Y:S01]  /*26ba0*/  LDL.LU R10, [R1+0xb40] ;  /* 0x000b4000010a7983 */ /* 0x000ea20000300800 */
[----:B-----5:R-:W1:Y:S01]  /*26bb0*/  S2R R2, SR_TID.X ;  /* 0x0000000000027919 */ /* 0x020e620000002100 */
[----:B------:R-:W-:Y:S02]  /*26bc0*/  F2FP.SATFINITE.E5M2.F32.PACK_AB_MERGE_C R24, R25, R24, RZ ;  /* 0x000000181918723e */ /* 0x000fe400048060ff */
[----:B------:R-:W-:Y:S01]  /*26bd0*/  F2FP.SATFINITE.E5M2.F32.PACK_AB_MERGE_C R28, R29, R28, RZ ;  /* 0x0000001c1d1c723e */ /* 0x000fe200048060ff */
[----:B------:R-:W3:Y:S01]  /*26be0*/  LDL.LU R9, [R1+0xb3c] ;  /* 0x000b3c0001097983 */ /* 0x000ee20000300800 */
[----:B------:R-:W-:Y:S02]  /*26bf0*/  F2FP.SATFINITE.E5M2.F32.PACK_AB_MERGE_C R32, R33, R32, RZ ;  /* 0x000000202120723e */ /* 0x000fe400048060ff */
[----:B------:R-:W-:Y:S01]  /*26c00*/  F2FP.SATFINITE.E5M2.F32.PACK_AB_MERGE_C R26, R27, R26, RZ ;  /* 0x0000001a1b1a723e */ /* 0x000fe200048060ff */
[----:B------:R-:W4:Y:S01]  /*26c10*/  LDL.LU R11, [R1+0xb48] ;  /* 0x000b4800010b7983 */ /* 0x000f220000300800 */
[----:B------:R-:W-:Y:S01]  /*26c20*/  F2FP.SATFINITE.E5M2.F32.PACK_AB_MERGE_C R30, R31, R30, RZ ;  /* 0x0000001e1f1e723e */ /* 0x000fe200048060ff */
[----:B------:R-:W-:Y:S01]  /*26c30*/  USHF.L.U32 UR16, UR16, 0x8, URZ ;  /* 0x0000000810107899 */ /* 0x000fe2000800063f */
[----:B------:R-:W-:Y:S01]  /*26c40*/  F2FP.SATFINITE.E5M2.F32.PACK_AB_MERGE_C R34, R35, R34, RZ ;  /* 0x000000222322723e */ /* 0x000fe200048060ff */
[----:B------:R-:W4:Y:S01]  /*26c50*/  LDL.LU R153, [R1+0xb44] ;  /* 0x000b440001997983 */ /* 0x000f220000300800 */
[----:B------:R-:W-:Y:S01]  /*26c60*/  LOP3.LUT R24, R24, 0xffff, RZ, 0xc0, !PT ;  /* 0x0000ffff18187812 */ /* 0x000fe200078ec0ff */
[----:B------:R-:W-:Y:S01]  /*26c70*/  ULOP3.LUT UR16, UR16, 0x100, URZ, 0xc0, !UPT ;  /* 0x0000010010107892 */ /* 0x000fe2000f8ec03f */
[----:B------:R-:W-:Y:S01]  /*26c80*/  LOP3.LUT R32, R32, 0xffff, RZ, 0xc0, !PT ;  /* 0x0000ffff20207812 */ /* 0x000fe200078ec0ff */
[----:B------:R-:W-:Y:S01]  /*26c90*/  ULDC.64 UR8, c[0x0][0x228] ;  /* 0x00008a0000087ab9 */ /* 0x000fe20000000a00 */
[----:B------:R-:W-:Y:S01]  /*26ca0*/  LOP3.LUT R23, R28, 0xffff, RZ, 0xc0, !PT ;  /* 0x0000ffff1c177812 */ /* 0x000fe200078ec0ff */
[----:B------:R-:W-:Y:S01]  /*26cb0*/  ULDC UR6, c[0x0][0x22c] ;  /* 0x00008b0000067ab9 */ /* 0x000fe20000000800 */
[----:B------:R-:W-:Y:S01]  /*26cc0*/  LOP3.LUT R26, R26, 0xffff, RZ, 0xc0, !PT ;  /* 0x0000ffff1a1a7812 */ /* 0x000fe200078ec0ff */
[----:B------:R-:W-:Y:S01]  /*26cd0*/  ULDC UR4, c[0x0][0x22c] ;  /* 0x00008b0000047ab9 */ /* 0x000fe20000000800 */
[----:B------:R-:W-:-:S02]  /*26ce0*/  LOP3.LUT R34, R34, 0xffff, RZ, 0xc0, !PT ;  /* 0x0000ffff22227812 */ /* 0x000fc400078ec0ff */
[----:B------:R-:W-:Y:S02]  /*26cf0*/  LOP3.LUT R27, R30, 0xffff, RZ, 0xc0, !PT ;  /* 0x0000ffff1e1b7812 */ /* 0x000fe400078ec0ff */
[----:B------:R-:W-:Y:S02]  /*26d00*/  F2FP.SATFINITE.E5M2.F32.PACK_AB_MERGE_C R40, R41, R40, RZ ;  /* 0x000000282928723e */ /* 0x000fe400048060ff */
[----:B------:R-:W-:Y:S02]  /*26d10*/  F2FP.SATFINITE.E5M2.F32.PACK_AB_MERGE_C R44, R45, R44, RZ ;  /* 0x0000002c2d2c723e */ /* 0x000fe400048060ff */
[----:B------:R-:W-:Y:S02]  /*26d20*/  F2FP.SATFINITE.E5M2.F32.PACK_AB_MERGE_C R48, R49, R48, RZ ;  /* 0x000000303130723e */ /* 0x000fe400048060ff */
[----:B------:R-:W-:Y:S02]  /*26d30*/  F2FP.SATFINITE.E5M2.F32.PACK_AB_MERGE_C R42, R43, R42, RZ ;  /* 0x0000002a2b2a723e */ /* 0x000fe400048060ff */
[----:B------:R-:W-:-:S02]  /*26d40*/  F2FP.SATFINITE.E5M2.F32.PACK_AB_MERGE_C R46, R47, R46, RZ ;  /* 0x0000002e2f2e723e */ /* 0x000fc400048060ff */
[----:B------:R-:W-:Y:S02]  /*26d50*/  F2FP.SATFINITE.E5M2.F32.PACK_AB_MERGE_C R50, R51, R50, RZ ;  /* 0x000000323332723e */ /* 0x000fe400048060ff */
[----:B------:R-:W-:Y:S02]  /*26d60*/  PRMT R4, R32, 0x3340, R1 ;  /* 0x0000334020047816 */ /* 0x000fe40000000001 */
[----:B------:R-:W-:Y:S02]  /*26d70*/  PRMT R3, R24, 0x3340, R23 ;  /* 0x0000334018037816 */ /* 0x000fe40000000017 */
[----:B------:R-:W-:Y:S02]  /*26d80*/  PRMT R8, R34, 0x3340, R1 ;  /* 0x0000334022087816 */ /* 0x000fe40000000001 */
[----:B------:R-:W-:Y:S02]  /*26d90*/  PRMT R5, R26, 0x3340, R27 ;  /* 0x000033401a057816 */ /* 0x000fe4000000001b */
[----:B------:R-:W-:-:S02]  /*26da0*/  LOP3.LUT R40, R40, 0xffff, RZ, 0xc0, !PT ;  /* 0x0000ffff28287812 */ /* 0x000fc400078ec0ff */
[----:B------:R-:W-:Y:S02]  /*26db0*/  LOP3.LUT R31, R44, 0xffff, RZ, 0xc0, !PT ;  /* 0x0000ffff2c1f7812 */ /* 0x000fe400078ec0ff */
[----:B------:R-:W-:Y:S02]  /*26dc0*/  LOP3.LUT R48, R48, 0xffff, RZ, 0xc0, !PT ;  /* 0x0000ffff30307812 */ /* 0x000fe400078ec0ff */
[----:B------:R-:W-:Y:S02]  /*26dd0*/  LOP3.LUT R42, R42, 0xffff, RZ, 0xc0, !PT ;  /* 0x0000ffff2a2a7812 */ /* 0x000fe400078ec0ff */
[----:B------:R-:W-:Y:S02]  /*26de0*/  LOP3.LUT R33, R46, 0xffff, RZ, 0xc0, !PT ;  /* 0x0000ffff2e217812 */ /* 0x000fe400078ec0ff */
[----:B------:R-:W-:Y:S02]  /*26df0*/  LOP3.LUT R50, R50, 0xffff, RZ, 0xc0, !PT ;  /* 0x0000ffff32327812 */ /* 0x000fe400078ec0ff */
[----:B------:R-:W-:-:S02]  /*26e00*/  F2FP.SATFINITE.E5M2.F32.PACK_AB_MERGE_C R56, R57, R56, RZ ;  /* 0x000000383938723e */ /* 0x000fc400048060ff */
[----:B------:R-:W-:Y:S02]  /*26e10*/  F2FP.SATFINITE.E5M2.F32.PACK_AB_MERGE_C R58, R59, R58, RZ ;  /* 0x0000003a3b3a723e */ /* 0x000fe400048060ff */
[----:B------:R-:W-:Y:S02]  /*26e20*/  F2FP.SATFINITE.E5M2.F32.PACK_AB_MERGE_C R60, R61, R60, RZ ;  /* 0x0000003c3d3c723e */ /* 0x000fe400048060ff */
[----:B------:R-:W-:Y:S02]  /*26e30*/  F2FP.SATFINITE.E5M2.F32.PACK_AB_MERGE_C R62, R63, R62, RZ ;  /* 0x0000003e3f3e723e */ /* 0x000fe400048060ff */
[----:B------:R-:W-:Y:S02]  /*26e40*/  F2FP.SATFINITE.E5M2.F32.PACK_AB_MERGE_C R64, R65, R64, RZ ;  /* 0x000000404140723e */ /* 0x000fe400048060ff */
[----:B------:R-:W-:Y:S02]  /*26e50*/  F2FP.SATFINITE.E5M2.F32.PACK_AB_MERGE_C R66, R67, R66, RZ ;  /* 0x000000424342723e */ /* 0x000fe400048060ff */
[----:B------:R-:W-:-:S02]  /*26e60*/  PRMT R3, R3, 0x5410, R4 ;  /* 0x0000541003037816 */ /* 0x000fc40000000004 */
[----:B------:R-:W-:Y:S02]  /*26e70*/  F2FP.SATFINITE.E5M2.F32.PACK_AB_MERGE_C R72, R73, R72, RZ ;  /* 0x000000484948723e */ /* 0x000fe400048060ff */
[----:B------:R-:W-:Y:S02]  /*26e80*/  F2FP.SATFINITE.E5M2.F32.PACK_AB_MERGE_C R74, R75, R74, RZ ;  /* 0x0000004a4b4a723e */ /* 0x000fe400048060ff */
[----:B------:R-:W-:Y:S02]  /*26e90*/  F2FP.SATFINITE.E5M2.F32.PACK_AB_MERGE_C R76, R77, R76, RZ ;  /* 0x0000004c4d4c723e */ /* 0x000fe400048060ff */
[----:B------:R-:W-:Y:S02]  /*26ea0*/  F2FP.SATFINITE.E5M2.F32.PACK_AB_MERGE_C R78, R79, R78, RZ ;  /* 0x0000004e4f4e723e */ /* 0x000fe400048060ff */
[----:B------:R-:W-:Y:S02]  /*26eb0*/  F2FP.SATFINITE.E5M2.F32.PACK_AB_MERGE_C R80, R81, R80, RZ ;  /* 0x000000505150723e */ /* 0x000fe400048060ff */
[----:B------:R-:W-:-:S02]  /*26ec0*/  F2FP.SATFINITE.E5M2.F32.PACK_AB_MERGE_C R82, R83, R82, RZ ;  /* 0x000000525352723e */ /* 0x000fc400048060ff */
[----:B------:R-:W-:Y:S02]  /*26ed0*/  PRMT R4, R5, 0x5410, R8 ;  /* 0x0000541005047816 */ /* 0x000fe40000000008 */
[----:B------:R-:W-:Y:S02]  /*26ee0*/  PRMT R8, R48, 0x3340, R1 ;  /* 0x0000334030087816 */ /* 0x000fe40000000001 */
[----:B------:R-:W-:Y:S02]  /*26ef0*/  PRMT R5, R40, 0x3340, R31 ;  /* 0x0000334028057816 */ /* 0x000fe4000000001f */
[----:B------:R-:W-:Y:S02]  /*26f00*/  F2FP.SATFINITE.E5M2.F32.PACK_AB_MERGE_C R36, R37, R36, RZ ;  /* 0x000000242524723e */ /* 0x000fe400048060ff */
[----:B------:R-:W-:Y:S02]  /*26f10*/  PRMT R7, R42, 0x3340, R33 ;  /* 0x000033402a077816 */ /* 0x000fe40000000021 */
[----:B------:R-:W-:-:S02]  /*26f20*/  F2FP.SATFINITE.E5M2.F32.PACK_AB_MERGE_C R38, R39, R38, RZ ;  /* 0x000000262726723e */ /* 0x000fc400048060ff */
[----:B------:R-:W-:Y:S02]  /*26f30*/  LOP3.LUT R56, R56, 0xffff, RZ, 0xc0, !PT ;  /* 0x0000ffff38387812 */ /* 0x000fe400078ec0ff */
[----:B------:R-:W-:Y:S02]  /*26f40*/  LOP3.LUT R58, R58, 0xffff, RZ, 0xc0, !PT ;  /* 0x0000ffff3a3a7812 */ /* 0x000fe400078ec0ff */
[----:B------:R-:W-:Y:S02]  /*26f50*/  LOP3.LUT R35, R60, 0xffff, RZ, 0xc0, !PT ;  /* 0x0000ffff3c237812 */ /* 0x000fe400078ec0ff */
[----:B------:R-:W-:Y:S02]  /*26f60*/  LOP3.LUT R37, R62, 0xffff, RZ, 0xc0, !PT ;  /* 0x0000ffff3e257812 */ /* 0x000fe400078ec0ff */
[----:B------:R-:W-:Y:S02]  /*26f70*/  LOP3.LUT R64, R64, 0xffff, RZ, 0xc0, !PT ;  /* 0x0000ffff40407812 */ /* 0x000fe400078ec0ff */
[----:B------:R-:W-:-:S02]  /*26f80*/  LOP3.LUT R66, R66, 0xffff, RZ, 0xc0, !PT ;  /* 0x0000ffff42427812 */ /* 0x000fc400078ec0ff */
[----:B------:R-:W-:Y:S02]  /*26f90*/  LOP3.LUT R72, R72, 0xffff, RZ, 0xc0, !PT ;  /* 0x0000ffff48487812 */ /* 0x000fe400078ec0ff */
[----:B------:R-:W-:Y:S02]  /*26fa0*/  LOP3.LUT R74, R74, 0xffff, RZ, 0xc0, !PT ;  /* 0x0000ffff4a4a7812 */ /* 0x000fe400078ec0ff */
[----:B------:R-:W-:Y:S02]  /*26fb0*/  LOP3.LUT R39, R76, 0xffff, RZ, 0xc0, !PT ;  /* 0x0000ffff4c277812 */ /* 0x000fe400078ec0ff */
[----:B------:R-:W-:Y:S02]  /*26fc0*/  LOP3.LUT R41, R78, 0xffff, RZ, 0xc0, !PT ;  /* 0x0000ffff4e297812 */ /* 0x000fe400078ec0ff */
[----:B------:R-:W-:Y:S02]  /*26fd0*/  LOP3.LUT R80, R80, 0xffff, RZ, 0xc0, !PT ;  /* 0x0000ffff50507812 */ /* 0x000fe400078ec0ff */
[----:B------:R-:W-:-:S02]  /*26fe0*/  LOP3.LUT R82, R82, 0xffff, RZ, 0xc0, !PT ;  /* 0x0000ffff52527812 */ /* 0x000fc400078ec0ff */
[----:B------:R-:W-:Y:S02]  /*26ff0*/  F2FP.SATFINITE.E5M2.F32.PACK_AB_MERGE_C R88, R89, R88, RZ ;  /* 0x000000585958723e */ /* 0x000fe400048060ff */
[----:B------:R-:W-:Y:S02]  /*27000*/  F2FP.SATFINITE.E5M2.F32.PACK_AB_MERGE_C R92, R93, R92, RZ ;  /* 0x0000005c5d5c723e */ /* 0x000fe400048060ff */
[----:B------:R-:W-:Y:S02]  /*27010*/  F2FP.SATFINITE.E5M2.F32.PACK_AB_MERGE_C R96, R97, R96, RZ ;  /* 0x000000606160723e */ /* 0x000fe400048060ff */
[----:B------:R-:W-:Y:S02]  /*27020*/  F2FP.SATFINITE.E5M2.F32.PACK_AB_MERGE_C R90, R91, R90, RZ ;  /* 0x0000005a5b5a723e */ /* 0x000fe400048060ff */
[----:B------:R-:W-:Y:S02]  /*27030*/  F2FP.SATFINITE.E5M2.F32.PACK_AB_MERGE_C R94, R95, R94, RZ ;  /* 0x0000005e5f5e723e */ /* 0x000fe400048060ff */
[----:B------:R-:W-:-:S02]  /*27040*/  F2FP.SATFINITE.E5M2.F32.PACK_AB_MERGE_C R98, R99, R98, RZ ;  /* 0x000000626362723e */ /* 0x000fc400048060ff */
[----:B------:R-:W-:Y:S02]  /*27050*/  F2FP.SATFINITE.E5M2.F32.PACK_AB_MERGE_C R104, R105, R104, RZ ;  /* 0x000000686968723e */ /* 0x000fe400048060ff */
[----:B------:R-:W-:Y:S02]  /*27060*/  F2FP.SATFINITE.E5M2.F32.PACK_AB_MERGE_C R106, R107, R106, RZ ;  /* 0x0000006a6b6a723e */ /* 0x000fe400048060ff */
[----:B------:R-:W-:Y:S02]  /*27070*/  F2FP.SATFINITE.E5M2.F32.PACK_AB_MERGE_C R108, R109, R108, RZ ;  /* 0x0000006c6d6c723e */ /* 0x000fe400048060ff */
[----:B------:R-:W-:Y:S02]  /*27080*/  F2FP.SATFINITE.E5M2.F32.PACK_AB_MERGE_C R110, R111, R110, RZ ;  /* 0x0000006e6f6e723e */ /* 0x000fe400048060ff */
[----:B------:R-:W-:Y:S02]  /*27090*/  F2FP.SATFINITE.E5M2.F32.PACK_AB_MERGE_C R112, R113, R112, RZ ;  /* 0x000000707170723e */ /* 0x000fe400048060ff */
[----:B------:R-:W-:-:S02]  /*270a0*/  F2FP.SATFINITE.E5M2.F32.PACK_AB_MERGE_C R114, R115, R114, RZ ;  /* 0x000000727372723e */ /* 0x000fc400048060ff */
[--C-:B0-----:R-:W-:Y:S02]  /*270b0*/  PRMT R12, R80, 0x3340, R1.reuse ;  /* 0x00003340500c7816 */ /* 0x101fe40000000001 */
[----:B------:R-:W-:Y:S02]  /*270c0*/  PRMT R14, R82, 0x3340, R1 ;  /* 0x00003340520e7816 */ /* 0x000fe40000000001 */
[----:B------:R-:W-:Y:S02]  /*270d0*/  PRMT R13, R74, 0x3340, R41 ;  /* 0x000033404a0d7816 */ /* 0x000fe40000000029 */
        /* <DEDUP_REMOVED lines=25> */
[--C-:B------:R-:W-:Y:S02]  /*27270*/  PRMT R16, R112, 0x3340, R1.reuse ;  /* 0x0000334070107816 */ /* 0x100fe40000000001 */
[----:B------:R-:W-:-:S02]  /*27280*/  PRMT R18, R114, 0x3340, R1 ;  /* 0x0000334072127816 */ /* 0x000fc40000000001 */
[----:B------:R-:W-:Y:S02]  /*27290*/  PRMT R15, R104, 0x3340, R49 ;  /* 0x00003340680f7816 */ /* 0x000fe40000000031 */
[----:B------:R-:W-:Y:S02]  /*272a0*/  PRMT R17, R106, 0x3340, R51 ;  /* 0x000033406a117816 */ /* 0x000fe40000000033 */
[----:B------:R-:W-:Y:S02]  /*272b0*/  F2FP.SATFINITE.E5M2.F32.PACK_AB_MERGE_C R54, R55, R54, RZ ;  /* 0x000000363736723e */ /* 0x000fe400048060ff */
        /* <DEDUP_REMOVED lines=12> */
[----:B------:R-:W-:Y:S02]  /*27380*/  PRMT R20, R144, 0x3340, R1 ;  /* 0x0000334090147816 */ /* 0x000fe40000000001 */
[----:B------:R-:W-:Y:S02]  /*27390*/  PRMT R21, R136, 0x3340, R57 ;  /* 0x0000334088157816 */ /* 0x000fe40000000039 */
[----:B------:R-:W-:-:S02]  /*273a0*/  PRMT R22, R146, 0x3340, R1 ;  /* 0x0000334092167816 */ /* 0x000fc40000000001 */
[----:B------:R-:W-:Y:S02]  /*273b0*/  PRMT R19, R138, 0x3340, R59 ;  /* 0x000033408a137816 */ /* 0x000fe4000000003b */
[----:B------:R-:W-:Y:S02]  /*273c0*/  PRMT R21, R21, 0x5410, R20 ;  /* 0x0000541015157816 */ /* 0x000fe40000000014 */
[----:B------:R-:W-:Y:S02]  /*273d0*/  PRMT R20, R19, 0x5410, R22 ;  /* 0x0000541013147816 */ /* 0x000fe40000000016 */
[----:B------:R-:W-:Y:S02]  /*273e0*/  SHF.R.U32.HI R22, RZ, 0x8, R27 ;  /* 0x00000008ff167819 */ /* 0x000fe4000001161b */
[----:B------:R-:W-:Y:S02]  /*273f0*/  SHF.R.U32.HI R19, RZ, 0x8, R23 ;  /* 0x00000008ff137819 */ /* 0x000fe40000011617 */
        /* <DEDUP_REMOVED lines=13> */
[----:B--2---:R-:W-:Y:S02]  /*274d0*/  LOP3.LUT R0, R10, 0x400, RZ, 0xc0, !PT ;  /* 0x000004000a007812 */ /* 0x004fe400078ec0ff */
[----:B------:R-:W-:Y:S02]  /*274e0*/  PRMT R10, R50, 0x3340, R1 ;  /* 0x00003340320a7816 */ /* 0x000fe40000000001 */
[----:B---3--:R-:W-:Y:S01]  /*274f0*/  IADD3 R6, R0, UR7, R9 ;  /* 0x0000000700067c10 */ /* 0x008fe2000fffe009 */
[----:B-1----:R-:W-:Y:S01]  /*27500*/  IMAD.SHL.U32 R0, R2, 0x8, RZ ;  /* 0x0000000802007824 */ /* 0x002fe200078e00ff */
[----:B------:R-:W-:-:S04]  /*27510*/  SHF.R.U32.HI R9, RZ, 0x6, R2 ;  /* 0x00000006ff097819 */ /* 0x000fc80000011602 */
[----:B------:R-:W-:Y:S02]  /*27520*/  LOP3.LUT R25, R0, 0x380, RZ, 0xc0, !PT ;  /* 0x0000038000197812 */ /* 0x000fe400078ec0ff */
[----:B------:R-:W-:-:S03]  /*27530*/  SGXT.U32 R9, R9, 0x1 ;  /* 0x000000010909781a */ /* 0x000fc60000000000 */
[----:B------:R-:W-:Y:S01]  /*27540*/  IMAD.IADD R25, R25, 0x1, R6 ;  /* 0x0000000119197824 */ /* 0x000fe200078e0206 */
[----:B------:R-:W-:Y:S02]  /*27550*/  PRMT R6, R5, 0x5410, R8 ;  /* 0x0000541005067816 */ /* 0x000fe40000000008 */
[----:B----4-:R-:W-:Y:S02]  /*27560*/  LOP3.LUT R0, R11, UR16, R9, 0xfe, !PT ;  /* 0x000000100b007c12 */ /* 0x010fe4000f8efe09 */
[----:B------:R-:W-:Y:S02]  /*27570*/  PRMT R5, R7, 0x5410, R10 ;  /* 0x0000541007057816 */ /* 0x000fe4000000000a */
[--C-:B------:R-:W-:Y:S02]  /*27580*/  PRMT R8, R64, 0x3340, R1.reuse ;  /* 0x0000334040087816 */ /* 0x100fe40000000001 */
[----:B------:R-:W-:Y:S02]  /*27590*/  PRMT R7, R66, 0x3340, R1 ;  /* 0x0000334042077816 */ /* 0x000fe40000000001 */
[----:B------:R-:W-:-:S02]  /*275a0*/  PRMT R9, R56, 0x3340, R35 ;  /* 0x0000334038097816 */ /* 0x000fc40000000023 */
[----:B------:R-:W-:Y:S02]  /*275b0*/  PRMT R10, R58, 0x3340, R37 ;  /* 0x000033403a0a7816 */ /* 0x000fe40000000025 */
[----:B------:R-:W-:Y:S02]  /*275c0*/  PRMT R11, R72, 0x3340, R39 ;  /* 0x00003340480b7816 */ /* 0x000fe40000000027 */
[----:B------:R-:W-:Y:S02]  /*275d0*/  PRMT R9, R9, 0x5410, R8 ;  /* 0x0000541009097816 */ /* 0x000fe40000000008 */
[----:B------:R-:W-:Y:S02]  /*275e0*/  PRMT R10, R10, 0x5410, R7 ;  /* 0x000054100a0a7816 */ /* 0x000fe40000000007 */
        /* <DEDUP_REMOVED lines=16> */
[----:B------:R-:W-:Y:S02]  /*276f0*/  SHF.R.U32.HI R15, RZ, 0x8, R24 ;  /* 0x00000008ff0f7819 */ /* 0x000fe40000011618 */
[----:B------:R-:W-:Y:S02]  /*27700*/  SHF.R.U32.HI R18, RZ, 0x8, R26 ;  /* 0x00000008ff127819 */ /* 0x000fe4000001161a */
[----:B------:R-:W-:Y:S02]  /*27710*/  LOP3.LUT R26, R15, 0xffff, RZ, 0xc0, !PT ;  /* 0x0000ffff0f1a7812 */ /* 0x000fe400078ec0ff */
[----:B------:R-:W-:-:S02]  /*27720*/  LOP3.LUT R15, R18, 0xffff, RZ, 0xc0, !PT ;  /* 0x0000ffff120f7812 */ /* 0x000fc400078ec0ff */
[----:B------:R-:W-:Y:S02]  /*27730*/  LOP3.LUT R19, R19, 0xffff, RZ, 0xc0, !PT ;  /* 0x0000ffff13137812 */ /* 0x000fe400078ec0ff */
[----:B------:R-:W-:Y:S02]  /*27740*/  PRMT R28, R15, 0x3340, R22 ;  /* 0x000033400f1c7816 */ /* 0x000fe40000000016 */
[----:B------:R-:W-:Y:S02]  /*27750*/  SHF.R.U32.HI R15, RZ, 0x8, R40 ;  /* 0x00000008ff0f7819 */ /* 0x000fe40000011628 */
[----:B------:R-:W-:Y:S02]  /*27760*/  SHF.R.U32.HI R18, RZ, 0x8, R42 ;  /* 0x00000008ff127819 */ /* 0x000fe4000001162a */
[----:B------:R-:W-:Y:S02]  /*27770*/  SHF.R.U32.HI R22, RZ, 0x8, R33 ;  /* 0x00000008ff167819 */ /* 0x000fe40000011621 */
[----:B------:R-:W-:-:S02]  /*27780*/  LOP3.LUT R30, R15, 0xffff, RZ, 0xc0, !PT ;  /* 0x0000ffff0f1e7812 */ /* 0x000fc400078ec0ff */
[----:B------:R-:W-:Y:S02]  /*27790*/  SHF.R.U32.HI R23, RZ, 0x8, R32 ;  /* 0x00000008ff177819 */ /* 0x000fe40000011620 */
[----:B------:R-:W-:Y:S02]  /*277a0*/  PRMT R26, R26, 0x3340, R19 ;  /* 0x000033401a1a7816 */ /* 0x000fe40000000013 */
[----:B------:R-:W-:Y:S02]  /*277b0*/  LOP3.LUT R22, R22, 0xffff, RZ, 0xc0, !PT ;  /* 0x0000ffff16167812 */ /* 0x000fe400078ec0ff */
[----:B------:R-:W-:Y:S02]  /*277c0*/  LOP3.LUT R15, R18, 0xffff, RZ, 0xc0, !PT ;  /* 0x0000ffff120f7812 */ /* 0x000fe400078ec0ff */
[----:B------:R-:W-:Y:S02]  /*277d0*/  SHF.R.U32.HI R19, RZ, 0x8, R31 ;  /* 0x00000008ff137819 */ /* 0x000fe4000001161f */
[----:B------:R-:W-:-:S02]  /*277e0*/  LOP3.LUT R23, R23, 0xffff, RZ, 0xc0, !PT ;  /* 0x0000ffff17177812 */ /* 0x000fc400078ec0ff */
[----:B------:R-:W-:Y:S02]  /*277f0*/  PRMT R32, R15, 0x3340, R22 ;  /* 0x000033400f207816 */ /* 0x000fe40000000016 */
[----:B------:R-:W-:Y:S02]  /*27800*/  LOP3.LUT R19, R19, 0xffff, RZ, 0xc0, !PT ;  /* 0x0000ffff13137812 */ /* 0x000fe400078ec0ff */
[----:B------:R-:W-:Y:S02]  /*27810*/  SHF.R.U32.HI R15, RZ, 0x8, R56 ;  /* 0x00000008ff0f7819 */ /* 0x000fe40000011638 */
[----:B------:R-:W-:Y:S02]  /*27820*/  SHF.R.U32.HI R18, RZ, 0x8, R58 ;  /* 0x00000008ff127819 */ /* 0x000fe4000001163a */
[----:B------:R-:W-:Y:S02]  /*27830*/  SHF.R.U32.HI R22, RZ, 0x8, R37 ;  /* 0x00000008ff167819 */ /* 0x000fe40000011625 */
[----:B------:R-:W-:-:S02]  /*27840*/  SHF.R.U32.HI R24, RZ, 0x8, R34 ;  /* 0x00000008ff187819 */ /* 0x000fc40000011622 */
[----:B------:R-:W-:Y:S02]  /*27850*/  PRMT R27, R23, 0x3340, R152 ;  /* 0x00003340171b7816 */ /* 0x000fe40000000098 */
[----:B------:R-:W-:Y:S02]  /*27860*/  SHF.R.U32.HI R23, RZ, 0x8, R48 ;  /* 0x00000008ff177819 */ /* 0x000fe40000011630 */
[----:B------:R-:W-:Y:S02]  /*27870*/  PRMT R30, R30, 0x3340, R19 ;  /* 0x000033401e1e7816 */ /* 0x000fe40000000013 */
[----:B------:R-:W-:Y:S02]  /*27880*/  LOP3.LUT R34, R15, 0xffff, RZ, 0xc0, !PT ;  /* 0x0000ffff0f227812 */ /* 0x000fe400078ec0ff */
[----:B------:R-:W-:Y:S02]  /*27890*/  SHF.R.U32.HI R19, RZ, 0x8, R35 ;  /* 0x00000008ff137819 */ /* 0x000fe40000011623 */
[----:B------:R-:W-:-:S02]  /*278a0*/  LOP3.LUT R22, R22, 0xffff, RZ, 0xc0, !PT ;  /* 0x0000ffff16167812 */ /* 0x000fc400078ec0ff */
[----:B------:R-:W-:Y:S02]  /*278b0*/  LOP3.LUT R15, R18, 0xffff, RZ, 0xc0, !PT ;  /* 0x0000ffff120f7812 */ /* 0x000fe400078ec0ff */
[----:B------:R-:W-:Y:S02]  /*278c0*/  LOP3.LUT R23, R23, 0xffff, RZ, 0xc0, !PT ;  /* 0x0000ffff17177812 */ /* 0x000fe400078ec0ff */
[----:B------:R-:W-:Y:S02]  /*278d0*/  LOP3.LUT R19, R19, 0xffff, RZ, 0xc0, !PT ;  /* 0x0000ffff13137812 */ /* 0x000fe400078ec0ff */
[----:B------:R-:W-:Y:S02]  /*278e0*/  PRMT R37, R15, 0x3340, R22 ;  /* 0x000033400f257816 */ /* 0x000fe40000000016 */
[----:B------:R-:W-:Y:S02]  /*278f0*/  SHF.R.U32.HI R15, RZ, 0x8, R72 ;  /* 0x00000008ff0f7819 */ /* 0x000fe40000011648 */
[----:B------:R-:W-:-:S02]  /*27900*/  SHF.R.U32.HI R18, RZ, 0x8, R74 ;  /* 0x00000008ff127819 */ /* 0x000fc4000001164a */
[----:B------:R-:W-:Y:S02]  /*27910*/  SHF.R.U32.HI R22, RZ, 0x8, R41 ;  /* 0x00000008ff167819 */ /* 0x000fe40000011629 */
[----:B------:R-:W-:Y:S02]  /*27920*/  PRMT R31, R23, 0x3340, R152 ;  /* 0x00003340171f7816 */ /* 0x000fe40000000098 */
[----:B------:R-:W-:Y:S02]  /*27930*/  SHF.R.U32.HI R23, RZ, 0x8, R64 ;  /* 0x00000008ff177819 */ /* 0x000fe40000011640 */
[----:B------:R-:W-:Y:S02]  /*27940*/  PRMT R34, R34, 0x3340, R19 ;  /* 0x0000334022227816 */ /* 0x000fe40000000013 */
[----:B------:R-:W-:Y:S02]  /*27950*/  SHF.R.U32.HI R19, RZ, 0x8, R39 ;  /* 0x00000008ff137819 */ /* 0x000fe40000011627 */
[----:B------:R-:W-:-:S02]  /*27960*/  LOP3.LUT R42, R15, 0xffff, RZ, 0xc0, !PT ;  /* 0x0000ffff0f2a7812 */ /* 0x000fc400078ec0ff */
[----:B------:R-:W-:Y:S02]  /*27970*/  LOP3.LUT R22, R22, 0xffff, RZ, 0xc0, !PT ;  /* 0x0000ffff16167812 */ /* 0x000fe400078ec0ff */
[----:B------:R-:W-:Y:S02]  /*27980*/  LOP3.LUT R15, R18, 0xffff, RZ, 0xc0, !PT ;  /* 0x0000ffff120f7812 */ /* 0x000fe400078ec0ff */
[----:B------:R-:W-:Y:S02]  /*27990*/  LOP3.LUT R23, R23, 0xffff, RZ, 0xc0, !PT ;  /* 0x0000ffff17177812 */ /* 0x000fe400078ec0ff */
[----:B------:R-:W-:Y:S02]  /*279a0*/  LOP3.LUT R19, R19, 0xffff, RZ, 0xc0, !PT ;  /* 0x0000ffff13137812 */ /* 0x000fe400078ec0ff */
[----:B------:R-:W-:Y:S02]  /*279b0*/  PRMT R43, R15, 0x3340, R22 ;  /* 0x000033400f2b7816 */ /* 0x000fe40000000016 */
[----:B------:R-:W-:-:S02]  /*279c0*/  SHF.R.U32.HI R15, RZ, 0x8, R88 ;  /* 0x00000008ff0f7819 */ /* 0x000fc40000011658 */
[----:B------:R-:W-:Y:S02]  /*279d0*/  PRMT R35, R23, 0x3340, R152 ;  /* 0x0000334017237816 */ /* 0x000fe40000000098 */
[----:B------:R-:W-:Y:S02]  /*279e0*/  SHF.R.U32.HI R18, RZ, 0x8, R90 ;  /* 0x00000008ff127819 */ /* 0x000fe4000001165a */
[----:B------:R-:W-:Y:S02]  /*279f0*/  SHF.R.U32.HI R22, RZ, 0x8, R47 ;  /* 0x00000008ff167819 */ /* 0x000fe4000001162f */
[----:B------:R-:W-:Y:S02]  /*27a00*/  SHF.R.U32.HI R23, RZ, 0x8, R80 ;  /* 0x00000008ff177819 */ /* 0x000fe40000011650 */
[----:B------:R-:W-:Y:S02]  /*27a10*/  PRMT R42, R42, 0x3340, R19 ;  /* 0x000033402a2a7816 */ /* 0x000fe40000000013 */
[----:B------:R-:W-:-:S02]  /*27a20*/  SHF.R.U32.HI R19, RZ, 0x8, R45 ;  /* 0x00000008ff137819 */ /* 0x000fc4000001162d */
[----:B------:R-:W-:Y:S02]  /*27a30*/  LOP3.LUT R46, R15, 0xffff, RZ, 0xc0, !PT ;  /* 0x0000ffff0f2e7812 */ /* 0x000fe400078ec0ff */
[----:B------:R-:W-:Y:S02]  /*27a40*/  LOP3.LUT R22, R22, 0xffff, RZ, 0xc0, !PT ;  /* 0x0000ffff16167812 */ /* 0x000fe400078ec0ff */
[----:B------:R-:W-:Y:S02]  /*27a50*/  LOP3.LUT R15, R18, 0xffff, RZ, 0xc0, !PT ;  /* 0x0000ffff120f7812 */ /* 0x000fe400078ec0ff */
[----:B------:R-:W-:Y:S02]  /*27a60*/  LOP3.LUT R23, R23, 0xffff, RZ, 0xc0, !PT ;  /* 0x0000ffff17177812 */ /* 0x000fe400078ec0ff */
[----:B------:R-:W-:Y:S02]  /*27a70*/  LOP3.LUT R19, R19, 0xffff, RZ, 0xc0, !PT ;  /* 0x0000ffff13137812 */ /* 0x000fe400078ec0ff */
[----:B------:R-:W-:-:S02]  /*27a80*/  LOP3.LUT R24, R24, 0xffff, RZ, 0xc0, !PT ;  /* 0x0000ffff18187812 */ /* 0x000fc400078ec0ff */
[----:B------:R-:W-:Y:S02]  /*27a90*/  PRMT R47, R15, 0x3340, R22 ;  /* 0x000033400f2f7816 */ /* 0x000fe40000000016 */
[----:B------:R-:W-:Y:S02]  /*27aa0*/  PRMT R39, R23, 0x3340, R152 ;  /* 0x0000334017277816 */ /* 0x000fe40000000098 */
[----:B------:R-:W-:Y:S02]  /*27ab0*/  SHF.R.U32.HI R15, RZ, 0x8, R104 ;  /* 0x00000008ff0f7819 */ /* 0x000fe40000011668 */
[----:B------:R-:W-:Y:S02]  /*27ac0*/  SHF.R.U32.HI R23, RZ, 0x8, R96 ;  /* 0x00000008ff177819 */ /* 0x000fe40000011660 */
[----:B------:R-:W-:Y:S02]  /*27ad0*/  PRMT R46, R46, 0x3340, R19 ;  /* 0x000033402e2e7816 */ /* 0x000fe40000000013 */
[----:B------:R-:W-:-:S02]  /*27ae0*/  SHF.R.U32.HI R18, RZ, 0x8, R106 ;  /* 0x00000008ff127819 */ /* 0x000fc4000001166a */
[----:B------:R-:W-:Y:S02]  /*27af0*/  SHF.R.U32.HI R22, RZ, 0x8, R51 ;  /* 0x00000008ff167819 */ /* 0x000fe40000011633 */
[----:B------:R-:W-:Y:S02]  /*27b00*/  PRMT R29, R24, 0x3340, R1 ;  /* 0x00003340181d7816 */ /* 0x000fe40000000001 */
[----:B------:R-:W-:Y:S02]  /*27b10*/  SHF.R.U32.HI R19, RZ, 0x8, R49 ;  /* 0x00000008ff137819 */ /* 0x000fe40000011631 */
[----:B------:R-:W-:Y:S02]  /*27b20*/  SHF.R.U32.HI R24, RZ, 0x8, R50 ;  /* 0x00000008ff187819 */ /* 0x000fe40000011632 */
[----:B------:R-:W-:Y:S02]  /*27b30*/  LOP3.LUT R50, R15, 0xffff, RZ, 0xc0, !PT ;  /* 0x0000ffff0f327812 */ /* 0x000fe400078ec0ff */
[----:B------:R-:W-:-:S02]  /*27b40*/  LOP3.LUT R23, R23, 0xffff, RZ, 0xc0, !PT ;  /* 0x0000ffff17177812 */ /* 0x000fc400078ec0ff */
[----:B------:R-:W-:Y:S02]  /*27b50*/  LOP3.LUT R22, R22, 0xffff, RZ, 0xc0, !PT ;  /* 0x0000ffff16167812 */ /* 0x000fe400078ec0ff */
[----:B------:R-:W-:Y:S02]  /*27b60*/  LOP3.LUT R15, R18, 0xffff, RZ, 0xc0, !PT ;  /* 0x0000ffff120f7812 */ /* 0x000fe400078ec0ff */
[----:B------:R-:W-:Y:S02]  /*27b70*/  LOP3.LUT R19, R19, 0xffff, RZ, 0xc0, !PT ;  /* 0x0000ffff13137812 */ /* 0x000fe400078ec0ff */
[----:B------:R-:W-:Y:S02]  /*27b80*/  PRMT R45, R23, 0x3340, R152 ;  /* 0x00003340172d7816 */ /* 0x000fe40000000098 */
[----:B------:R-:W-:Y:S02]  /*27b90*/  PRMT R51, R15, 0x3340, R22 ;  /* 0x000033400f337816 */ /* 0x000fe40000000016 */
[----:B------:R-:W-:-:S02]  /*27ba0*/  SHF.R.U32.HI R23, RZ, 0x8, R112 ;  /* 0x00000008ff177819 */ /* 0x000fc40000011670 */
[----:B------:R-:W-:Y:S02]  /*27bb0*/  PRMT R50, R50, 0x3340, R19 ;  /* 0x0000334032327816 */ /* 0x000fe40000000013 */
[----:B------:R-:W-:Y:S02]  /*27bc0*/  SHF.R.U32.HI R15, RZ, 0x8, R120 ;  /* 0x00000008ff0f7819 */ /* 0x000fe40000011678 */
[----:B------:R-:W-:Y:S02]  /*27bd0*/  SHF.R.U32.HI R19, RZ, 0x8, R53 ;  /* 0x00000008ff137819 */ /* 0x000fe40000011635 */
[----:B------:R-:W-:Y:S02]  /*27be0*/  SHF.R.U32.HI R18, RZ, 0x8, R122 ;  /* 0x00000008ff127819 */ /* 0x000fe4000001167a */
[----:B------:R-:W-:Y:S02]  /*27bf0*/  SHF.R.U32.HI R22, RZ, 0x8, R55 ;  /* 0x00000008ff167819 */ /* 0x000fe40000011637 */
[----:B------:R-:W-:-:S02]  /*27c00*/  LOP3.LUT R56, R23, 0xffff, RZ, 0xc0, !PT ;  /* 0x0000ffff17387812 */ /* 0x000fc400078ec0ff */
[----:B------:R-:W-:Y:S02]  /*27c10*/  LOP3.LUT R58, R15, 0xffff, RZ, 0xc0, !PT ;  /* 0x0000ffff0f3a7812 */ /* 0x000fe400078ec0ff */
[----:B------:R-:W-:Y:S02]  /*27c20*/  SHF.R.U32.HI R23, RZ, 0x8, R128 ;  /* 0x00000008ff177819 */ /* 0x000fe40000011680 */
        /* <DEDUP_REMOVED lines=8> */
[----:B------:R-:W-:Y:S02]  /*27cb0*/  SHF.R.U32.HI R23, RZ, 0x8, R144 ;  /* 0x00000008ff177819 */ /* 0x000fe40000011690 */
[----:B------:R-:W-:-:S02]  /*27cc0*/  LOP3.LUT R19, R19, 0xffff, RZ, 0xc0, !PT ;  /* 0x0000ffff13137812 */ /* 0x000fc400078ec0ff */
[----:B------:R-:W-:Y:S02]  /*27cd0*/  LOP3.LUT R62, R15, 0xffff, RZ, 0xc0, !PT ;  /* 0x0000ffff0f3e7812 */ /* 0x000fe400078ec0ff */
[----:B------:R-:W-:Y:S02]  /*27ce0*/  LOP3.LUT R64, R23, 0xffff, RZ, 0xc0, !PT ;  /* 0x0000ffff17407812 */ /* 0x000fe400078ec0ff */
[----:B------:R-:W-:Y:S02]  /*27cf0*/  LOP3.LUT R24, R24, 0xffff, RZ, 0xc0, !PT ;  /* 0x0000ffff18187812 */ /* 0x000fe400078ec0ff */
[----:B------:R-:W-:Y:S02]  /*27d00*/  SHF.R.U32.HI R18, RZ, 0x8, R138 ;  /* 0x00000008ff127819 */ /* 0x000fe4000001168a */
[----:B------:R-:W-:Y:S02]  /*27d10*/  SHF.R.U32.HI R22, RZ, 0x8, R59 ;  /* 0x00000008ff167819 */ /* 0x000fe4000001163b */
[----:B------:R-:W-:-:S02]  /*27d20*/  PRMT R62, R62, 0x3340, R19 ;  /* 0x000033403e3e7816 */ /* 0x000fc40000000013 */
[--C-:B------:R-:W-:Y:S02]  /*27d30*/  PRMT R15, R64, 0x3340, R1.reuse ;  /* 0x00003340400f7816 */ /* 0x100fe40000000001 */
[----:B------:R-:W-:Y:S02]  /*27d40*/  PRMT R33, R24, 0x3340, R1 ;  /* 0x0000334018217816 */ /* 0x000fe40000000001 */
[----:B------:R-:W-:Y:S02]  /*27d50*/  LOP3.LUT R22, R22, 0xffff, RZ, 0xc0, !PT ;  /* 0x0000ffff16167812 */ /* 0x000fe400078ec0ff */
[----:B------:R-:W-:Y:S02]  /*27d60*/  LOP3.LUT R23, R18, 0xffff, RZ, 0xc0, !PT ;  /* 0x0000ffff12177812 */ /* 0x000fe400078ec0ff */
[----:B------:R-:W-:Y:S02]  /*27d70*/  PRMT R46, R46, 0x5410, R45 ;  /* 0x000054102e2e7816 */ /* 0x000fe4000000002d */
[----:B------:R-:W-:-:S02]  /*27d80*/  SHF.R.U32.HI R24, RZ, 0x8, R66 ;  /* 0x00000008ff187819 */ /* 0x000fc40000011642 */
[----:B------:R-:W-:Y:S02]  /*27d90*/  PRMT R45, R62, 0x5410, R15 ;  /* 0x000054103e2d7816 */ /* 0x000fe4000000000f */
[----:B------:R-:W-:Y:S02]  /*27da0*/  PRMT R27, R26, 0x5410, R27 ;  /* 0x000054101a1b7816 */ /* 0x000fe4000000001b */
[----:B------:R-:W-:Y:S02]  /*27db0*/  PRMT R18, R28, 0x5410, R29 ;  /* 0x000054101c127816 */ /* 0x000fe4000000001d */
[----:B------:R-:W-:Y:S02]  /*27dc0*/  LOP3.LUT R36, R36, 0xffff, RZ, 0xc0, !PT ;  /* 0x0000ffff24247812 */ /* 0x000fe400078ec0ff */
[----:B------:R-:W-:Y:S02]  /*27dd0*/  LOP3.LUT R15, R38, 0xffff, RZ, 0xc0, !PT ;  /* 0x0000ffff260f7812 */ /* 0x000fe400078ec0ff */
[----:B------:R-:W-:-:S02]  /*27de0*/  PRMT R23, R23, 0x3340, R22 ;  /* 0x0000334017177816 */ /* 0x000fc40000000016 */
[----:B------:R-:W-:Y:S02]  /*27df0*/  LOP3.LUT R24, R24, 0xffff, RZ, 0xc0, !PT ;  /* 0x0000ffff18187812 */ /* 0x000fe400078ec0ff */
[----:B------:R-:W-:Y:S02]  /*27e00*/  PRMT R22, R30, 0x5410, R31 ;  /* 0x000054101e167816 */ /* 0x000fe4000000001f */
[--C-:B------:R-:W-:Y:S02]  /*27e10*/  PRMT R28, R3, 0x4210, R36.reuse ;  /* 0x00004210031c7816 */ /* 0x100fe40000000024 */
[----:B------:R-:W-:Y:S02]  /*27e20*/  PRMT R29, R27, 0x5210, R36 ;  /* 0x000052101b1d7816 */ /* 0x000fe40000000024 */
[--C-:B------:R-:W-:Y:S02]  /*27e30*/  PRMT R30, R4, 0x4210, R15.reuse ;  /* 0x00004210041e7816 */ /* 0x100fe4000000000f */
[----:B------:R-:W-:Y:S01]  /*27e40*/  PRMT R31, R18, 0x5210, R15 ;  /* 0x00005210121f7816 */ /* 0x000fe2000000000f */
[----:B------:R-:W-:Y:S01]  /*27e50*/  BAR.SYNC.DEFER_BLOCKING 0x0 ;  /* 0x0000000000007b1d */ /* 0x000fe20000010000 */
[----:B------:R-:W-:-:S02]  /*27e60*/  PRMT R40, R24, 0x3340, R1 ;  /* 0x0000334018287816 */ /* 0x000fc40000000001 */
[----:B------:R-:W-:-:S04]  /*27e70*/  SHF.R.U32.HI R24, RZ, 0x8, R82 ;  /* 0x00000008ff187819 */ /* 0x000fc80000011652 */
[----:B------:R-:W-:-:S04]  /*27e80*/  LOP3.LUT R24, R24, 0xffff, RZ, 0xc0, !PT ;  /* 0x0000ffff18187812 */ /* 0x000fc800078ec0ff */
[--C-:B------:R-:W-:Y:S02]  /*27e90*/  PRMT R44, R24, 0x3340, R1.reuse ;  /* 0x00003340182c7816 */ /* 0x100fe40000000001 */
[----:B------:R-:W-:Y:S01]  /*27ea0*/  SHF.R.U32.HI R24, RZ, 0x8, R98 ;  /* 0x00000008ff187819 */ /* 0x000fe20000011662 */
[----:B------:R-:W-:Y:S03]  /*27eb0*/  STSM.16.M88.4 [R25], R28 ;  /* 0x0000001c19007844 */ /* 0x000fe60000000200 */
[----:B------:R-:W-:Y:S02]  /*27ec0*/  LOP3.LUT R24, R24, 0xffff, RZ, 0xc0, !PT ;  /* 0x0000ffff18187812 */ /* 0x000fe400078ec0ff */
[----:B------:R-:W-:Y:S02]  /*27ed0*/  LOP3.LUT R2, R2, 0x7f, RZ, 0xc0, !PT ;  /* 0x0000007f02027812 */ /* 0x000fe400078ec0ff */
[----:B------:R-:W-:-:S02]  /*27ee0*/  PRMT R48, R24, 0x3340, R1 ;  /* 0x0000334018307816 */ /* 0x000fc40000000001 */
[----:B------:R-:W-:Y:S02]  /*27ef0*/  SHF.R.U32.HI R24, RZ, 0x8, R114 ;  /* 0x00000008ff187819 */ /* 0x000fe40000011672 */
[----:B------:R-:W-:Y:S02]  /*27f00*/  PRMT R33, R32, 0x5410, R33 ;  /* 0x0000541020217816 */ /* 0x000fe40000000021 */
[----:B------:R-:W-:Y:S02]  /*27f10*/  LOP3.LUT R54, R54, 0xffff, RZ, 0xc0, !PT ;  /* 0x0000ffff36367812 */ /* 0x000fe400078ec0ff */
[----:B------:R-:W-:Y:S01]  /*27f20*/  LEA R2, R2, UR7, 0x4 ;  /* 0x0000000702027c11 */ /* 0x000fe2000f8e20ff */
[----:B------:R-:W-:Y:S01]  /*27f30*/  BAR.SYNC.DEFER_BLOCKING 0x0 ;  /* 0x0000000000007b1d */ /* 0x000fe20000010000 */
[----:B------:R-:W-:Y:S02]  /*27f40*/  LOP3.LUT R24, R24, 0xffff, RZ, 0xc0, !PT ;  /* 0x0000ffff18187812 */ /* 0x000fe400078ec0ff */
[----:B------:R-:W-:-:S02]  /*27f50*/  PRMT R26, R42, 0x5410, R39 ;  /* 0x000054102a1a7816 */ /* 0x000fc40000000027 */
[----:B------:R-:W-:Y:S02]  /*27f60*/  PRMT R49, R56, 0x3340, R1 ;  /* 0x0000334038317816 */ /* 0x000fe40000000001 */
[----:B------:R-:W-:Y:S02]  /*27f70*/  PRMT R41, R34, 0x5410, R35 ;  /* 0x0000541022297816 */ /* 0x000fe40000000023 */
[----:B------:R-:W-:Y:S02]  /*27f80*/  PRMT R39, R33, 0x5210, R54 ;  /* 0x0000521021277816 */ /* 0x000fe40000000036 */
[----:B------:R-:W-:Y:S02]  /*27f90*/  PRMT R56, R24, 0x3340, R1 ;  /* 0x0000334018387816 */ /* 0x000fe40000000001 */
[----:B------:R-:W-:-:S04]  /*27fa0*/  SHF.R.U32.HI R24, RZ, 0x8, R130 ;  /* 0x00000008ff187819 */ /* 0x000fc80000011682 */
[----:B------:R-:W-:Y:S01]  /*27fb0*/  LOP3.LUT R24, R24, 0xffff, RZ, 0xc0, !PT ;  /* 0x0000ffff18187812 */ /* 0x000fe200078ec0ff */
[----:B------:R-:W0:Y:S01]  /*27fc0*/  LDS.128 R32, [R2] ;  /* 0x0000000002207984 */ /* 0x000e220000000c00 */
[--C-:B------:R-:W-:Y:S02]  /*27fd0*/  PRMT R53, R60, 0x3340, R1.reuse ;  /* 0x000033403c357816 */ /* 0x100fe40000000001 */
[----:B------:R-:W-:Y:S02]  /*27fe0*/  PRMT R60, R24, 0x3340, R1 ;  /* 0x00003340183c7816 */ /* 0x000fe40000000001 */
[----:B------:R-:W-:Y:S02]  /*27ff0*/  SHF.R.U32.HI R24, RZ, 0x8, R146 ;  /* 0x00000008ff187819 */ /* 0x000fe40000011692 */
[----:B------:R-:W-:Y:S02]  /*28000*/  ISETP.GE.AND P0, PT, R153, UR8, PT ;  /* 0x0000000899007c0c */ /* 0x000fe4000bf06270 */
[----:B------:R-:W-:-:S02]  /*28010*/  LOP3.LUT R3, R0, 0x6, RZ, 0xfc, !PT ;  /* 0x0000000600037812 */ /* 0x000fc400078efcff */
[----:B------:R-:W-:Y:S02]  /*28020*/  LOP3.LUT R24, R24, 0xffff, RZ, 0xc0, !PT ;  /* 0x0000ffff18187812 */ /* 0x000fe400078ec0ff */
[----:B------:R-:W-:Y:S01]  /*28030*/  ISETP.LT.AND P5, PT, R3, UR6, !P0 ;  /* 0x0000000603007c0c */ /* 0x000fe2000c7a1270 */
[----:B------:R-:W-:Y:S01]  /*28040*/  ULDC.64 UR6, c[0x0][0x220] ;  /* 0x0000880000067ab9 */ /* 0x000fe20000000a00 */
[----:B------:R-:W-:Y:S02]  /*28050*/  LOP3.LUT R3, R52, 0xffff, RZ, 0xc0, !PT ;  /* 0x0000ffff34037812 */ /* 0x000fe400078ec0ff */
[----:B------:R-:W-:Y:S02]  /*28060*/  PRMT R64, R24, 0x3340, R1 ;  /* 0x0000334018407816 */ /* 0x000fe40000000001 */
[----:B------:R-:W-:Y:S02]  /*28070*/  PRMT R24, R37, 0x5410, R40 ;  /* 0x0000541025187816 */ /* 0x000fe40000000028 */
[----:B------:R-:W-:-:S02]  /*28080*/  PRMT R36, R6, 0x4210, R3 ;  /* 0x0000421006247816 */ /* 0x000fc40000000003 */
[----:B------:R-:W-:Y:S02]  /*28090*/  PRMT R37, R22, 0x5210, R3 ;  /* 0x0000521016257816 */ /* 0x000fe40000000003 */
[----:B------:R-:W-:Y:S01]  /*280a0*/  PRMT R38, R5, 0x4210, R54 ;  /* 0x0000421005267816 */ /* 0x000fe20000000036 */
[----:B------:R-:W-:Y:S06]  /*280b0*/  BAR.SYNC.DEFER_BLOCKING 0x0 ;  /* 0x0000000000007b1d */ /* 0x000fec0000010000 */
[----:B------:R1:W-:Y:S02]  /*280c0*/  STSM.16.M88.4 [R25], R36 ;  /* 0x0000002419007844 */ /* 0x0003e40000000200 */
[----:B------:R-:W-:Y:S01]  /*280d0*/  BAR.SYNC.DEFER_BLOCKING 0x0 ;  /* 0x0000000000007b1d */ /* 0x000fe20000010000 */
[----:B------:R-:W-:-:S02]  /*280e0*/  LOP3.LUT R19, R0, 0xfe, RZ, 0xfc, !PT ;  /* 0x000000fe00137812 */ /* 0x000fc400078efcff */
[----:B------:R-:W-:Y:S02]  /*280f0*/  LOP3.LUT R68, R68, 0xffff, RZ, 0xc0, !PT ;  /* 0x0000ffff44447812 */ /* 0x000fe400078ec0ff */
[----:B------:R-:W-:Y:S01]  /*28100*/  LOP3.LUT R3, R70, 0xffff, RZ, 0xc0, !PT ;  /* 0x0000ffff46037812 */ /* 0x000fe200078ec0ff */
[----:B------:R-:W2:Y:S01]  /*28110*/  LDS.128 R28, [R2] ;  /* 0x00000000021c7984 */ /* 0x000ea20000000c00 */
[----:B------:R-:W-:Y:S01]  /*28120*/  ISETP.LT.AND P1, PT, R19, UR4, !P0 ;  /* 0x0000000413007c0c */ /* 0x000fe2000c721270 */
[----:B------:R-:W-:Y:S01]  /*28130*/  ULDC UR4, c[0x0][0x22c] ;  /* 0x00008b0000047ab9 */ /* 0x000fe20000000800 */
[----:B------:R-:W-:Y:S02]  /*28140*/  PRMT R19, R43, 0x5410, R44 ;  /* 0x000054102b137816 */ /* 0x000fe4000000002c */
[--C-:B------:R-:W-:Y:S02]  /*28150*/  PRMT R40, R9, 0x4210, R68.reuse ;  /* 0x0000421009287816 */ /* 0x100fe40000000044 */
[----:B------:R-:W-:-:S02]  /*28160*/  PRMT R41, R41, 0x5210, R68 ;  /* 0x0000521029297816 */ /* 0x000fc40000000044 */
[--C-:B------:R-:W-:Y:S02]  /*28170*/  PRMT R42, R10, 0x4210, R3.reuse ;  /* 0x000042100a2a7816 */ /* 0x100fe40000000003 */
[----:B------:R-:W-:Y:S01]  /*28180*/  PRMT R43, R24, 0x5210, R3 ;  /* 0x00005210182b7816 */ /* 0x000fe20000000003 */
[----:B------:R-:W-:Y:S01]  /*28190*/  BAR.SYNC.DEFER_BLOCKING 0x0 ;  /* 0x0000000000007b1d */ /* 0x000fe20000010000 */
[----:B------:R-:W-:Y:S02]  /*281a0*/  PRMT R64, R23, 0x5410, R64 ;  /* 0x0000541017407816 */ /* 0x000fe40000000040 */
[C---:B------:R-:W-:Y:S02]  /*281b0*/  LOP3.LUT R23, R0.reuse, 0x2, RZ, 0xfc, !PT ;  /* 0x0000000200177812 */ /* 0x040fe400078efcff */
[----:B------:R-:W-:Y:S01]  /*281c0*/  LOP3.LUT R4, R0, 0x4, RZ, 0xfc, !PT ;  /* 0x0000000400047812 */ /* 0x000fe200078efcff */
[----:B------:R3:W-:Y:S01]  /*281d0*/  STSM.16.M88.4 [R25], R40 ;  /* 0x0000002819007844 */ /* 0x0007e20000000200 */
[----:B------:R-:W-:-:S02]  /*281e0*/  LOP3.LUT R86, R86, 0xffff, RZ, 0xc0, !PT ;  /* 0x0000ffff56567812 */ /* 0x000fc400078ec0ff */
[----:B------:R-:W-:Y:S01]  /*281f0*/  ISETP.LT.AND P3, PT, R23, UR4, !P0 ;  /* 0x0000000417007c0c */ /* 0x000fe2000c761270 */
[----:B------:R-:W-:Y:S01]  /*28200*/  ULDC UR4, c[0x0][0x22c] ;  /* 0x00008b0000047ab9 */ /* 0x000fe20000000800 */
[--C-:B-1----:R-:W-:Y:S02]  /*28210*/  PRMT R38, R7, 0x4210, R86.reuse ;  /* 0x0000421007267816 */ /* 0x102fe40000000056 */
[----:B------:R-:W-:Y:S01]  /*28220*/  ISETP.LT.AND P4, PT, R4, UR4, !P0 ;  /* 0x0000000404007c0c */ /* 0x000fe2000c781270 */
[----:B------:R-:W-:Y:S01]  /*28230*/  BAR.SYNC.DEFER_BLOCKING 0x0 ;  /* 0x0000000000007b1d */ /* 0x000fe20000010000 */
[----:B------:R-:W-:Y:S02]  /*28240*/  LOP3.LUT R3, R84, 0xffff, RZ, 0xc0, !PT ;  /* 0x0000ffff54037812 */ /* 0x000fe400078ec0ff */
[----:B------:R-:W-:Y:S02]  /*28250*/  PRMT R39, R19, 0x5210, R86 ;  /* 0x0000521013277816 */ /* 0x000fe40000000056 */
[----:B------:R-:W-:Y:S01]  /*28260*/  LOP3.LUT R102, R102, 0xffff, RZ, 0xc0, !PT ;  /* 0x0000ffff66667812 */ /* 0x000fe200078ec0ff */
[----:B------:R-:W-:Y:S01]  /*28270*/  ULDC UR4, c[0x0][0x244] ;  /* 0x0000910000047ab9 */ /* 0x000fe20000000800 */
[----:B------:R-:W1:Y:S01]  /*28280*/  LDS.128 R4, [R2] ;  /* 0x0000000002047984 */ /* 0x000e620000000c00 */
[----:B------:R-:W-:-:S02]  /*28290*/  PRMT R36, R8, 0x4210, R3 ;  /* 0x0000421008247816 */ /* 0x000fc40000000003 */
[----:B------:R-:W-:Y:S01]  /*282a0*/  PRMT R37, R26, 0x5210, R3 ;  /* 0x000052101a257816 */ /* 0x000fe20000000003 */
[----:B------:R-:W-:Y:S06]  /*282b0*/  BAR.SYNC.DEFER_BLOCKING 0x0 ;  /* 0x0000000000007b1d */ /* 0x000fec0000010000 */
[----:B------:R4:W-:Y:S01]  /*282c0*/  STSM.16.M88.4 [R25], R36 ;  /* 0x0000002419007844 */ /* 0x0009e20000000200 */
[----:B---3--:R-:W-:Y:S01]  /*282d0*/  PRMT R42, R11, 0x4210, R102 ;  /* 0x000042100b2a7816 */ /* 0x008fe20000000066 */
[----:B------:R-:W-:Y:S01]  /*282e0*/  BAR.SYNC.DEFER_BLOCKING 0x0 ;  /* 0x0000000000007b1d */ /* 0x000fe20000010000 */
[----:B------:R-:W-:-:S02]  /*282f0*/  PRMT R47, R47, 0x5410, R48 ;  /* 0x000054102f2f7816 */ /* 0x000fc40000000030 */
[----:B------:R-:W-:-:S03]  /*28300*/  LOP3.LUT R3, R100, 0xffff, RZ, 0xc0, !PT ;  /* 0x0000ffff64037812 */ /* 0x000fc600078ec0ff */
[----:B------:R-:W3:Y:S01]  /*28310*/  LDS.128 R8, [R2] ;  /* 0x0000000002087984 */ /* 0x000ee20000000c00 */
[--C-:B------:R-:W-:Y:S01]  /*28320*/  PRMT R40, R14, 0x4210, R3.reuse ;  /* 0x000042100e287816 */ /* 0x100fe20000000003 */
[----:B------:R-:W0:Y:S01]  /*28330*/  LDC R48, c[0x0][0x248] ;  /* 0x00009200ff307b82 */ /* 0x000e220000000800 */
[----:B------:R-:W-:Y:S02]  /*28340*/  PRMT R41, R46, 0x5210, R3 ;  /* 0x000052102e297816 */ /* 0x000fe40000000003 */
[----:B------:R-:W-:-:S05]  /*28350*/  PRMT R43, R47, 0x5210, R102 ;  /* 0x000052102f2b7816 */ /* 0x000fca0000000066 */
[----:B------:R-:W-:Y:S01]  /*28360*/  BAR.SYNC.DEFER_BLOCKING 0x0 ;  /* 0x0000000000007b1d */ /* 0x000fe20000010000 */
[----:B------:R-:W-:Y:S02]  /*28370*/  LOP3.LUT R116, R116, 0xffff, RZ, 0xc0, !PT ;  /* 0x0000ffff74747812 */ /* 0x000fe400078ec0ff */
[----:B------:R-:W-:-:S03]  /*28380*/  LOP3.LUT R3, R118, 0xffff, RZ, 0xc0, !PT ;  /* 0x0000ffff76037812 */ /* 0x000fc600078ec0ff */
[----:B------:R2:W-:Y:S01]  /*28390*/  STSM.16.M88.4 [R25], R40 ;  /* 0x0000002819007844 */ /* 0x0005e20000000200 */
[----:B----4-:R-:W-:Y:S02]  /*283a0*/  PRMT R36, R13, 0x4210, R116 ;  /* 0x000042100d247816 */ /* 0x010fe40000000074 */
[----:B------:R-:W-:Y:S01]  /*283b0*/  PRMT R38, R12, 0x4210, R3 ;  /* 0x000042100c267816 */ /* 0x000fe20000000003 */
[----:B------:R-:W-:Y:S01]  /*283c0*/  BAR.SYNC.DEFER_BLOCKING 0x0 ;  /* 0x0000000000007b1d */ /* 0x000fe20000010000 */
[----:B------:R-:W-:Y:S02]  /*283d0*/  PRMT R49, R50, 0x5410, R49 ;  /* 0x0000541032317816 */ /* 0x000fe40000000031 */
[----:B------:R-:W-:-:S03]  /*283e0*/  PRMT R56, R51, 0x5410, R56 ;  /* 0x0000541033387816 */ /* 0x000fc60000000038 */
[----:B------:R-:W4:Y:S01]  /*283f0*/  LDS.128 R12, [R2] ;  /* 0x00000000020c7984 */ /* 0x000f220000000c00 */
[----:B------:R-:W-:Y:S01]  /*28400*/  PRMT R37, R49, 0x5210, R116 ;  /* 0x0000521031257816 */ /* 0x000fe20000000074 */
[----:B------:R-:W1:Y:S01]  /*28410*/  LDC R50, c[0x0][0x248] ;  /* 0x00009200ff327b82 */ /* 0x000e620000000800 */
[----:B------:R-:W-:-:S07]  /*28420*/  PRMT R39, R56, 0x5210, R3 ;  /* 0x0000521038277816 */ /* 0x000fce0000000003 */
[----:B------:R-:W-:Y:S01]  /*28430*/  BAR.SYNC.DEFER_BLOCKING 0x0 ;  /* 0x0000000000007b1d */ /* 0x000fe20000010000 */
[----:B------:R-:W-:Y:S02]  /*28440*/  LOP3.LUT R132, R132, 0xffff, RZ, 0xc0, !PT ;  /* 0x0000ffff84847812 */ /* 0x000fe400078ec0ff */
[----:B------:R-:W-:Y:S02]  /*28450*/  LOP3.LUT R3, R134, 0xffff, RZ, 0xc0, !PT ;  /* 0x0000ffff86037812 */ /* 0x000fe400078ec0ff */
[----:B------:R-:W-:Y:S02]  /*28460*/  PRMT R53, R58, 0x5410, R53 ;  /* 0x000054103a357816 */ /* 0x000fe40000000035 */
[----:B------:R-:W-:Y:S02]  /*28470*/  PRMT R60, R55, 0x5410, R60 ;  /* 0x00005410373c7816 */ /* 0x000fe4000000003c */
[----:B------:R-:W-:Y:S01]  /*28480*/  LOP3.LUT R148, R148, 0xffff, RZ, 0xc0, !PT ;  /* 0x0000ffff94947812 */ /* 0x000fe200078ec0ff */
[----:B------:R-:W-:Y:S01]  /*28490*/  IMAD R24, R153, UR4, RZ ;  /* 0x0000000499187c24 */ /* 0x000fe2000f8e02ff */
[----:B------:R-:W3:Y:S01]  /*284a0*/  LDC R49, c[0x0][0x248] ;  /* 0x00009200ff317b82 */ /* 0x000ee20000000800 */
[----:B------:R-:W-:Y:S01]  /*284b0*/  ISETP.LT.AND P2, PT, R0, UR9, !P0 ;  /* 0x0000000900007c0c */ /* 0x000fe2000c741270 */
[----:B------:R-:W-:-:S06]  /*284c0*/  ULDC UR4, c[0x0][0x248] ;  /* 0x0000920000047ab9 */ /* 0x000fcc0000000800 */
[----:B------:R-:W4:Y:S01]  /*284d0*/  LDC R51, c[0x0][0x248] ;  /* 0x00009200ff337b82 */ /* 0x000f220000000800 */
[----:B------:R0:W-:Y:S01]  /*284e0*/  STSM.16.M88.4 [R25], R36 ;  /* 0x0000002419007844 */ /* 0x0001e20000000200 */
[----:B--2---:R-:W-:Y:S02]  /*284f0*/  PRMT R40, R17, 0x4210, R132 ;  /* 0x0000421011287816 */ /* 0x004fe40000000084 */
[----:B------:R-:W-:-:S04]  /*28500*/  PRMT R42, R16, 0x4210, R3 ;  /* 0x00004210102a7816 */ /* 0x000fc80000000003 */
[----:B------:R-:W-:Y:S01]  /*28510*/  BAR.SYNC.DEFER_BLOCKING 0x0 ;  /* 0x0000000000007b1d */ /* 0x000fe20000010000 */
[----:B------:R-:W-:Y:S02]  /*28520*/  PRMT R41, R53, 0x5210, R132 ;  /* 0x0000521035297816 */ /* 0x000fe40000000084 */
[----:B------:R-:W-:-:S03]  /*28530*/  PRMT R43, R60, 0x5210, R3 ;  /* 0x000052103c2b7816 */ /* 0x000fc60000000003 */
[----:B------:R-:W2:Y:S02]  /*28540*/  LDS.128 R16, [R2] ;  /* 0x0000000002107984 */ /* 0x000ea40000000c00 */
[----:B------:R-:W-:Y:S01]  /*28550*/  BAR.SYNC.DEFER_BLOCKING 0x0 ;  /* 0x0000000000007b1d */ /* 0x000fe20000010000 */
[----:B------:R-:W-:-:S05]  /*28560*/  LOP3.LUT R3, R150, 0xffff, RZ, 0xc0, !PT ;  /* 0x0000ffff96037812 */ /* 0x000fca00078ec0ff */
[----:B------:R1:W-:Y:S01]  /*28570*/  STSM.16.M88.4 [R25], R40 ;  /* 0x0000002819007844 */ /* 0x0003e20000000200 */
[--C-:B------:R-:W-:Y:S02]  /*28580*/  PRMT R44, R21, 0x4210, R148.reuse ;  /* 0x00004210152c7816 */ /* 0x100fe40000000094 */
[--C-:B------:R-:W-:Y:S01]  /*28590*/  PRMT R46, R20, 0x4210, R3.reuse ;  /* 0x00004210142e7816 */ /* 0x100fe20000000003 */
[----:B------:R-:W-:Y:S01]  /*285a0*/  BAR.SYNC.DEFER_BLOCKING 0x0 ;  /* 0x0000000000007b1d */ /* 0x000fe20000010000 */
[----:B------:R-:W-:Y:S02]  /*285b0*/  PRMT R45, R45, 0x5210, R148 ;  /* 0x000052102d2d7816 */ /* 0x000fe40000000094 */
[----:B------:R-:W-:Y:S01]  /*285c0*/  PRMT R47, R64, 0x5210, R3 ;  /* 0x00005210402f7816 */ /* 0x000fe20000000003 */
[C---:B------:R-:W-:Y:S01]  /*285d0*/  IMAD R27, R0.reuse, UR4, RZ ;  /* 0x00000004001b7c24 */ /* 0x040fe2000f8e02ff */
[----:B0-----:R-:W-:Y:S01]  /*285e0*/  LOP3.LUT R38, R0, 0x8, RZ, 0xfc, !PT ;  /* 0x0000000800267812 */ /* 0x001fe200078efcff */
[----:B------:R-:W-:-:S02]  /*285f0*/  ULDC UR4, c[0x0][0x22c] ;  /* 0x00008b0000047ab9 */ /* 0x000fc40000000800 */
[----:B-1----:R-:W0:Y:S01]  /*28600*/  LDC R42, c[0x0][0x248] ;  /* 0x00009200ff2a7b82 */ /* 0x002e220000000800 */
[----:B------:R-:W1:Y:S07]  /*28610*/  LDS.128 R20, [R2] ;  /* 0x0000000002147984 */ /* 0x000e6e0000000c00 */
[----:B------:R-:W-:Y:S01]  /*28620*/  BAR.SYNC.DEFER_BLOCKING 0x0 ;  /* 0x0000000000007b1d */ /* 0x000fe20000010000 */
[----:B------:R-:W-:Y:S01]  /*28630*/  IADD3 R3, P6, R24, UR6, RZ ;  /* 0x0000000618037c10 */ /* 0x000fe2000ffde0ff */
[----:B------:R-:W-:-:S03]  /*28640*/  IMAD R39, R48, 0x2, R27 ;  /* 0x0000000230277824 */ /* 0x000fc600078e021b */
[----:B------:R-:W-:Y:S01]  /*28650*/  LEA.HI.X.SX32 R24, R24, UR7, 0x1, P6 ;  /* 0x0000000718187c11 */ /* 0x000fe2000b0f0eff */
[----:B------:R-:W-:Y:S01]  /*28660*/  ULDC UR6, c[0x0][0x22c] ;  /* 0x00008b0000067ab9 */ /* 0x000fe20000000800 */
[CC--:B------:R-:W-:Y:S01]  /*28670*/  IADD3 R26, P6, R27.reuse, R3.reuse, RZ ;  /* 0x000000031b1a7210 */ /* 0x0c0fe20007fde0ff */
[----:B------:R3:W-:Y:S03]  /*28680*/  STSM.16.M88.4 [R25], R44 ;  /* 0x0000002c19007844 */ /* 0x0007e60000000200 */
[----:B------:R-:W-:Y:S02]  /*28690*/  LEA.HI.X.SX32 R27, R27, R24, 0x1, P6 ;  /* 0x000000181b1b7211 */ /* 0x000fe400030f0eff */
[----:B------:R-:W-:Y:S01]  /*286a0*/  PRMT R43, R32, 0x7770, RZ ;  /* 0x00007770202b7816 */ /* 0x000fe200000000ff */
[----:B------:R-:W-:Y:S01]  /*286b0*/  BAR.SYNC.DEFER_BLOCKING 0x0 ;  /* 0x0000000000007b1d */ /* 0x000fe20000010000 */
[----:B------:R-:W-:Y:S01]  /*286c0*/  IADD3 R36, P6, R39, R3, RZ ;  /* 0x0000000327247210 */ /* 0x000fe20007fde0ff */
[----:B------:R-:W-:-:S03]  /*286d0*/  IMAD R40, R50, 0x2, R39 ;  /* 0x0000000232287824 */ /* 0x000fc600078e0227 */
[----:B------:R-:W-:Y:S02]  /*286e0*/  LEA.HI.X.SX32 R37, R39, R24, 0x1, P6 ;  /* 0x0000001827257211 */ /* 0x000fe400030f0eff */
[----:B------:R-:W-:Y:S02]  /*286f0*/  PRMT R41, R33, 0x7770, RZ ;  /* 0x0000777021297816 */ /* 0x000fe400000000ff */
[----:B---3--:R-:W-:Y:S01]  /*28700*/  PRMT R45, R34, 0x7770, RZ ;  /* 0x00007770222d7816 */ /* 0x008fe200000000ff */
[----:B------:R-:W3:Y:S08]  /*28710*/  LDC R44, c[0x0][0x248] ;  /* 0x00009200ff2c7b82 */ /* 0x000ef00000000800 */
[----:B------:R-:W2:Y:S01]  /*28720*/  LDC R47, c[0x0][0x248] ;  /* 0x00009200ff2f7b82 */ /* 0x000ea20000000800 */
[----:B------:R4:W-:Y:S01]  /*28730*/  @P2 STG.E.U8 desc[UR20][R26.64], R43 ;  /* 0x0000002b1a002986 */ /* 0x0009e2000c101114 */
[----:B------:R-:W-:Y:S01]  /*28740*/  ISETP.LT.AND P2, PT, R38, UR4, !P0 ;  /* 0x0000000426007c0c */ /* 0x000fe2000c741270 */
[----:B------:R-:W-:Y:S01]  /*28750*/  ULDC UR4, c[0x0][0x22c] ;  /* 0x00008b0000047ab9 */ /* 0x000fe20000000800 */
[----:B------:R-:W-:-:S04]  /*28760*/  IADD3 R38, P6, R40, R3, RZ ;  /* 0x0000000328267210 */ /* 0x000fc80007fde0ff */
[----:B------:R-:W-:Y:S01]  /*28770*/  LEA.HI.X.SX32 R39, R40, R24, 0x1, P6 ;  /* 0x0000001828277211 */ /* 0x000fe200030f0eff */
[----:B------:R-:W-:Y:S01]  /*28780*/  IMAD R40, R49, 0x2, R40 ;  /* 0x0000000231287824 */ /* 0x000fe200078e0228 */
[----:B------:R1:W-:Y:S01]  /*28790*/  @P3 STG.E.U8 desc[UR20][R36.64], R41 ;  /* 0x0000002924003986 */ /* 0x0003e2000c101114 */
[----:B------:R-:W-:Y:S01]  /*287a0*/  LOP3.LUT R25, R0, 0xa, RZ, 0xfc, !PT ;  /* 0x0000000a00197812 */ /* 0x000fe200078efcff */
[----:B------:R-:W2:Y:S02]  /*287b0*/  LDC R49, c[0x0][0x248] ;  /* 0x00009200ff317b82 */ /* 0x000ea40000000800 */
[----:B------:R0:W-:Y:S01]  /*287c0*/  @P4 STG.E.U8 desc[UR20][R38.64], R45 ;  /* 0x0000002d26004986 */ /* 0x0001e2000c101114 */
[----:B----4-:R-:W-:Y:S01]  /*287d0*/  IADD3 R26, P4, R40, R3, RZ ;  /* 0x00000003281a7210 */ /* 0x010fe20007f9e0ff */
[----:B-1----:R-:W-:-:S03]  /*287e0*/  IMAD R41, R51, 0x2, R40 ;  /* 0x0000000233297824 */ /* 0x002fc600078e0228 */
[----:B------:R-:W-:Y:S01]  /*287f0*/  LEA.HI.X.SX32 R27, R40, R24, 0x1, P4 ;  /* 0x00000018281b7211 */ /* 0x000fe200020f0eff */
[----:B------:R-:W1:Y:S01]  /*28800*/  LDC R51, c[0x0][0x248] ;  /* 0x00009200ff337b82 */ /* 0x000e620000000800 */
[----:B------:R-:W-:-:S07]  /*28810*/  IADD3 R36, P4, R41, R3, RZ ;  /* 0x0000000329247210 */ /* 0x000fce0007f9e0ff */
[----:B------:R-:W4:Y:S01]  /*28820*/  LDC R40, c[0x0][0x248] ;  /* 0x00009200ff287b82 */ /* 0x000f220000000800 */
[----:B------:R-:W-:Y:S01]  /*28830*/  LEA.HI.X.SX32 R37, R41, R24, 0x1, P4 ;  /* 0x0000001829257211 */ /* 0x000fe200020f0eff */
[----:B0-----:R-:W-:Y:S01]  /*28840*/  IMAD R41, R42, 0x2, R41 ;  /* 0x000000022a297824 */ /* 0x001fe200078e0229 */
[----:B------:R-:W-:Y:S02]  /*28850*/  PRMT R43, R35, 0x7770, RZ ;  /* 0x00007770232b7816 */ /* 0x000fe400000000ff */
[----:B------:R-:W-:-:S03]  /*28860*/  PRMT R45, R32, 0x7771, RZ ;  /* 0x00007771202d7816 */ /* 0x000fc600000000ff */
[----:B------:R-:W0:Y:S01]  /*28870*/  LDC R42, c[0x0][0x248] ;  /* 0x00009200ff2a7b82 */ /* 0x000e220000000800 */
[----:B------:R-:W-:Y:S01]  /*28880*/  ISETP.LT.AND P3, PT, R25, UR4, !P0 ;  /* 0x0000000419007c0c */ /* 0x000fe2000c761270 */
[----:B------:R3:W-:Y:S01]  /*28890*/  @P5 STG.E.U8 desc[UR20][R26.64], R43 ;  /* 0x0000002b1a005986 */ /* 0x0007e2000c101114 */
[----:B------:R-:W-:Y:S01]  /*288a0*/  LOP3.LUT R25, R0, 0xc, RZ, 0xfc, !PT ;  /* 0x0000000c00197812 */ /* 0x000fe200078efcff */
[----:B------:R-:W-:Y:S02]  /*288b0*/  ULDC UR4, c[0x0][0x22c] ;  /* 0x00008b0000047ab9 */ /* 0x000fe40000000800 */
[----:B------:R4:W-:Y:S01]  /*288c0*/  @P2 STG.E.U8 desc[UR20][R36.64], R45 ;  /* 0x0000002d24002986 */ /* 0x0009e2000c101114 */
[----:B------:R-:W-:Y:S02]  /*288d0*/  IADD3 R38, P2, R41, R3, RZ ;  /* 0x0000000329267210 */ /* 0x000fe40007f5e0ff */
[----:B------:R-:W-:Y:S01]  /*288e0*/  ISETP.LT.AND P6, PT, R25, UR4, !P0 ;  /* 0x0000000419007c0c */ /* 0x000fe2000c7c1270 */
[----:B------:R-:W-:Y:S01]  /*288f0*/  ULDC UR4, c[0x0][0x22c] ;  /* 0x00008b0000047ab9 */ /* 0x000fe20000000800 */
[----:B------:R-:W-:Y:S01]  /*28900*/  LEA.HI.X.SX32 R39, R41, R24, 0x1, P2 ;  /* 0x0000001829277211 */ /* 0x000fe200010f0eff */
[----:B---3--:R-:W-:Y:S01]  /*28910*/  IMAD R41, R44, 0x2, R41 ;  /* 0x000000022c297824 */ /* 0x008fe200078e0229 */
[----:B------:R-:W-:-:S02]  /*28920*/  PRMT R43, R33, 0x7771, RZ ;  /* 0x00007771212b7816 */ /* 0x000fc400000000ff */
[----:B------:R-:W-:-:S03]  /*28930*/  LOP3.LUT R25, R0, 0xe, RZ, 0xfc, !PT ;  /* 0x0000000e00197812 */ /* 0x000fc600078efcff */
[----:B------:R3:W-:Y:S01]  /*28940*/  @P3 STG.E.U8 desc[UR20][R38.64], R43 ;  /* 0x0000002b26003986 */ /* 0x0007e2000c101114 */
[CC--:B------:R-:W-:Y:S01]  /*28950*/  IADD3 R26, P3, R41.reuse, R3.reuse, RZ ;  /* 0x00000003291a7210 */ /* 0x0c0fe20007f7e0ff */
[----:B----4-:R-:W-:Y:S01]  /*28960*/  IMAD R37, R40, 0x2, R41 ;  /* 0x0000000228257824 */ /* 0x010fe200078e0229 */
[----:B------:R-:W-:Y:S02]  /*28970*/  PRMT R45, R34, 0x7771, RZ ;  /* 0x00007771222d7816 */ /* 0x000fe400000000ff */
[----:B------:R-:W-:Y:S01]  /*28980*/  LEA.HI.X.SX32 R27, R41, R24, 0x1, P3 ;  /* 0x00000018291b7211 */ /* 0x000fe200018f0eff */
[----:B0-----:R-:W-:Y:S01]  /*28990*/  IMAD R40, R42, 0x2, R37 ;  /* 0x000000022a287824 */ /* 0x001fe200078e0225 */
[----:B------:R-:W-:Y:S01]  /*289a0*/  ISETP.LT.AND P5, PT, R25, UR4, !P0 ;  /* 0x0000000419007c0c */ /* 0x000fe2000c7a1270 */
[----:B------:R-:W-:Y:S01]  /*289b0*/  ULDC UR4, c[0x0][0x22c] ;  /* 0x00008b0000047ab9 */ /* 0x000fe20000000800 */
[----:B------:R-:W-:Y:S01]  /*289c0*/  LOP3.LUT R25, R0, 0x10, RZ, 0xfc, !PT ;  /* 0x0000001000197812 */ /* 0x000fe200078efcff */
[----:B------:R0:W-:Y:S01]  /*289d0*/  @P6 STG.E.U8 desc[UR20][R26.64], R45 ;  /* 0x0000002d1a006986 */ /* 0x0001e2000c101114 */
[-C--:B------:R-:W-:Y:S01]  /*289e0*/  IADD3 R36, P3, R37, R3.reuse, RZ ;  /* 0x0000000325247210 */ /* 0x080fe20007f7e0ff */
[----:B------:R-:W4:Y:S01]  /*289f0*/  LDC R42, c[0x0][0x248] ;  /* 0x00009200ff2a7b82 */ /* 0x000f220000000800 */
[----:B---3--:R-:W-:-:S02]  /*28a00*/  IADD3 R38, P6, R40, R3, RZ ;  /* 0x0000000328267210 */ /* 0x008fc40007fde0ff */
[----:B------:R-:W-:Y:S01]  /*28a10*/  ISETP.LT.AND P4, PT, R25, UR4, !P0 ;  /* 0x0000000419007c0c */ /* 0x000fe2000c781270 */
[----:B------:R-:W-:Y:S01]  /*28a20*/  ULDC UR4, c[0x0][0x22c] ;  /* 0x00008b0000047ab9 */ /* 0x000fe20000000800 */
[-C--:B------:R-:W-:Y:S01]  /*28a30*/  LEA.HI.X.SX32 R39, R40, R24.reuse, 0x1, P6 ;  /* 0x0000001828277211 */ /* 0x080fe200030f0eff */
[----:B--2---:R-:W-:Y:S01]  /*28a40*/  IMAD R40, R47, 0x2, R40 ;  /* 0x000000022f287824 */ /* 0x004fe200078e0228 */
[----:B------:R-:W-:Y:S01]  /*28a50*/  LOP3.LUT R25, R0, 0x12, RZ, 0xfc, !PT ;  /* 0x0000001200197812 */ /* 0x000fe200078efcff */
[----:B------:R-:W2:Y:S01]  /*28a60*/  LDC R47, c[0x0][0x248] ;  /* 0x00009200ff2f7b82 */ /* 0x000ea20000000800 */
[----:B------:R-:W-:Y:S02]  /*28a70*/  PRMT R41, R35, 0x7771, RZ ;  /* 0x0000777123297816 */ /* 0x000fe400000000ff */
[----:B------:R-:W-:Y:S02]  /*28a80*/  LEA.HI.X.SX32 R37, R37, R24, 0x1, P3 ;  /* 0x0000001825257211 */ /* 0x000fe400018f0eff */
[----:B------:R-:W-:-:S02]  /*28a90*/  PRMT R43, R32, 0x7772, RZ ;  /* 0x00007772202b7816 */ /* 0x000fc400000000ff */
[----:B------:R-:W-:Y:S01]  /*28aa0*/  ISETP.LT.AND P2, PT, R25, UR4, !P0 ;  /* 0x0000000419007c0c */ /* 0x000fe2000c741270 */
[----:B------:R3:W-:Y:S01]  /*28ab0*/  @P5 STG.E.U8 desc[UR20][R36.64], R41 ;  /* 0x0000002924005986 */ /* 0x0007e2000c101114 */
[----:B------:R-:W-:Y:S01]  /*28ac0*/  LOP3.LUT R25, R0, 0x14, RZ, 0xfc, !PT ;  /* 0x0000001400197812 */ /* 0x000fe200078efcff */
[----:B------:R-:W-:Y:S02]  /*28ad0*/  ULDC UR4, c[0x0][0x22c] ;  /* 0x00008b0000047ab9 */ /* 0x000fe40000000800 */
[----:B------:R1:W-:Y:S01]  /*28ae0*/  @P4 STG.E.U8 desc[UR20][R38.64], R43 ;  /* 0x0000002b26004986 */ /* 0x0003e2000c101114 */
[C---:B0-----:R-:W-:Y:S02]  /*28af0*/  IADD3 R26, P4, R40.reuse, R3, RZ ;  /* 0x00000003281a7210 */ /* 0x041fe40007f9e0ff */
[----:B------:R-:W-:Y:S01]  /*28b00*/  ISETP.LT.AND P3, PT, R25, UR4, !P0 ;  /* 0x0000000419007c0c */ /* 0x000fe2000c761270 */
[----:B------:R-:W-:Y:S01]  /*28b10*/  ULDC UR4, c[0x0][0x22c] ;  /* 0x00008b0000047ab9 */ /* 0x000fe20000000800 */
[----:B------:R-:W-:Y:S01]  /*28b20*/  LEA.HI.X.SX32 R27, R40, R24, 0x1, P4 ;  /* 0x00000018281b7211 */ /* 0x000fe200020f0eff */
[----:B------:R-:W-:Y:S01]  /*28b30*/  IMAD R40, R49, 0x2, R40 ;  /* 0x0000000231287824 */ /* 0x000fe200078e0228 */
[----:B---3--:R-:W-:Y:S01]  /*28b40*/  PRMT R41, R33, 0x7772, RZ ;  /* 0x0000777221297816 */ /* 0x008fe200000000ff */
[----:B------:R-:W0:Y:S01]  /*28b50*/  LDC R49, c[0x0][0x248] ;  /* 0x00009200ff317b82 */ /* 0x000e220000000800 */
[----:B------:R-:W-:-:S03]  /*28b60*/  LOP3.LUT R25, R0, 0x16, RZ, 0xfc, !PT ;  /* 0x0000001600197812 */ /* 0x000fc600078efcff */
[----:B------:R3:W-:Y:S01]  /*28b70*/  @P2 STG.E.U8 desc[UR20][R26.64], R41 ;  /* 0x000000291a002986 */ /* 0x0007e2000c101114 */
[-C--:B------:R-:W-:Y:S02]  /*28b80*/  IADD3 R36, P2, R40, R3.reuse, RZ ;  /* 0x0000000328247210 */ /* 0x080fe40007f5e0ff */
[----:B------:R-:W-:Y:S02]  /*28b90*/  PRMT R45, R34, 0x7772, RZ ;  /* 0x00007772222d7816 */ /* 0x000fe400000000ff */
[----:B------:R-:W-:Y:S01]  /*28ba0*/  LEA.HI.X.SX32 R37, R40, R24, 0x1, P2 ;  /* 0x0000001828257211 */ /* 0x000fe200010f0eff */
[----:B--2---:R-:W-:Y:S01]  /*28bb0*/  IMAD R40, R47, 0x2, R40 ;  /* 0x000000022f287824 */ /* 0x004fe200078e0228 */
[----:B------:R-:W-:Y:S01]  /*28bc0*/  ISETP.LT.AND P6, PT, R25, UR4, !P0 ;  /* 0x0000000419007c0c */ /* 0x000fe2000c7c1270 */
[----:B------:R-:W-:Y:S01]  /*28bd0*/  ULDC UR4, c[0x0][0x22c] ;  /* 0x00008b0000047ab9 */ /* 0x000fe20000000800 */
[----:B------:R-:W-:Y:S01]  /*28be0*/  LOP3.LUT R25, R0, 0x18, RZ, 0xfc, !PT ;  /* 0x0000001800197812 */ /* 0x000fe200078efcff */
[----:B------:R2:W-:Y:S01]  /*28bf0*/  @P3 STG.E.U8 desc[UR20][R36.64], R45 ;  /* 0x0000002d24003986 */ /* 0x0005e2000c101114 */
[----:B-1----:R-:W-:Y:S01]  /*28c00*/  IMAD R39, R51, 0x2, R40 ;  /* 0x0000000233277824 */ /* 0x002fe200078e0228 */
[----:B---3--:R-:W-:Y:S01]  /*28c10*/  IADD3 R26, P3, R40, R3, RZ ;  /* 0x00000003281a7210 */ /* 0x008fe20007f7e0ff */
[----:B------:R-:W1:Y:S01]  /*28c20*/  LDC R47, c[0x0][0x248] ;  /* 0x00009200ff2f7b82 */ /* 0x000e620000000800 */
[----:B------:R-:W-:-:S02]  /*28c30*/  LOP3.LUT R38, R0, 0x1a, RZ, 0xfc, !PT ;  /* 0x0000001a00267812 */ /* 0x000fc400078efcff */
[----:B------:R-:W-:Y:S01]  /*28c40*/  ISETP.LT.AND P5, PT, R25, UR4, !P0 ;  /* 0x0000000419007c0c */ /* 0x000fe2000c7a1270 */
[----:B------:R-:W-:Y:S01]  /*28c50*/  ULDC UR4, c[0x0][0x22c] ;  /* 0x00008b0000047ab9 */ /* 0x000fe20000000800 */
[----:B------:R-:W-:Y:S02]  /*28c60*/  LEA.HI.X.SX32 R27, R40, R24, 0x1, P3 ;  /* 0x00000018281b7211 */ /* 0x000fe400018f0eff */
[----:B------:R-:W-:Y:S02]  /*28c70*/  PRMT R43, R35, 0x7772, RZ ;  /* 0x00007772232b7816 */ /* 0x000fe400000000ff */
[----:B------:R-:W-:Y:S01]  /*28c80*/  PRMT R41, R32, 0x7773, RZ ;  /* 0x0000777320297816 */ /* 0x000fe200000000ff */
[----:B----4-:R-:W-:Y:S01]  /*28c90*/  IMAD R32, R42, 0x2, R39 ;  /* 0x000000022a207824 */ /* 0x010fe200078e0227 */
[----:B------:R-:W-:Y:S01]  /*28ca0*/  ISETP.LT.AND P2, PT, R38, UR4, !P0 ;  /* 0x0000000426007c0c */ /* 0x000fe2000c741270 */
[----:B------:R3:W-:Y:S01]  /*28cb0*/  @P6 STG.E.U8 desc[UR20][R26.64], R43 ;  /* 0x0000002b1a006986 */ /* 0x0007e2000c101114 */
[-C--:B------:R-:W-:Y:S01]  /*28cc0*/  IADD3 R38, P3, R39, R3.reuse, RZ ;  /* 0x0000000327267210 */ /* 0x080fe20007f7e0ff */
[----:B--2---:R-:W2:Y:S01]  /*28cd0*/  LDC R45, c[0x0][0x248] ;  /* 0x00009200ff2d7b82 */ /* 0x004ea20000000800 */
[----:B------:R-:W-:-:S02]  /*28ce0*/  IADD3 R36, P6, R32, R3, RZ ;  /* 0x0000000320247210 */ /* 0x000fc40007fde0ff */
[----:B------:R-:W-:Y:S01]  /*28cf0*/  LOP3.LUT R25, R0, 0x1c, RZ, 0xfc, !PT ;  /* 0x0000001c00197812 */ /* 0x000fe200078efcff */
[----:B0-----:R-:W-:Y:S01]  /*28d00*/  IMAD R40, R49, 0x2, R32 ;  /* 0x0000000231287824 */ /* 0x001fe200078e0220 */
[-C--:B------:R-:W-:Y:S01]  /*28d10*/  LEA.HI.X.SX32 R39, R39, R24.reuse, 0x1, P3 ;  /* 0x0000001827277211 */ /* 0x080fe200018f0eff */
[----:B------:R-:W-:Y:S01]  /*28d20*/  ULDC UR4, c[0x0][0x22c] ;  /* 0x00008b0000047ab9 */ /* 0x000fe20000000800 */
[----:B------:R-:W-:Y:S02]  /*28d30*/  LEA.HI.X.SX32 R37, R32, R24, 0x1, P6 ;  /* 0x0000001820257211 */ /* 0x000fe400030f0eff */
[----:B------:R-:W-:Y:S01]  /*28d40*/  PRMT R33, R33, 0x7773, RZ ;  /* 0x0000777321217816 */ /* 0x000fe200000000ff */
[----:B---3--:R-:W0:Y:S01]  /*28d50*/  LDC R43, c[0x0][0x248] ;  /* 0x00009200ff2b7b82 */ /* 0x008e220000000800 */
[----:B------:R-:W-:Y:S01]  /*28d60*/  ISETP.LT.AND P4, PT, R25, UR6, !P0 ;  /* 0x0000000619007c0c */ /* 0x000fe2000c781270 */
[----:B------:R3:W-:Y:S01]  /*28d70*/  @P5 STG.E.U8 desc[UR20][R38.64], R41 ;  /* 0x0000002926005986 */ /* 0x0007e2000c101114 */
[----:B------:R-:W-:Y:S01]  /*28d80*/  LOP3.LUT R25, R0, 0x1e, RZ, 0xfc, !PT ;  /* 0x0000001e00197812 */ /* 0x000fe200078efcff */
[----:B------:R-:W-:-:S02]  /*28d90*/  ULDC UR6, c[0x0][0x22c] ;  /* 0x00008b0000067ab9 */ /* 0x000fc40000000800 */
[----:B------:R4:W-:Y:S01]  /*28da0*/  @P2 STG.E.U8 desc[UR20][R36.64], R33 ;  /* 0x0000002124002986 */ /* 0x0009e2000c101114 */
[C---:B------:R-:W-:Y:S02]  /*28db0*/  IADD3 R26, P2, R40.reuse, R3, RZ ;  /* 0x00000003281a7210 */ /* 0x040fe40007f5e0ff */
[----:B------:R-:W-:Y:S01]  /*28dc0*/  ISETP.LT.AND P3, PT, R25, UR4, !P0 ;  /* 0x0000000419007c0c */ /* 0x000fe2000c761270 */
[----:B------:R-:W-:Y:S01]  /*28dd0*/  ULDC UR4, c[0x0][0x22c] ;  /* 0x00008b0000047ab9 */ /* 0x000fe20000000800 */
[----:B------:R-:W-:Y:S01]  /*28de0*/  LEA.HI.X.SX32 R27, R40, R24, 0x1, P2 ;  /* 0x00000018281b7211 */ /* 0x000fe200010f0eff */
[----:B-1----:R-:W-:Y:S01]  /*28df0*/  IMAD R40, R47, 0x2, R40 ;  /* 0x000000022f287824 */ /* 0x002fe200078e0228 */
[----:B---3--:R-:W-:Y:S01]  /*28e00*/  PRMT R41, R34, 0x7773, RZ ;  /* 0x0000777322297816 */ /* 0x008fe200000000ff */
[----:B------:R-:W1:Y:S01]  /*28e10*/  LDC R47, c[0x0][0x248] ;  /* 0x00009200ff2f7b82 */ /* 0x000e620000000800 */
[----:B------:R-:W-:-:S03]  /*28e20*/  LOP3.LUT R25, R0, 0x20, RZ, 0xfc, !PT ;  /* 0x0000002000197812 */ /* 0x000fc600078efcff */
[----:B------:R3:W-:Y:S01]  /*28e30*/  @P4 STG.E.U8 desc[UR20][R26.64], R41 ;  /* 0x000000291a004986 */ /* 0x0007e2000c101114 */
[C---:B------:R-:W-:Y:S02]  /*28e40*/  IADD3 R32, P4, R40.reuse, R3, RZ ;  /* 0x0000000328207210 */ /* 0x040fe40007f9e0ff */
[----:B------:R-:W-:Y:S01]  /*28e50*/  PRMT R39, R35, 0x7773, RZ ;  /* 0x0000777323277816 */ /* 0x000fe200000000ff */
[----:B------:R-:W1:Y:S01]  /*28e60*/  LDC R38, c[0x0][0x248] ;  /* 0x00009200ff267b82 */ /* 0x000e620000000800 */
[----:B----4-:R-:W-:Y:S01]  /*28e70*/  LEA.HI.X.SX32 R33, R40, R24, 0x1, P4 ;  /* 0x0000001828217211 */ /* 0x010fe200020f0eff */
[----:B--2---:R-:W-:Y:S01]  /*28e80*/  IMAD R40, R45, 0x2, R40 ;  /* 0x000000022d287824 */ /* 0x004fe200078e0228 */
[----:B------:R-:W-:Y:S01]  /*28e90*/  ISETP.LT.AND P6, PT, R25, UR4, !P0 ;  /* 0x0000000419007c0c */ /* 0x000fe2000c7c1270 */
[----:B------:R-:W-:Y:S01]  /*28ea0*/  ULDC UR4, c[0x0][0x22c] ;  /* 0x00008b0000047ab9 */ /* 0x000fe20000000800 */
[----:B------:R-:W-:-:S03]  /*28eb0*/  LOP3.LUT R25, R0, 0x22, RZ, 0xfc, !PT ;  /* 0x0000002200197812 */ /* 0x000fc600078efcff */
[----:B------:R-:W2:Y:S01]  /*28ec0*/  LDC R45, c[0x0][0x248] ;  /* 0x00009200ff2d7b82 */ /* 0x000ea20000000800 */
[----:B------:R4:W-:Y:S01]  /*28ed0*/  @P3 STG.E.U8 desc[UR20][R32.64], R39 ;  /* 0x0000002720003986 */ /* 0x0009e2000c101114 */
[----:B------:R-:W-:Y:S01]  /*28ee0*/  LOP3.LUT R34, R0, 0x24, RZ, 0xfc, !PT ;  /* 0x0000002400227812 */ /* 0x000fe200078efcff */
[----:B0-----:R-:W-:Y:S01]  /*28ef0*/  IMAD R36, R43, 0x2, R40 ;  /* 0x000000022b247824 */ /* 0x001fe200078e0228 */
[----:B---3--:R-:W-:Y:S02]  /*28f00*/  IADD3 R26, P3, R40, R3, RZ ;  /* 0x00000003281a7210 */ /* 0x008fe40007f7e0ff */
[----:B------:R-:W-:Y:S01]  /*28f10*/  ISETP.LT.AND P2, PT, R25, UR4, !P0 ;  /* 0x0000000419007c0c */ /* 0x000fe2000c741270 */
[----:B------:R-:W-:Y:S01]  /*28f20*/  ULDC UR4, c[0x0][0x22c] ;  /* 0x00008b0000047ab9 */ /* 0x000fe20000000800 */
[----:B------:R-:W0:Y:S01]  /*28f30*/  LDC R43, c[0x0][0x248] ;  /* 0x00009200ff2b7b82 */ /* 0x000e220000000800 */
[----:B------:R-:W-:Y:S01]  /*28f40*/  ISETP.LT.AND P4, PT, R34, UR4, !P0 ;  /* 0x0000000422007c0c */ /* 0x000fe2000c781270 */
[----:B------:R-:W-:Y:S01]  /*28f50*/  ULDC UR4, c[0x0][0x22c] ;  /* 0x00008b0000047ab9 */ /* 0x000fe20000000800 */
[----:B------:R-:W-:-:S02]  /*28f60*/  LEA.HI.X.SX32 R27, R40, R24, 0x1, P3 ;  /* 0x00000018281b7211 */ /* 0x000fc400018f0eff */
[-C--:B------:R-:W-:Y:S02]  /*28f70*/  IADD3 R34, P3, R36, R3.reuse, RZ ;  /* 0x0000000324227210 */ /* 0x080fe40007f7e0ff */
[----:B------:R-:W-:Y:S01]  /*28f80*/  PRMT R41, R28, 0x7770, RZ ;  /* 0x000077701c297816 */ /* 0x000fe200000000ff */
[----:B------:R-:W3:Y:S01]  /*28f90*/  LDC R40, c[0x0][0x248] ;  /* 0x00009200ff287b82 */ /* 0x000ee20000000800 */
[----:B------:R-:W-:Y:S01]  /*28fa0*/  LEA.HI.X.SX32 R35, R36, R24, 0x1, P3 ;  /* 0x0000001824237211 */ /* 0x000fe200018f0eff */
[----:B-1----:R-:W-:Y:S02]  /*28fb0*/  IMAD R36, R47, 0x2, R36 ;  /* 0x000000022f247824 */ /* 0x002fe400078e0224 */
[----:B------:R1:W-:Y:S03]  /*28fc0*/  @P6 STG.E.U8 desc[UR20][R26.64], R41 ;  /* 0x000000291a006986 */ /* 0x0003e6000c101114 */
[----:B----4-:R-:W-:Y:S01]  /*28fd0*/  IADD3 R32, P6, R36, R3, RZ ;  /* 0x0000000324207210 */ /* 0x010fe20007fde0ff */
[----:B------:R-:W4:Y:S01]  /*28fe0*/  LDC R47, c[0x0][0x248] ;  /* 0x00009200ff2f7b82 */ /* 0x000f220000000800 */
[----:B------:R-:W-:-:S02]  /*28ff0*/  PRMT R37, R29, 0x7770, RZ ;  /* 0x000077701d257816 */ /* 0x000fc400000000ff */
[-C--:B------:R-:W-:Y:S01]  /*29000*/  LEA.HI.X.SX32 R33, R36, R24.reuse, 0x1, P6 ;  /* 0x0000001824217211 */ /* 0x080fe200030f0eff */
[----:B--2---:R-:W-:Y:S01]  /*29010*/  IMAD R36, R45, 0x2, R36 ;  /* 0x000000022d247824 */ /* 0x004fe200078e0224 */
[----:B------:R-:W-:Y:S01]  /*29020*/  PRMT R39, R30, 0x7770, RZ ;  /* 0x000077701e277816 */ /* 0x000fe200000000ff */
[----:B------:R0:W-:Y:S01]  /*29030*/  @P2 STG.E.U8 desc[UR20][R34.64], R37 ;  /* 0x0000002522002986 */ /* 0x0001e2000c101114 */
[----:B------:R-:W-:Y:S01]  /*29040*/  LOP3.LUT R25, R0, 0x26, RZ, 0xfc, !PT ;  /* 0x0000002600197812 */ /* 0x000fe200078efcff */
[----:B------:R-:W2:Y:S02]  /*29050*/  LDC R45, c[0x0][0x248] ;  /* 0x00009200ff2d7b82 */ /* 0x000ea40000000800 */
[----:B------:R3:W-:Y:S01]  /*29060*/  @P4 STG.E.U8 desc[UR20][R32.64], R39 ;  /* 0x0000002720004986 */ /* 0x0007e2000c101114 */
[----:B-1----:R-:W-:Y:S02]  /*29070*/  IADD3 R26, P4, R36, R3, RZ ;  /* 0x00000003241a7210 */ /* 0x002fe40007f9e0ff */
[----:B------:R-:W-:Y:S01]  /*29080*/  ISETP.LT.AND P5, PT, R25, UR6, !P0 ;  /* 0x0000000619007c0c */ /* 0x000fe2000c7a1270 */
[----:B------:R-:W-:Y:S01]  /*29090*/  ULDC UR6, c[0x0][0x22c] ;  /* 0x00008b0000067ab9 */ /* 0x000fe20000000800 */
[----:B------:R-:W-:Y:S01]  /*290a0*/  LOP3.LUT R25, R0, 0x28, RZ, 0xfc, !PT ;  /* 0x0000002800197812 */ /* 0x000fe200078efcff */
[----:B0-----:R-:W-:Y:S01]  /*290b0*/  IMAD R37, R43, 0x2, R36 ;  /* 0x000000022b257824 */ /* 0x001fe200078e0224 */
[----:B------:R-:W-:-:S02]  /*290c0*/  LEA.HI.X.SX32 R27, R36, R24, 0x1, P4 ;  /* 0x00000018241b7211 */ /* 0x000fc400020f0eff */
[----:B------:R-:W-:Y:S01]  /*290d0*/  ISETP.LT.AND P3, PT, R25, UR4, !P0 ;  /* 0x0000000419007c0c */ /* 0x000fe2000c761270 */
[----:B------:R-:W0:Y:S01]  /*290e0*/  LDC R36, c[0x0][0x248] ;  /* 0x00009200ff247b82 */ /* 0x000e220000000800 */
[----:B------:R-:W-:Y:S01]  /*290f0*/  IADD3 R34, P4, R37, R3, RZ ;  /* 0x0000000325227210 */ /* 0x000fe20007f9e0ff */
[----:B------:R-:W-:-:S03]  /*29100*/  ULDC UR4, c[0x0][0x22c] ;  /* 0x00008b0000047ab9 */ /* 0x000fc60000000800 */
[----:B------:R-:W-:Y:S01]  /*29110*/  LEA.HI.X.SX32 R35, R37, R24, 0x1, P4 ;  /* 0x0000001825237211 */ /* 0x000fe200020f0eff */
[----:B------:R-:W-:Y:S01]  /*29120*/  IMAD R37, R38, 0x2, R37 ;  /* 0x0000000226257824 */ /* 0x000fe200078e0225 */
[----:B------:R-:W-:Y:S01]  /*29130*/  LOP3.LUT R25, R0, 0x2a, RZ, 0xfc, !PT ;  /* 0x0000002a00197812 */ /* 0x000fe200078efcff */
[----:B------:R-:W1:Y:S01]  /*29140*/  LDC R38, c[0x0][0x248] ;  /* 0x00009200ff267b82 */ /* 0x000e620000000800 */
[----:B------:R-:W-:Y:S02]  /*29150*/  PRMT R41, R31, 0x7770, RZ ;  /* 0x000077701f297816 */ /* 0x000fe400000000ff */
[----:B---3--:R-:W-:Y:S02]  /*29160*/  PRMT R39, R28, 0x7771, RZ ;  /* 0x000077711c277816 */ /* 0x008fe400000000ff */
[----:B------:R-:W-:Y:S01]  /*29170*/  ISETP.LT.AND P2, PT, R25, UR4, !P0 ;  /* 0x0000000419007c0c */ /* 0x000fe2000c741270 */
[----:B------:R3:W-:Y:S01]  /*29180*/  @P5 STG.E.U8 desc[UR20][R26.64], R41 ;  /* 0x000000291a005986 */ /* 0x0007e2000c101114 */
[----:B------:R-:W-:Y:S01]  /*29190*/  LOP3.LUT R25, R0, 0x2c, RZ, 0xfc, !PT ;  /* 0x0000002c00197812 */ /* 0x000fe200078efcff */
[----:B------:R-:W-:-:S02]  /*291a0*/  ULDC UR4, c[0x0][0x22c] ;  /* 0x00008b0000047ab9 */ /* 0x000fc40000000800 */
[----:B------:R0:W-:Y:S01]  /*291b0*/  @P3 STG.E.U8 desc[UR20][R34.64], R39 ;  /* 0x0000002722003986 */ /* 0x0001e2000c101114 */
[-C--:B------:R-:W-:Y:S02]  /*291c0*/  IADD3 R32, P3, R37, R3.reuse, RZ ;  /* 0x0000000325207210 */ /* 0x080fe40007f7e0ff */
[----:B------:R-:W-:Y:S02]  /*291d0*/  PRMT R43, R29, 0x7771, RZ ;  /* 0x000077711d2b7816 */ /* 0x000fe400000000ff */
[-C--:B------:R-:W-:Y:S01]  /*291e0*/  LEA.HI.X.SX32 R33, R37, R24.reuse, 0x1, P3 ;  /* 0x0000001825217211 */ /* 0x080fe200018f0eff */
[----:B------:R-:W-:Y:S01]  /*291f0*/  IMAD R37, R40, 0x2, R37 ;  /* 0x0000000228257824 */ /* 0x000fe200078e0225 */
[----:B------:R-:W-:Y:S01]  /*29200*/  ISETP.LT.AND P6, PT, R25, UR4, !P0 ;  /* 0x0000000419007c0c */ /* 0x000fe2000c7c1270 */
[----:B------:R-:W-:Y:S01]  /*29210*/  ULDC UR4, c[0x0][0x22c] ;  /* 0x00008b0000047ab9 */ /* 0x000fe20000000800 */
[----:B------:R-:W-:Y:S01]  /*29220*/  LOP3.LUT R25, R0, 0x2e, RZ, 0xfc, !PT ;  /* 0x0000002e00197812 */ /* 0x000fe200078efcff */
[----:B------:R4:W-:Y:S01]  /*29230*/  @P2 STG.E.U8 desc[UR20][R32.64], R43 ;  /* 0x0000002b20002986 */ /* 0x0009e2000c101114 */
[----:B---3--:R-:W-:Y:S01]  /*29240*/  IADD3 R26, P2, R37, R3, RZ ;  /* 0x00000003251a7210 */ /* 0x008fe20007f5e0ff */
[----:B0-----:R-:W-:Y:S01]  /*29250*/  IMAD R35, R36, 0x2, R37 ;  /* 0x0000000224237824 */ /* 0x001fe200078e0225 */
[----:B------:R-:W-:Y:S01]  /*29260*/  ISETP.LT.AND P5, PT, R25, UR4, !P0 ;  /* 0x0000000419007c0c */ /* 0x000fe2000c7a1270 */
[----:B------:R-:W-:Y:S01]  /*29270*/  ULDC UR4, c[0x0][0x22c] ;  /* 0x00008b0000047ab9 */ /* 0x000fe20000000800 */
[----:B------:R-:W-:Y:S01]  /*29280*/  LOP3.LUT R25, R0, 0x30, RZ, 0xfc, !PT ;  /* 0x0000003000197812 */ /* 0x000fe200078efcff */
[----:B-1----:R-:W-:Y:S01]  /*29290*/  IMAD R36, R38, 0x2, R35 ;  /* 0x0000000226247824 */ /* 0x002fe200078e0223 */
[----:B------:R-:W-:Y:S01]  /*292a0*/  LEA.HI.X.SX32 R27, R37, R24, 0x1, P2 ;  /* 0x00000018251b7211 */ /* 0x000fe200010f0eff */
[----:B------:R-:W0:Y:S01]  /*292b0*/  LDC R38, c[0x0][0x248] ;  /* 0x00009200ff267b82 */ /* 0x000e220000000800 */
[----:B------:R-:W-:-:S02]  /*292c0*/  PRMT R41, R30, 0x7771, RZ ;  /* 0x000077711e297816 */ /* 0x000fc400000000ff */
[----:B------:R-:W-:Y:S01]  /*292d0*/  ISETP.LT.AND P4, PT, R25, UR4, !P0 ;  /* 0x0000000419007c0c */ /* 0x000fe2000c781270 */
[----:B------:R-:W-:Y:S01]  /*292e0*/  ULDC UR4, c[0x0][0x22c] ;  /* 0x00008b0000047ab9 */ /* 0x000fe20000000800 */
[-C--:B------:R-:W-:Y:S01]  /*292f0*/  IADD3 R34, P2, R35, R3.reuse, RZ ;  /* 0x0000000323227210 */ /* 0x080fe20007f5e0ff */
[----:B------:R1:W-:Y:S01]  /*29300*/  @P6 STG.E.U8 desc[UR20][R26.64], R41 ;  /* 0x000000291a006986 */ /* 0x0003e2000c101114 */
[----:B----4-:R-:W-:Y:S01]  /*29310*/  IADD3 R32, P6, R36, R3, RZ ;  /* 0x0000000324207210 */ /* 0x010fe20007fde0ff */
[----:B------:R-:W3:Y:S01]  /*29320*/  LDC R43, c[0x0][0x248] ;  /* 0x00009200ff2b7b82 */ /* 0x000ee20000000800 */
[----:B------:R-:W-:Y:S02]  /*29330*/  LOP3.LUT R25, R0, 0x32, RZ, 0xfc, !PT ;  /* 0x0000003200197812 */ /* 0x000fe400078efcff */
[----:B------:R-:W-:Y:S02]  /*29340*/  PRMT R39, R31, 0x7771, RZ ;  /* 0x000077711f277816 */ /* 0x000fe400000000ff */
[----:B------:R-:W-:-:S02]  /*29350*/  LEA.HI.X.SX32 R35, R35, R24, 0x1, P2 ;  /* 0x0000001823237211 */ /* 0x000fc400010f0eff */
[----:B------:R-:W-:Y:S01]  /*29360*/  LEA.HI.X.SX32 R33, R36, R24, 0x1, P6 ;  /* 0x0000001824217211 */ /* 0x000fe200030f0eff */
[----:B--2---:R-:W-:Y:S01]  /*29370*/  IMAD R36, R45, 0x2, R36 ;  /* 0x000000022d247824 */ /* 0x004fe200078e0224 */
[----:B------:R-:W-:Y:S01]  /*29380*/  PRMT R37, R28, 0x7772, RZ ;  /* 0x000077721c257816 */ /* 0x000fe200000000ff */
[----:B------:R-:W2:Y:S01]  /*29390*/  LDC R45, c[0x0][0x248] ;  /* 0x00009200ff2d7b82 */ /* 0x000ea20000000800 */
[----:B------:R-:W-:Y:S01]  /*293a0*/  ISETP.LT.AND P3, PT, R25, UR4, !P0 ;  /* 0x0000000419007c0c */ /* 0x000fe2000c761270 */
[----:B------:R4:W-:Y:S01]  /*293b0*/  @P5 STG.E.U8 desc[UR20][R34.64], R39 ;  /* 0x0000002722005986 */ /* 0x0009e2000c101114 */
[----:B------:R-:W-:Y:S01]  /*293c0*/  LOP3.LUT R25, R0, 0x34, RZ, 0xfc, !PT ;  /* 0x0000003400197812 */ /* 0x000fe200078efcff */
[----:B------:R-:W-:Y:S02]  /*293d0*/  ULDC UR4, c[0x0][0x22c] ;  /* 0x00008b0000047ab9 */ /* 0x000fe40000000800 */
[----:B------:R4:W-:Y:S01]  /*293e0*/  @P4 STG.E.U8 desc[UR20][R32.64], R37 ;  /* 0x0000002520004986 */ /* 0x0009e2000c101114 */
[----:B-1----:R-:W-:-:S02]  /*293f0*/  IADD3 R26, P4, R36, R3, RZ ;  /* 0x00000003241a7210 */ /* 0x002fc40007f9e0ff */
[----:B------:R-:W-:Y:S01]  /*29400*/  ISETP.LT.AND P2, PT, R25, UR4, !P0 ;  /* 0x0000000419007c0c */ /* 0x000fe2000c741270 */
[----:B------:R-:W-:Y:S01]  /*29410*/  ULDC UR4, c[0x0][0x22c] ;  /* 0x00008b0000047ab9 */ /* 0x000fe20000000800 */
[----:B------:R-:W-:Y:S01]  /*29420*/  LEA.HI.X.SX32 R27, R36, R24, 0x1, P4 ;  /* 0x00000018241b7211 */ /* 0x000fe200020f0eff */
[----:B------:R-:W-:Y:S01]  /*29430*/  IMAD R36, R47, 0x2, R36 ;  /* 0x000000022f247824 */ /* 0x000fe200078e0224 */
[----:B----4-:R-:W-:Y:S01]  /*29440*/  PRMT R35, R29, 0x7772, RZ ;  /* 0x000077721d237816 */ /* 0x010fe200000000ff */
[----:B------:R-:W1:Y:S01]  /*29450*/  LDC R47, c[0x0][0x248] ;  /* 0x00009200ff2f7b82 */ /* 0x000e620000000800 */
[----:B------:R-:W-:-:S03]  /*29460*/  LOP3.LUT R25, R0, 0x36, RZ, 0xfc, !PT ;  /* 0x0000003600197812 */ /* 0x000fc600078efcff */
[----:B------:R4:W-:Y:S01]  /*29470*/  @P3 STG.E.U8 desc[UR20][R26.64], R35 ;  /* 0x000000231a003986 */ /* 0x0009e2000c101114 */
[-C--:B------:R-:W-:Y:S02]  /*29480*/  IADD3 R32, P3, R36, R3.reuse, RZ ;  /* 0x0000000324207210 */ /* 0x080fe40007f7e0ff */
[----:B------:R-:W-:Y:S02]  /*29490*/  PRMT R41, R30, 0x7772, RZ ;  /* 0x000077721e297816 */ /* 0x000fe400000000ff */
[----:B------:R-:W-:Y:S01]  /*294a0*/  LEA.HI.X.SX32 R33, R36, R24, 0x1, P3 ;  /* 0x0000001824217211 */ /* 0x000fe200018f0eff */
[----:B---3--:R-:W-:Y:S01]  /*294b0*/  IMAD R36, R43, 0x2, R36 ;  /* 0x000000022b247824 */ /* 0x008fe200078e0224 */
[----:B------:R-:W-:Y:S01]  /*294c0*/  ISETP.LT.AND P6, PT, R25, UR4, !P0 ;  /* 0x0000000419007c0c */ /* 0x000fe2000c7c1270 */
[----:B------:R-:W-:Y:S01]  /*294d0*/  ULDC UR4, c[0x0][0x22c] ;  /* 0x00008b0000047ab9 */ /* 0x000fe20000000800 */
[----:B------:R-:W-:Y:S01]  /*294e0*/  LOP3.LUT R25, R0, 0x38, RZ, 0xfc, !PT ;  /* 0x0000003800197812 */ /* 0x000fe200078efcff */
[----:B------:R3:W-:Y:S01]  /*294f0*/  @P2 STG.E.U8 desc[UR20][R32.64], R41 ;  /* 0x0000002920002986 */ /* 0x0007e2000c101114 */
[----:B------:R-:W1:Y:S01]  /*29500*/  LDC R43, c[0x0][0x248] ;  /* 0x00009200ff2b7b82 */ /* 0x000e620000000800 */
[----:B----4-:R-:W-:Y:S01]  /*29510*/  IADD3 R26, P2, R36, R3, RZ ;  /* 0x00000003241a7210 */ /* 0x010fe20007f5e0ff */
[----:B--2---:R-:W-:Y:S01]  /*29520*/  IMAD R35, R45, 0x2, R36 ;  /* 0x000000022d237824 */ /* 0x004fe200078e0224 */
[----:B------:R-:W-:-:S02]  /*29530*/  LOP3.LUT R34, R0, 0x3a, RZ, 0xfc, !PT ;  /* 0x0000003a00227812 */ /* 0x000fc400078efcff */
[----:B------:R-:W-:Y:S01]  /*29540*/  ISETP.LT.AND P5, PT, R25, UR4, !P0 ;  /* 0x0000000419007c0c */ /* 0x000fe2000c7a1270 */
[----:B------:R-:W-:Y:S01]  /*29550*/  ULDC UR4, c[0x0][0x22c] ;  /* 0x00008b0000047ab9 */ /* 0x000fe20000000800 */
[----:B------:R-:W-:Y:S02]  /*29560*/  LEA.HI.X.SX32 R27, R36, R24, 0x1, P2 ;  /* 0x00000018241b7211 */ /* 0x000fe400010f0eff */
[----:B------:R-:W-:Y:S02]  /*29570*/  PRMT R39, R31, 0x7772, RZ ;  /* 0x000077721f277816 */ /* 0x000fe400000000ff */
[----:B------:R-:W-:Y:S01]  /*29580*/  PRMT R37, R28, 0x7773, RZ ;  /* 0x000077731c257816 */ /* 0x000fe200000000ff */
[----:B0-----:R-:W-:Y:S01]  /*29590*/  IMAD R28, R38, 0x2, R35 ;  /* 0x00000002261c7824 */ /* 0x001fe200078e0223 */
[----:B------:R-:W-:Y:S01]  /*295a0*/  ISETP.LT.AND P3, PT, R34, UR4, !P0 ;  /* 0x0000000422007c0c */ /* 0x000fe2000c761270 */
[----:B------:R0:W-:Y:S01]  /*295b0*/  @P6 STG.E.U8 desc[UR20][R26.64], R39 ;  /* 0x000000271a006986 */ /* 0x0001e2000c101114 */
[-C--:B------:R-:W-:Y:S01]  /*295c0*/  IADD3 R34, P2, R35, R3.reuse, RZ ;  /* 0x0000000323227210 */ /* 0x080fe20007f5e0ff */
[----:B---3--:R-:W2:Y:S01]  /*295d0*/  LDC R41, c[0x0][0x248] ;  /* 0x00009200ff297b82 */ /* 0x008ea20000000800 */
[----:B------:R-:W-:-:S02]  /*295e0*/  IADD3 R32, P6, R28, R3, RZ ;  /* 0x000000031c207210 */ /* 0x000fc40007fde0ff */
[----:B------:R-:W-:Y:S01]  /*295f0*/  LOP3.LUT R25, R0, 0x3c, RZ, 0xfc, !PT ;  /* 0x0000003c00197812 */ /* 0x000fe200078efcff */
[----:B-1----:R-:W-:Y:S01]  /*29600*/  IMAD R36, R47, 0x2, R28 ;  /* 0x000000022f247824 */ /* 0x002fe200078e021c */
[-C--:B------:R-:W-:Y:S01]  /*29610*/  LEA.HI.X.SX32 R35, R35, R24.reuse, 0x1, P2 ;  /* 0x0000001823237211 */ /* 0x080fe200010f0eff */
[----:B------:R-:W-:Y:S01]  /*29620*/  ULDC UR4, c[0x0][0x22c] ;  /* 0x00008b0000047ab9 */ /* 0x000fe20000000800 */
[----:B------:R-:W-:Y:S02]  /*29630*/  LEA.HI.X.SX32 R33, R28, R24, 0x1, P6 ;  /* 0x000000181c217211 */ /* 0x000fe400030f0eff */
[----:B------:R-:W-:Y:S01]  /*29640*/  PRMT R29, R29, 0x7773, RZ ;  /* 0x000077731d1d7816 */ /* 0x000fe200000000ff */
[----:B0-----:R-:W0:Y:S01]  /*29650*/  LDC R39, c[0x0][0x248] ;  /* 0x00009200ff277b82 */ /* 0x001e220000000800 */
        /* <DEDUP_REMOVED lines=9> */
[----:B------:R-:W-:Y:S01]  /*296f0*/  IMAD R36, R43, 0x2, R36 ;  /* 0x000000022b247824 */ /* 0x000fe200078e0224 */
[----:B-1----:R-:W-:Y:S01]  /*29700*/  PRMT R37, R30, 0x7773, RZ ;  /* 0x000077731e257816 */ /* 0x002fe200000000ff */
[----:B------:R-:W1:Y:S01]  /*29710*/  LDC R43, c[0x0][0x248] ;  /* 0x00009200ff2b7b82 */ /* 0x000e620000000800 */
[----:B------:R-:W-:-:S03]  /*29720*/  LOP3.LUT R25, R0, 0x40, RZ, 0xfc, !PT ;  /* 0x0000004000197812 */ /* 0x000fc600078efcff */
[----:B------:R4:W-:Y:S01]  /*29730*/  @P4 STG.E.U8 desc[UR20][R26.64], R37 ;  /* 0x000000251a004986 */ /* 0x0009e2000c101114 */
[C---:B------:R-:W-:Y:S02]  /*29740*/  IADD3 R28, P4, R36.reuse, R3, RZ ;  /* 0x00000003241c7210 */ /* 0x040fe40007f9e0ff */
[----:B------:R-:W-:Y:S01]  /*29750*/  PRMT R35, R31, 0x7773, RZ ;  /* 0x000077731f237816 */ /* 0x000fe200000000ff */
[----:B------:R-:W1:Y:S01]  /*29760*/  LDC R34, c[0x0][0x248] ;  /* 0x00009200ff227b82 */ /* 0x000e620000000800 */
[----:B---3--:R-:W-:Y:S01]  /*29770*/  LEA.HI.X.SX32 R29, R36, R24, 0x1, P4 ;  /* 0x00000018241d7211 */ /* 0x008fe200020f0eff */
        /* <DEDUP_REMOVED lines=8> */
[----:B----4-:R-:W-:Y:S02]  /*29800*/  IADD3 R26, P2, R36, R3, RZ ;  /* 0x00000003241a7210 */ /* 0x010fe40007f5e0ff */
        /* <DEDUP_REMOVED lines=8> */
[----:B------:R-:W4:Y:S01]  /*29890*/  LDC R36, c[0x0][0x248] ;  /* 0x00009200ff247b82 */ /* 0x000f220000000800 */
[----:B------:R-:W-:Y:S01]  /*298a0*/  LEA.HI.X.SX32 R31, R32, R24, 0x1, P2 ;  /* 0x00000018201f7211 */ /* 0x000fe200010f0eff */
[----:B-1----:R-:W-:Y:S02]  /*298b0*/  IMAD R32, R43, 0x2, R32 ;  /* 0x000000022b207824 */ /* 0x002fe400078e0220 */
[----:B------:R1:W-:Y:S03]  /*298c0*/  @P6 STG.E.U8 desc[UR20][R26.64], R37 ;  /* 0x000000251a006986 */ /* 0x0003e6000c101114 */
[----:B---3--:R-:W-:Y:S01]  /*298d0*/  IADD3 R28, P6, R32, R3, RZ ;  /* 0x00000003201c7210 */ /* 0x008fe20007fde0ff */
[----:B------:R-:W3:Y:S01]  /*298e0*/  LDC R43, c[0x0][0x248] ;  /* 0x00009200ff2b7b82 */ /* 0x000ee20000000800 */
        /* <DEDUP_REMOVED lines=23> */
[----:B----4-:R-:W-:Y:S02]  /*29a60*/  PRMT R35, R4, 0x7771, RZ ;  /* 0x0000777104237816 */ /* 0x010fe400000000ff */
        /* <DEDUP_REMOVED lines=13> */
[----:B----4-:R-:W-:Y:S01]  /*29b40*/  IADD3 R26, P3, R33, R3, RZ ;  /* 0x00000003211a7210 */ /* 0x010fe20007f7e0ff */
        /* <DEDUP_REMOVED lines=12> */
[----:B---3--:R-:W-:Y:S01]  /*29c10*/  IADD3 R28, P6, R32, R3, RZ ;  /* 0x00000003201c7210 */ /* 0x008fe20007fde0ff */
[----:B------:R-:W3:Y:S01]  /*29c20*/  LDC R39, c[0x0][0x248] ;  /* 0x00009200ff277b82 */ /* 0x000ee20000000800 */
[----:B------:R-:W-:Y:S02]  /*29c30*/  LOP3.LUT R25, R0, 0x52, RZ, 0xfc, !PT ;  /* 0x0000005200197812 */ /* 0x000fe400078efcff */
[----:B------:R-:W-:Y:S02]  /*29c40*/  PRMT R35, R7, 0x7771, RZ ;  /* 0x0000777107237816 */ /* 0x000fe400000000ff */
[----:B------:R-:W-:-:S02]  /*29c50*/  LEA.HI.X.SX32 R31, R31, R24, 0x1, P3 ;  /* 0x000000181f1f7211 */ /* 0x000fc400018f0eff */
[-C--:B------:R-:W-:Y:S01]  /*29c60*/  LEA.HI.X.SX32 R29, R32, R24.reuse, 0x1, P6 ;  /* 0x00000018201d7211 */ /* 0x080fe200030f0eff */
[----:B--2---:R-:W-:Y:S01]  /*29c70*/  IMAD R32, R41, 0x2, R32 ;  /* 0x0000000229207824 */ /* 0x004fe200078e0220 */
[----:B------:R-:W-:Y:S01]  /*29c80*/  PRMT R33, R4, 0x7772, RZ ;  /* 0x0000777204217816 */ /* 0x000fe200000000ff */
[----:B-1----:R-:W1:Y:S01]  /*29c90*/  LDC R37, c[0x0][0x248] ;  /* 0x00009200ff257b82 */ /* 0x002e620000000800 */
[----:B------:R-:W-:Y:S01]  /*29ca0*/  ISETP.LT.AND P2, PT, R25, UR4, !P0 ;  /* 0x0000000419007c0c */ /* 0x000fe2000c741270 */
[----:B------:R2:W-:Y:S01]  /*29cb0*/  @P5 STG.E.U8 desc[UR20][R30.64], R35 ;  /* 0x000000231e005986 */ /* 0x0005e2000c101114 */
[----:B------:R-:W-:Y:S01]  /*29cc0*/  LOP3.LUT R25, R0, 0x54, RZ, 0xfc, !PT ;  /* 0x0000005400197812 */ /* 0x000fe200078efcff */
[----:B------:R-:W-:Y:S02]  /*29cd0*/  ULDC UR4, c[0x0][0x22c] ;  /* 0x00008b0000047ab9 */ /* 0x000fe40000000800 */
[----:B------:R4:W-:Y:S01]  /*29ce0*/  @P4 STG.E.U8 desc[UR20][R28.64], R33 ;  /* 0x000000211c004986 */ /* 0x0009e2000c101114 */
[C---:B------:R-:W-:Y:S01]  /*29cf0*/  IADD3 R26, P4, R32.reuse, R3, RZ ;  /* 0x00000003201a7210 */ /* 0x040fe20007f9e0ff */
[----:B------:R-:W0:Y:S01]  /*29d00*/  LDC R36, c[0x0][0x248] ;  /* 0x00009200ff247b82 */ /* 0x000e220000000800 */
[----:B------:R-:W-:Y:S01]  /*29d10*/  ISETP.LT.AND P3, PT, R25, UR4, !P0 ;  /* 0x0000000419007c0c */ /* 0x000fe2000c761270 */
[----:B------:R-:W-:Y:S01]  /*29d20*/  ULDC UR4, c[0x0][0x22c] ;  /* 0x00008b0000047ab9 */ /* 0x000fe20000000800 */
[----:B------:R-:W-:Y:S01]  /*29d30*/  LEA.HI.X.SX32 R27, R32, R24, 0x1, P4 ;  /* 0x00000018201b7211 */ /* 0x000fe200020f0eff */
[----:B------:R-:W-:Y:S01]  /*29d40*/  IMAD R32, R43, 0x2, R32 ;  /* 0x000000022b207824 */ /* 0x000fe200078e0220 */
[----:B--2---:R-:W-:-:S03]  /*29d50*/  PRMT R31, R5, 0x7772, RZ ;  /* 0x00007772051f7816 */ /* 0x004fc600000000ff */
[----:B------:R-:W2:Y:S02]  /*29d60*/  LDC R35, c[0x0][0x248] ;  /* 0x00009200ff237b82 */ /* 0x000ea40000000800 */
[----:B------:R3:W-:Y:S01]  /*29d70*/  @P2 STG.E.U8 desc[UR20][R26.64], R31 ;  /* 0x0000001f1a002986 */ /* 0x0007e2000c101114 */
[----:B----4-:R-:W-:Y:S02]  /*29d80*/  IADD3 R28, P2, R32, R3, RZ ;  /* 0x00000003201c7210 */ /* 0x010fe40007f5e0ff */
[----:B------:R-:W-:Y:S02]  /*29d90*/  LOP3.LUT R25, R0, 0x56, RZ, 0xfc, !PT ;  /* 0x0000005600197812 */ /* 0x000fe400078efcff */
[----:B------:R-:W-:Y:S01]  /*29da0*/  LEA.HI.X.SX32 R29, R32, R24, 0x1, P2 ;  /* 0x00000018201d7211 */ /* 0x000fe200010f0eff */
[----:B---3--:R-:W-:Y:S01]  /*29db0*/  IMAD R32, R39, 0x2, R32 ;  /* 0x0000000227207824 */ /* 0x008fe200078e0220 */
[----:B------:R-:W-:Y:S02]  /*29dc0*/  PRMT R33, R6, 0x7772, RZ ;  /* 0x0000777206217816 */ /* 0x000fe400000000ff */
[----:B------:R-:W-:Y:S01]  /*29dd0*/  ISETP.LT.AND P6, PT, R25, UR4, !P0 ;  /* 0x0000000419007c0c */ /* 0x000fe2000c7c1270 */
[----:B------:R-:W-:-:S02]  /*29de0*/  ULDC UR4, c[0x0][0x22c] ;  /* 0x00008b0000047ab9 */ /* 0x000fc40000000800 */
[----:B------:R2:W-:Y:S01]  /*29df0*/  @P3 STG.E.U8 desc[UR20][R28.64], R33 ;  /* 0x000000211c003986 */ /* 0x0005e2000c101114 */
[-C--:B------:R-:W-:Y:S01]  /*29e00*/  IADD3 R26, P3, R32, R3.reuse, RZ ;  /* 0x00000003201a7210 */ /* 0x080fe20007f7e0ff */
[----:B-1----:R-:W-:Y:S01]  /*29e10*/  IMAD R31, R37, 0x2, R32 ;  /* 0x00000002251f7824 */ /* 0x002fe200078e0220 */
[----:B------:R-:W-:Y:S02]  /*29e20*/  LOP3.LUT R25, R0, 0x58, RZ, 0xfc, !PT ;  /* 0x0000005800197812 */ /* 0x000fe400078efcff */
[----:B------:R-:W-:Y:S01]  /*29e30*/  LEA.HI.X.SX32 R27, R32, R24, 0x1, P3 ;  /* 0x00000018201b7211 */ /* 0x000fe200018f0eff */
[----:B0-----:R-:W-:Y:S01]  /*29e40*/  IMAD R32, R34, 0x2, R31 ;  /* 0x0000000222207824 */ /* 0x001fe200078e021f */
[----:B------:R-:W-:Y:S01]  /*29e50*/  PRMT R39, R7, 0x7772, RZ ;  /* 0x0000777207277816 */ /* 0x000fe200000000ff */
[----:B------:R-:W0:Y:S01]  /*29e60*/  LDC R34, c[0x0][0x248] ;  /* 0x00009200ff227b82 */ /* 0x000e220000000800 */
[----:B------:R-:W-:Y:S02]  /*29e70*/  LOP3.LUT R30, R0, 0x5a, RZ, 0xfc, !PT ;  /* 0x0000005a001e7812 */ /* 0x000fe400078efcff */
[----:B------:R-:W-:Y:S01]  /*29e80*/  ISETP.LT.AND P5, PT, R25, UR4, !P0 ;  /* 0x0000000419007c0c */ /* 0x000fe2000c7a1270 */
[----:B------:R-:W-:Y:S01]  /*29e90*/  ULDC UR4, c[0x0][0x22c] ;  /* 0x00008b0000047ab9 */ /* 0x000fe20000000800 */
[----:B------:R1:W-:Y:S01]  /*29ea0*/  @P6 STG.E.U8 desc[UR20][R26.64], R39 ;  /* 0x000000271a006986 */ /* 0x0003e2000c101114 */
[----:B------:R-:W-:Y:S01]  /*29eb0*/  ISETP.LT.AND P2, PT, R30, UR4, !P0 ;  /* 0x000000041e007c0c */ /* 0x000fe2000c741270 */
[----:B--2---:R-:W-:Y:S01]  /*29ec0*/  IMAD R33, R35, 0x2, R32 ;  /* 0x0000000223217824 */ /* 0x004fe200078e0220 */
[----:B------:R-:W-:Y:S01]  /*29ed0*/  IADD3 R28, P6, R32, R3, RZ ;  /* 0x00000003201c7210 */ /* 0x000fe20007fde0ff */
[----:B------:R-:W-:Y:S01]  /*29ee0*/  ULDC UR4, c[0x0][0x22c] ;  /* 0x00008b0000047ab9 */ /* 0x000fe20000000800 */
[----:B------:R-:W-:-:S02]  /*29ef0*/  LOP3.LUT R25, R0, 0x5c, RZ, 0xfc, !PT ;  /* 0x0000005c00197812 */ /* 0x000fc400078efcff */
[----:B------:R-:W-:Y:S02]  /*29f00*/  IADD3 R30, P3, R31, R3, RZ ;  /* 0x000000031f1e7210 */ /* 0x000fe40007f7e0ff */
[-C--:B------:R-:W-:Y:S02]  /*29f10*/  LEA.HI.X.SX32 R29, R32, R24.reuse, 0x1, P6 ;  /* 0x00000018201d7211 */ /* 0x080fe400030f0eff */
[----:B------:R-:W-:Y:S01]  /*29f20*/  ISETP.LT.AND P4, PT, R25, UR6, !P0 ;  /* 0x0000000619007c0c */ /* 0x000fe2000c781270 */
[----:B------:R-:W2:Y:S01]  /*29f30*/  LDC R32, c[0x0][0x248] ;  /* 0x00009200ff207b82 */ /* 0x000ea20000000800 */
[----:B------:R-:W-:Y:S01]  /*29f40*/  LOP3.LUT R25, R0, 0x5e, RZ, 0xfc, !PT ;  /* 0x0000005e00197812 */ /* 0x000fe200078efcff */
[----:B------:R-:W-:Y:S01]  /*29f50*/  ULDC UR6, c[0x0][0x22c] ;  /* 0x00008b0000067ab9 */ /* 0x000fe20000000800 */
[----:B------:R-:W-:Y:S02]  /*29f60*/  PRMT R37, R4, 0x7773, RZ ;  /* 0x0000777304257816 */ /* 0x000fe400000000ff */
[----:B------:R-:W-:-:S02]  /*29f70*/  LEA.HI.X.SX32 R31, R31, R24, 0x1, P3 ;  /* 0x000000181f1f7211 */ /* 0x000fc400018f0eff */
[----:B------:R-:W-:Y:S01]  /*29f80*/  PRMT R35, R5, 0x7773, RZ ;  /* 0x0000777305237816 */ /* 0x000fe200000000ff */
[----:B-1----:R-:W1:Y:S01]  /*29f90*/  LDC R39, c[0x0][0x248] ;  /* 0x00009200ff277b82 */ /* 0x002e620000000800 */
[----:B------:R-:W-:Y:S02]  /*29fa0*/  LOP3.LUT R4, R0, 0x60, RZ, 0xfc, !PT ;  /* 0x0000006000047812 */ /* 0x000fe400078efcff */
[----:B------:R-:W-:Y:S01]  /*29fb0*/  ISETP.LT.AND P3, PT, R25, UR4, !P0 ;  /* 0x0000000419007c0c */ /* 0x000fe2000c761270 */
[----:B------:R-:W-:Y:S01]  /*29fc0*/  ULDC UR4, c[0x0][0x22c] ;  /* 0x00008b0000047ab9 */ /* 0x000fe20000000800 */
[----:B------:R3:W-:Y:S01]  /*29fd0*/  @P5 STG.E.U8 desc[UR20][R30.64], R37 ;  /* 0x000000251e005986 */ /* 0x0007e2000c101114 */
[----:B------:R-:W-:Y:S01]  /*29fe0*/  ISETP.LT.AND P6, PT, R4, UR4, !P0 ;  /* 0x0000000404007c0c */ /* 0x000fe2000c7c1270 */
[----:B------:R-:W-:Y:S02]  /*29ff0*/  ULDC UR4, c[0x0][0x22c] ;  /* 0x00008b0000047ab9 */ /* 0x000fe40000000800 */
[----:B------:R4:W-:Y:S01]  /*2a000*/  @P2 STG.E.U8 desc[UR20][R28.64], R35 ;  /* 0x000000231c002986 */ /* 0x0009e2000c101114 */
[----:B------:R-:W-:-:S02]  /*2a010*/  IADD3 R4, P2, R33, R3, RZ ;  /* 0x0000000321047210 */ /* 0x000fc40007f5e0ff */
[----:B------:R-:W-:Y:S02]  /*2a020*/  PRMT R27, R6, 0x7773, RZ ;  /* 0x00007773061b7816 */ /* 0x000fe400000000ff */
[----:B------:R-:W-:Y:S01]  /*2a030*/  LEA.HI.X.SX32 R5, R33, R24, 0x1, P2 ;  /* 0x0000001821057211 */ /* 0x000fe200010f0eff */
[----:B------:R-:W-:Y:S01]  /*2a040*/  IMAD R33, R36, 0x2, R33 ;  /* 0x0000000224217824 */ /* 0x000fe200078e0221 */
[----:B---3--:R-:W-:Y:S01]  /*2a050*/  PRMT R31, R7, 0x7773, RZ ;  /* 0x00007773071f7816 */ /* 0x008fe200000000ff */
[----:B------:R-:W3:Y:S02]  /*2a060*/  LDC R37, c[0x0][0x248] ;  /* 0x00009200ff257b82 */ /* 0x000ee40000000800 */
[----:B------:R0:W-:Y:S01]  /*2a070*/  @P4 STG.E.U8 desc[UR20][R4.64], R27 ;  /* 0x0000001b04004986 */ /* 0x0001e2000c101114 */
[----:B------:R-:W-:-:S05]  /*2a080*/  IADD3 R6, P4, R33, R3, RZ ;  /* 0x0000000321067210 */ /* 0x000fca0007f9e0ff */
[----:B----4-:R-:W4:Y:S01]  /*2a090*/  LDC R35, c[0x0][0x248] ;  /* 0x00009200ff237b82 */ /* 0x010f220000000800 */
[-C--:B------:R-:W-:Y:S01]  /*2a0a0*/  LEA.HI.X.SX32 R7, R33, R24.reuse, 0x1, P4 ;  /* 0x0000001821077211 */ /* 0x080fe200020f0eff */
[----:B--2---:R-:W-:Y:S01]  /*2a0b0*/  IMAD R33, R32, 0x2, R33 ;  /* 0x0000000220217824 */ /* 0x004fe200078e0221 */
[C---:B------:R-:W-:Y:S02]  /*2a0c0*/  LOP3.LUT R25, R0.reuse, 0x62, RZ, 0xfc, !PT ;  /* 0x0000006200197812 */ /* 0x040fe400078efcff */
[----:B------:R-:W-:Y:S01]  /*2a0d0*/  LOP3.LUT R26, R0, 0x64, RZ, 0xfc, !PT ;  /* 0x00000064001a7812 */ /* 0x000fe200078efcff */
[----:B------:R2:W-:Y:S01]  /*2a0e0*/  @P3 STG.E.U8 desc[UR20][R6.64], R31 ;  /* 0x0000001f06003986 */ /* 0x0005e2000c101114 */
[-C--:B0-----:R-:W-:Y:S01]  /*2a0f0*/  IADD3 R4, P3, R33, R3.reuse, RZ ;  /* 0x0000000321047210 */ /* 0x081fe20007f7e0ff */
[----:B------:R-:W-:Y:S01]  /*2a100*/  IMAD R28, R34, 0x2, R33 ;  /* 0x00000002221c7824 */ /* 0x000fe200078e0221 */
[----:B------:R-:W-:Y:S01]  /*2a110*/  ISETP.LT.AND P2, PT, R25, UR4, !P0 ;  /* 0x0000000419007c0c */ /* 0x000fe2000c741270 */
[----:B------:R-:W-:Y:S01]  /*2a120*/  ULDC UR4, c[0x0][0x22c] ;  /* 0x00008b0000047ab9 */ /* 0x000fe20000000800 */
[----:B------:R-:W-:Y:S01]  /*2a130*/  LEA.HI.X.SX32 R5, R33, R24, 0x1, P3 ;  /* 0x0000001821057211 */ /* 0x000fe200018f0eff */
[----:B------:R-:W0:Y:S01]  /*2a140*/  LDC R30, c[0x0][0x248] ;  /* 0x00009200ff1e7b82 */ /* 0x000e220000000800 */
[----:B------:R-:W-:Y:S01]  /*2a150*/  ISETP.LT.AND P4, PT, R26, UR4, !P0 ;  /* 0x000000041a007c0c */ /* 0x000fe2000c781270 */
[----:B------:R-:W-:Y:S01]  /*2a160*/  ULDC UR4, c[0x0][0x22c] ;  /* 0x00008b0000047ab9 */ /* 0x000fe20000000800 */
[----:B------:R-:W-:-:S02]  /*2a170*/  IADD3 R26, P3, R28, R3, RZ ;  /* 0x000000031c1a7210 */ /* 0x000fc40007f7e0ff */
[----:B------:R-:W-:Y:S02]  /*2a180*/  LOP3.LUT R25, R0, 0x66, RZ, 0xfc, !PT ;  /* 0x0000006600197812 */ /* 0x000fe400078efcff */
[----:B------:R-:W-:Y:S01]  /*2a190*/  PRMT R33, R8, 0x7770, RZ ;  /* 0x0000777008217816 */ /* 0x000fe200000000ff */
[----:B------:R-:W0:Y:S01]  /*2a1a0*/  LDC R32, c[0x0][0x248] ;  /* 0x00009200ff207b82 */ /* 0x000e220000000800 */
[-C--:B------:R-:W-:Y:S02]  /*2a1b0*/  LEA.HI.X.SX32 R27, R28, R24.reuse, 0x1, P3 ;  /* 0x000000181c1b7211 */ /* 0x080fe400018f0eff */
[----:B------:R-:W-:Y:S01]  /*2a1c0*/  ISETP.LT.AND P5, PT, R25, UR6, !P0 ;  /* 0x0000000619007c0c */ /* 0x000fe2000c7a1270 */
[----:B----4-:R-:W-:Y:S01]  /*2a1d0*/  IMAD R28, R35, 0x2, R28 ;  /* 0x00000002231c7824 */ /* 0x010fe200078e021c */
[C---:B------:R-:W-:Y:S02]  /*2a1e0*/  LOP3.LUT R25, R0.reuse, 0x68, RZ, 0xfc, !PT ;  /* 0x0000006800197812 */ /* 0x040fe400078efcff */
[----:B------:R-:W-:Y:S01]  /*2a1f0*/  PRMT R29, R9, 0x7770, RZ ;  /* 0x00007770091d7816 */ /* 0x000fe200000000ff */
[----:B------:R4:W-:Y:S01]  /*2a200*/  @P6 STG.E.U8 desc[UR20][R4.64], R33 ;  /* 0x0000002104006986 */ /* 0x0009e2000c101114 */
[----:B--2---:R-:W-:Y:S01]  /*2a210*/  LOP3.LUT R7, R0, 0x6a, RZ, 0xfc, !PT ;  /* 0x0000006a00077812 */ /* 0x004fe200078efcff */
[----:B------:R-:W-:Y:S01]  /*2a220*/  ULDC UR6, c[0x0][0x22c] ;  /* 0x00008b0000067ab9 */ /* 0x000fe20000000800 */
[----:B------:R-:W-:Y:S01]  /*2a230*/  ISETP.LT.AND P3, PT, R25, UR4, !P0 ;  /* 0x0000000419007c0c */ /* 0x000fe2000c761270 */
[----:B------:R-:W-:Y:S01]  /*2a240*/  ULDC UR4, c[0x0][0x22c] ;  /* 0x00008b0000047ab9 */ /* 0x000fe20000000800 */
[CC--:B------:R-:W-:Y:S01]  /*2a250*/  IADD3 R6, P6, R28.reuse, R3.reuse, RZ ;  /* 0x000000031c067210 */ /* 0x0c0fe20007fde0ff */
[----:B------:R1:W-:Y:S01]  /*2a260*/  @P2 STG.E.U8 desc[UR20][R26.64], R29 ;  /* 0x0000001d1a002986 */ /* 0x0003e2000c101114 */
[----:B------:R-:W-:Y:S01]  /*2a270*/  ISETP.LT.AND P2, PT, R7, UR4, !P0 ;  /* 0x0000000407007c0c */ /* 0x000fe2000c741270 */
[----:B------:R-:W-:Y:S01]  /*2a280*/  ULDC UR4, c[0x0][0x22c] ;  /* 0x00008b0000047ab9 */ /* 0x000fe20000000800 */
[-C--:B------:R-:W-:Y:S01]  /*2a290*/  LEA.HI.X.SX32 R7, R28, R24.reuse, 0x1, P6 ;  /* 0x000000181c077211 */ /* 0x080fe200030f0eff */
[----:B---3--:R-:W-:Y:S01]  /*2a2a0*/  IMAD R28, R37, 0x2, R28 ;  /* 0x00000002251c7824 */ /* 0x008fe200078e021c */
[----:B----4-:R-:W-:Y:S01]  /*2a2b0*/  PRMT R33, R10, 0x7770, RZ ;  /* 0x000077700a217816 */ /* 0x010fe200000000ff */
[----:B------:R-:W2:Y:S04]  /*2a2c0*/  LDC R37, c[0x0][0x248] ;  /* 0x00009200ff257b82 */ /* 0x000ea80000000800 */
[----:B------:R3:W-:Y:S01]  /*2a2d0*/  @P4 STG.E.U8 desc[UR20][R6.64], R33 ;  /* 0x0000002106004986 */ /* 0x0007e2000c101114 */
[----:B------:R-:W-:Y:S01]  /*2a2e0*/  IADD3 R4, P4, R28, R3, RZ ;  /* 0x000000031c047210 */ /* 0x000fe20007f9e0ff */
[----:B-1----:R-:W-:Y:S01]  /*2a2f0*/  IMAD R29, R39, 0x2, R28 ;  /* 0x00000002271d7824 */ /* 0x002fe200078e021c */
[----:B------:R-:W-:Y:S01]  /*2a300*/  LOP3.LUT R25, R0, 0x6c, RZ, 0xfc, !PT ;  /* 0x0000006c00197812 */ /* 0x000fe200078efcff */
[----:B------:R-:W1:Y:S01]  /*2a310*/  LDC R39, c[0x0][0x248] ;  /* 0x00009200ff277b82 */ /* 0x000e620000000800 */
[----:B------:R-:W-:-:S02]  /*2a320*/  LEA.HI.X.SX32 R5, R28, R24, 0x1, P4 ;  /* 0x000000181c057211 */ /* 0x000fc400020f0eff */
[----:B------:R-:W-:Y:S02]  /*2a330*/  IADD3 R26, P4, R29, R3, RZ ;  /* 0x000000031d1a7210 */ /* 0x000fe40007f9e0ff */
[----:B------:R-:W-:Y:S02]  /*2a340*/  PRMT R31, R11, 0x7770, RZ ;  /* 0x000077700b1f7816 */ /* 0x000fe400000000ff */
[----:B------:R-:W-:Y:S01]  /*2a350*/  ISETP.LT.AND P6, PT, R25, UR4, !P0 ;  /* 0x0000000419007c0c */ /* 0x000fe2000c7c1270 */
[----:B------:R-:W4:Y:S01]  /*2a360*/  LDC R28, c[0x0][0x248] ;  /* 0x00009200ff1c7b82 */ /* 0x000f220000000800 */
[----:B------:R-:W-:Y:S01]  /*2a370*/  LOP3.LUT R25, R0, 0x6e, RZ, 0xfc, !PT ;  /* 0x0000006e00197812 */ /* 0x000fe200078efcff */
[----:B------:R-:W-:Y:S01]  /*2a380*/  ULDC UR4, c[0x0][0x22c] ;  /* 0x00008b0000047ab9 */ /* 0x000fe20000000800 */
[----:B------:R-:W-:Y:S01]  /*2a390*/  LEA.HI.X.SX32 R27, R29, R24, 0x1, P4 ;  /* 0x000000181d1b7211 */ /* 0x000fe200020f0eff */
[----:B0-----:R-:W-:Y:S01]  /*2a3a0*/  IMAD R29, R30, 0x2, R29 ;  /* 0x000000021e1d7824 */ /* 0x001fe200078e021d */
[----:B------:R0:W-:Y:S01]  /*2a3b0*/  @P5 STG.E.U8 desc[UR20][R4.64], R31 ;  /* 0x0000001f04005986 */ /* 0x0001e2000c101114 */
[----:B------:R-:W-:Y:S01]  /*2a3c0*/  ISETP.LT.AND P5, PT, R25, UR4, !P0 ;  /* 0x0000000419007c0c */ /* 0x000fe2000c7a1270 */
[----:B------:R-:W-:Y:S01]  /*2a3d0*/  ULDC UR4, c[0x0][0x22c] ;  /* 0x00008b0000047ab9 */ /* 0x000fe20000000800 */
[----:B------:R-:W2:Y:S01]  /*2a3e0*/  LDC R30, c[0x0][0x248] ;  /* 0x00009200ff1e7b82 */ /* 0x000ea20000000800 */
[----:B------:R-:W-:-:S02]  /*2a3f0*/  PRMT R25, R8, 0x7771, RZ ;  /* 0x0000777108197816 */ /* 0x000fc400000000ff */
[----:B---3--:R-:W-:-:S03]  /*2a400*/  LOP3.LUT R7, R0, 0x70, RZ, 0xfc, !PT ;  /* 0x0000007000077812 */ /* 0x008fc600078efcff */
[----:B------:R4:W-:Y:S01]  /*2a410*/  @P3 STG.E.U8 desc[UR20][R26.64], R25 ;  /* 0x000000191a003986 */ /* 0x0009e2000c101114 */
[----:B------:R-:W-:Y:S02]  /*2a420*/  IADD3 R6, P3, R29, R3, RZ ;  /* 0x000000031d067210 */ /* 0x000fe40007f7e0ff */
[----:B------:R-:W-:Y:S01]  /*2a430*/  ISETP.LT.AND P4, PT, R7, UR4, !P0 ;  /* 0x0000000407007c0c */ /* 0x000fe2000c781270 */
[----:B------:R-:W-:Y:S01]  /*2a440*/  ULDC UR4, c[0x0][0x22c] ;  /* 0x00008b0000047ab9 */ /* 0x000fe20000000800 */
[----:B------:R-:W-:Y:S01]  /*2a450*/  LEA.HI.X.SX32 R7, R29, R24, 0x1, P3 ;  /* 0x000000181d077211 */ /* 0x000fe200018f0eff */
[----:B------:R-:W-:Y:S01]  /*2a460*/  IMAD R29, R32, 0x2, R29 ;  /* 0x00000002201d7824 */ /* 0x000fe200078e021d */
[----:B------:R-:W-:Y:S01]  /*2a470*/  PRMT R35, R9, 0x7771, RZ ;  /* 0x0000777109237816 */ /* 0x000fe200000000ff */
[----:B------:R-:W3:Y:S01]  /*2a480*/  LDC R32, c[0x0][0x248] ;  /* 0x00009200ff207b82 */ /* 0x000ee20000000800 */
[----:B0-----:R-:W-:-:S03]  /*2a490*/  LOP3.LUT R4, R0, 0x72, RZ, 0xfc, !PT ;  /* 0x0000007200047812 */ /* 0x001fc600078efcff */
[----:B------:R0:W-:Y:S01]  /*2a4a0*/  @P2 STG.E.U8 desc[UR20][R6.64], R35 ;  /* 0x0000002306002986 */ /* 0x0001e2000c101114 */
[----:B------:R-:W-:Y:S01]  /*2a4b0*/  ISETP.LT.AND P3, PT, R4, UR4, !P0 ;  /* 0x0000000404007c0c */ /* 0x000fe2000c761270 */
[----:B----4-:R-:W-:Y:S01]  /*2a4c0*/  IMAD R27, R28, 0x2, R29 ;  /* 0x000000021c1b7824 */ /* 0x010fe200078e021d */
[CC--:B------:R-:W-:Y:S01]  /*2a4d0*/  IADD3 R4, P2, R29.reuse, R3.reuse, RZ ;  /* 0x000000031d047210 */ /* 0x0c0fe20007f5e0ff */
[----:B------:R-:W-:Y:S01]  /*2a4e0*/  ULDC UR4, c[0x0][0x22c] ;  /* 0x00008b0000047ab9 */ /* 0x000fe20000000800 */
[----:B------:R-:W-:Y:S01]  /*2a4f0*/  PRMT R33, R10, 0x7771, RZ ;  /* 0x000077710a217816 */ /* 0x000fe200000000ff */
[----:B--2---:R-:W-:Y:S01]  /*2a500*/  IMAD R28, R30, 0x2, R27 ;  /* 0x000000021e1c7824 */ /* 0x004fe200078e021b */
[----:B------:R-:W-:Y:S01]  /*2a510*/  LEA.HI.X.SX32 R5, R29, R24, 0x1, P2 ;  /* 0x000000181d057211 */ /* 0x000fe200010f0eff */
[----:B------:R-:W2:Y:S01]  /*2a520*/  LDC R30, c[0x0][0x248] ;  /* 0x00009200ff1e7b82 */ /* 0x000ea20000000800 */
[----:B------:R-:W-:-:S03]  /*2a530*/  IADD3 R26, P2, R27, R3, RZ ;  /* 0x000000031b1a7210 */ /* 0x000fc60007f5e0ff */
[----:B------:R4:W-:Y:S01]  /*2a540*/  @P6 STG.E.U8 desc[UR20][R4.64], R33 ;  /* 0x0000002104006986 */ /* 0x0009e2000c101114 */
[----:B0-----:R-:W-:-:S03]  /*2a550*/  IADD3 R6, P6, R28, R3, RZ ;  /* 0x000000031c067210 */ /* 0x001fc60007fde0ff */
[----:B------:R-:W0:Y:S01]  /*2a560*/  LDC R35, c[0x0][0x248] ;  /* 0x00009200ff237b82 */ /* 0x000e220000000800 */
[----:B------:R-:W-:Y:S02]  /*2a570*/  PRMT R31, R11, 0x7771, RZ ;  /* 0x000077710b1f7816 */ /* 0x000fe400000000ff */
[-C--:B------:R-:W-:Y:S02]  /*2a580*/  LEA.HI.X.SX32 R27, R27, R24.reuse, 0x1, P2 ;  /* 0x000000181b1b7211 */ /* 0x080fe400010f0eff */
[----:B------:R-:W-:Y:S01]  /*2a590*/  LEA.HI.X.SX32 R7, R28, R24, 0x1, P6 ;  /* 0x000000181c077211 */ /* 0x000fe200030f0eff */
[----:B------:R-:W-:Y:S01]  /*2a5a0*/  IMAD R28, R37, 0x2, R28 ;  /* 0x00000002251c7824 */ /* 0x000fe200078e021c */
[----:B------:R-:W-:Y:S01]  /*2a5b0*/  PRMT R29, R8, 0x7772, RZ ;  /* 0x00007772081d7816 */ /* 0x000fe200000000ff */
[----:B------:R-:W3:Y:S01]  /*2a5c0*/  LDC R37, c[0x0][0x248] ;  /* 0x00009200ff257b82 */ /* 0x000ee20000000800 */
[----:B------:R1:W-:Y:S01]  /*2a5d0*/  @P5 STG.E.U8 desc[UR20][R26.64], R31 ;  /* 0x0000001f1a005986 */ /* 0x0003e2000c101114 */
[----:B------:R-:W-:-:S03]  /*2a5e0*/  LOP3.LUT R25, R0, 0x74, RZ, 0xfc, !PT ;  /* 0x0000007400197812 */ /* 0x000fc600078efcff */
[----:B------:R1:W-:Y:S01]  /*2a5f0*/  @P4 STG.E.U8 desc[UR20][R6.64], R29 ;  /* 0x0000001d06004986 */ /* 0x0003e2000c101114 */
[C---:B----4-:R-:W-:Y:S02]  /*2a600*/  IADD3 R4, P4, R28.reuse, R3, RZ ;  /* 0x000000031c047210 */ /* 0x050fe40007f9e0ff */
[----:B------:R-:W-:Y:S01]  /*2a610*/  ISETP.LT.AND P2, PT, R25, UR4, !P0 ;  /* 0x0000000419007c0c */ /* 0x000fe2000c741270 */
[----:B------:R-:W-:Y:S01]  /*2a620*/  ULDC UR4, c[0x0][0x22c] ;  /* 0x00008b0000047ab9 */ /* 0x000fe20000000800 */
[----:B------:R-:W-:Y:S01]  /*2a630*/  LEA.HI.X.SX32 R5, R28, R24, 0x1, P4 ;  /* 0x000000181c057211 */ /* 0x000fe200020f0eff */
[----:B-1----:R-:W-:Y:S01]  /*2a640*/  IMAD R28, R39, 0x2, R28 ;  /* 0x00000002271c7824 */ /* 0x002fe200078e021c */
[----:B------:R-:W-:Y:S01]  /*2a650*/  PRMT R27, R9, 0x7772, RZ ;  /* 0x00007772091b7816 */ /* 0x000fe200000000ff */
[----:B------:R-:W1:Y:S01]  /*2a660*/  LDC R39, c[0x0][0x248] ;  /* 0x00009200ff277b82 */ /* 0x000e620000000800 */
[----:B------:R-:W-:-:S03]  /*2a670*/  LOP3.LUT R25, R0, 0x76, RZ, 0xfc, !PT ;  /* 0x0000007600197812 */ /* 0x000fc600078efcff */
[----:B------:R4:W-:Y:S01]  /*2a680*/  @P3 STG.E.U8 desc[UR20][R4.64], R27 ;  /* 0x0000001b04003986 */ /* 0x0009e2000c101114 */
[-C--:B------:R-:W-:Y:S02]  /*2a690*/  IADD3 R6, P3, R28, R3.reuse, RZ ;  /* 0x000000031c067210 */ /* 0x080fe40007f7e0ff */
[----:B------:R-:W-:Y:S02]  /*2a6a0*/  PRMT R33, R10, 0x7772, RZ ;  /* 0x000077720a217816 */ /* 0x000fe400000000ff */
[----:B------:R-:W-:Y:S01]  /*2a6b0*/  LEA.HI.X.SX32 R7, R28, R24, 0x1, P3 ;  /* 0x000000181c077211 */ /* 0x000fe200018f0eff */
[----:B0-----:R-:W-:Y:S01]  /*2a6c0*/  IMAD R28, R35, 0x2, R28 ;  /* 0x00000002231c7824 */ /* 0x001fe200078e021c */
[----:B------:R-:W-:Y:S01]  /*2a6d0*/  ISETP.LT.AND P6, PT, R25, UR4, !P0 ;  /* 0x0000000419007c0c */ /* 0x000fe2000c7c1270 */
[----:B------:R-:W-:Y:S01]  /*2a6e0*/  ULDC UR4, c[0x0][0x22c] ;  /* 0x00008b0000047ab9 */ /* 0x000fe20000000800 */
[----:B------:R-:W-:Y:S01]  /*2a6f0*/  LOP3.LUT R25, R0, 0x78, RZ, 0xfc, !PT ;  /* 0x0000007800197812 */ /* 0x000fe200078efcff */
[----:B------:R0:W-:Y:S01]  /*2a700*/  @P2 STG.E.U8 desc[UR20][R6.64], R33 ;  /* 0x0000002106002986 */ /* 0x0001e2000c101114 */
[----:B----4-:R-:W-:Y:S01]  /*2a710*/  IADD3 R4, P2, R28, R3, RZ ;  /* 0x000000031c047210 */ /* 0x010fe20007f5e0ff */
[----:B---3--:R-:W-:Y:S01]  /*2a720*/  IMAD R27, R37, 0x2, R28 ;  /* 0x00000002251b7824 */ /* 0x008fe200078e021c */
[----:B------:R-:W-:Y:S01]  /*2a730*/  ISETP.LT.AND P5, PT, R25, UR4, !P0 ;  /* 0x0000000419007c0c */ /* 0x000fe2000c7a1270 */
[----:B------:R-:W-:Y:S01]  /*2a740*/  ULDC UR4, c[0x0][0x22c] ;  /* 0x00008b0000047ab9 */ /* 0x000fe20000000800 */
[----:B------:R-:W-:-:S02]  /*2a750*/  LOP3.LUT R26, R0, 0x7a, RZ, 0xfc, !PT ;  /* 0x0000007a001a7812 */ /* 0x000fc400078efcff */
[----:B------:R-:W-:Y:S02]  /*2a760*/  LOP3.LUT R25, R0, 0x7c, RZ, 0xfc, !PT ;  /* 0x0000007c00197812 */ /* 0x000fe400078efcff */
[----:B------:R-:W-:Y:S01]  /*2a770*/  LEA.HI.X.SX32 R5, R28, R24, 0x1, P2 ;  /* 0x000000181c057211 */ /* 0x000fe200010f0eff */
[----:B--2---:R-:W-:Y:S01]  /*2a780*/  IMAD R28, R30, 0x2, R27 ;  /* 0x000000021e1c7824 */ /* 0x004fe200078e021b */
[----:B------:R-:W-:Y:S01]  /*2a790*/  PRMT R31, R11, 0x7772, RZ ;  /* 0x000077720b1f7816 */ /* 0x000fe200000000ff */
[----:B------:R-:W2:Y:S01]  /*2a7a0*/  LDC R30, c[0x0][0x248] ;  /* 0x00009200ff1e7b82 */ /* 0x000ea20000000800 */
[----:B------:R-:W-:Y:S01]  /*2a7b0*/  ISETP.LT.AND P3, PT, R26, UR4, !P0 ;  /* 0x000000041a007c0c */ /* 0x000fe2000c761270 */
[----:B------:R-:W-:Y:S01]  /*2a7c0*/  ULDC UR4, c[0x0][0x22c] ;  /* 0x00008b0000047ab9 */ /* 0x000fe20000000800 */
[----:B------:R-:W-:Y:S01]  /*2a7d0*/  ISETP.LT.AND P4, PT, R25, UR6, !P0 ;  /* 0x0000000619007c0c */ /* 0x000fe2000c781270 */
[----:B------:R3:W-:Y:S01]  /*2a7e0*/  @P6 STG.E.U8 desc[UR20][R4.64], R31 ;  /* 0x0000001f04006986 */ /* 0x0007e2000c101114 */
[----:B------:R-:W-:Y:S01]  /*2a7f0*/  IADD3 R26, P2, R27, R3, RZ ;  /* 0x000000031b1a7210 */ /* 0x000fe20007f5e0ff */
[----:B------:R-:W-:Y:S01]  /*2a800*/  ULDC UR6, c[0x0][0x22c] ;  /* 0x00008b0000067ab9 */ /* 0x000fe20000000800 */
[----:B------:R-:W-:-:S02]  /*2a810*/  LOP3.LUT R25, R0, 0x7e, RZ, 0xfc, !PT ;  /* 0x0000007e00197812 */ /* 0x000fc400078efcff */
[C---:B0-----:R-:W-:Y:S02]  /*2a820*/  IADD3 R6, P6, R28.reuse, R3, RZ ;  /* 0x000000031c067210 */ /* 0x041fe40007fde0ff */
[-C--:B------:R-:W-:Y:S02]  /*2a830*/  LEA.HI.X.SX32 R27, R27, R24.reuse, 0x1, P2 ;  /* 0x000000181b1b7211 */ /* 0x080fe400010f0eff */
[----:B------:R-:W-:Y:S01]  /*2a840*/  ISETP.LT.AND P2, PT, R25, UR4, !P0 ;  /* 0x0000000419007c0c */ /* 0x000fe2000c741270 */
[----:B-1----:R-:W-:Y:S01]  /*2a850*/  IMAD R25, R39, 0x2, R28 ;  /* 0x0000000227197824 */ /* 0x002fe200078e021c */
[----:B------:R-:W-:Y:S01]  /*2a860*/  LEA.HI.X.SX32 R7, R28, R24, 0x1, P6 ;  /* 0x000000181c077211 */ /* 0x000fe200030f0eff */
[----:B------:R-:W-:Y:S01]  /*2a870*/  ULDC UR4, c[0x0][0x22c] ;  /* 0x00008b0000047ab9 */ /* 0x000fe20000000800 */
[----:B------:R-:W0:Y:S01]  /*2a880*/  LDC R28, c[0x0][0x248] ;  /* 0x00009200ff1c7b82 */ /* 0x000e220000000800 */
[----:B------:R-:W-:Y:S02]  /*2a890*/  PRMT R29, R8, 0x7773, RZ ;  /* 0x00007773081d7816 */ /* 0x000fe400000000ff */
[----:B------:R-:W-:-:S03]  /*2a8a0*/  PRMT R9, R9, 0x7773, RZ ;  /* 0x0000777309097816 */ /* 0x000fc600000000ff */
[----:B------:R1:W-:Y:S02]  /*2a8b0*/  @P5 STG.E.U8 desc[UR20][R26.64], R29 ;  /* 0x0000001d1a005986 */ /* 0x0003e4000c101114 */
[----:B---3--:R-:W3:Y:S02]  /*2a8c0*/  LDC R31, c[0x0][0x248] ;  /* 0x00009200ff1f7b82 */ /* 0x008ee40000000800 */
[----:B------:R4:W-:Y:S01]  /*2a8d0*/  @P3 STG.E.U8 desc[UR20][R6.64], R9 ;  /* 0x0000000906003986 */ /* 0x0009e2000c101114 */
[----:B------:R-:W-:-:S04]  /*2a8e0*/  IADD3 R4, P3, R25, R3, RZ ;  /* 0x0000000319047210 */ /* 0x000fc80007f7e0ff */
[----:B------:R-:W-:Y:S01]  /*2a8f0*/  LEA.HI.X.SX32 R5, R25, R24, 0x1, P3 ;  /* 0x0000001819057211 */ /* 0x000fe200018f0eff */
[----:B------:R-:W-:Y:S01]  /*2a900*/  IMAD R25, R32, 0x2, R25 ;  /* 0x0000000220197824 */ /* 0x000fe200078e0219 */
[----:B-1----:R-:W-:Y:S01]  /*2a910*/  PRMT R29, R10, 0x7773, RZ ;  /* 0x000077730a1d7816 */ /* 0x002fe200000000ff */
[----:B------:R-:W1:Y:S01]  /*2a920*/  LDC R26, c[0x0][0x248] ;  /* 0x00009200ff1a7b82 */ /* 0x000e620000000800 */
[----:B------:R-:W-:-:S03]  /*2a930*/  LOP3.LUT R8, R0, 0x80, RZ, 0xfc, !PT ;  /* 0x0000008000087812 */ /* 0x000fc600078efcff */
[----:B------:R2:W-:Y:S01]  /*2a940*/  @P4 STG.E.U8 desc[UR20][R4.64], R29 ;  /* 0x0000001d04004986 */ /* 0x0005e2000c101114 */
[-C--:B----4-:R-:W-:Y:S02]  /*2a950*/  IADD3 R6, P4, R25, R3.reuse, RZ ;  /* 0x0000000319067210 */ /* 0x090fe40007f9e0ff */
[----:B------:R-:W-:Y:S01]  /*2a960*/  ISETP.LT.AND P6, PT, R8, UR4, !P0 ;  /* 0x0000000408007c0c */ /* 0x000fe2000c7c1270 */
[----:B------:R-:W-:Y:S01]  /*2a970*/  ULDC UR4, c[0x0][0x22c] ;  /* 0x00008b0000047ab9 */ /* 0x000fe20000000800 */
[----:B------:R-:W-:Y:S02]  /*2a980*/  PRMT R27, R11, 0x7773, RZ ;  /* 0x000077730b1b7816 */ /* 0x000fe400000000ff */
[----:B------:R-:W-:Y:S01]  /*2a990*/  LEA.HI.X.SX32 R7, R25, R24, 0x1, P4 ;  /* 0x0000001819077211 */ /* 0x000fe200020f0eff */
[----:B0-----:R-:W-:Y:S01]  /*2a9a0*/  IMAD R25, R28, 0x2, R25 ;  /* 0x000000021c197824 */ /* 0x001fe200078e0219 */
[----:B------:R-:W-:Y:S01]  /*2a9b0*/  LOP3.LUT R8, R0, 0x82, RZ, 0xfc, !PT ;  /* 0x0000008200087812 */ /* 0x000fe200078efcff */
[----:B------:R-:W0:Y:S02]  /*2a9c0*/  LDC R28, c[0x0][0x248] ;  /* 0x00009200ff1c7b82 */ /* 0x000e240000000800 */
[----:B------:R4:W-:Y:S01]  /*2a9d0*/  @P2 STG.E.U8 desc[UR20][R6.64], R27 ;  /* 0x0000001b06002986 */ /* 0x0009e2000c101114 */
[----:B------:R-:W-:Y:S01]  /*2a9e0*/  ISETP.LT.AND P3, PT, R8, UR4, !P0 ;  /* 0x0000000408007c0c */ /* 0x000fe2000c761270 */
[----:B--2---:R-:W-:Y:S01]  /*2a9f0*/  IMAD R11, R30, 0x2, R25 ;  /* 0x000000021e0b7824 */ /* 0x004fe200078e0219 */
[C---:B------:R-:W-:Y:S01]  /*2aa00*/  LOP3.LUT R8, R0.reuse, 0x86, RZ, 0xfc, !PT ;  /* 0x0000008600087812 */ /* 0x040fe200078efcff */
[----:B------:R-:W-:Y:S01]  /*2aa10*/  ULDC UR4, c[0x0][0x22c] ;  /* 0x00008b0000047ab9 */ /* 0x000fe20000000800 */
[----:B------:R-:W-:Y:S01]  /*2aa20*/  IADD3 R4, P2, R25, R3, RZ ;  /* 0x0000000319047210 */ /* 0x000fe20007f5e0ff */
[----:B------:R-:W2:Y:S01]  /*2aa30*/  LDC R30, c[0x0][0x248] ;  /* 0x00009200ff1e7b82 */ /* 0x000ea20000000800 */
[----:B------:R-:W-:-:S02]  /*2aa40*/  LOP3.LUT R9, R0, 0x84, RZ, 0xfc, !PT ;  /* 0x0000008400097812 */ /* 0x000fc400078efcff */
[----:B------:R-:W-:Y:S01]  /*2aa50*/  ISETP.LT.AND P5, PT, R8, UR6, !P0 ;  /* 0x0000000608007c0c */ /* 0x000fe2000c7a1270 */
[----:B------:R-:W-:Y:S01]  /*2aa60*/  ULDC UR6, c[0x0][0x22c] ;  /* 0x00008b0000067ab9 */ /* 0x000fe20000000800 */
[-C--:B------:R-:W-:Y:S02]  /*2aa70*/  LEA.HI.X.SX32 R5, R25, R24.reuse, 0x1, P2 ;  /* 0x0000001819057211 */ /* 0x080fe400010f0eff */
[----:B------:R-:W-:Y:S02]  /*2aa80*/  IADD3 R8, P2, R11, R3, RZ ;  /* 0x000000030b087210 */ /* 0x000fe40007f5e0ff */
[----:B------:R-:W-:Y:S01]  /*2aa90*/  ISETP.LT.AND P4, PT, R9, UR4, !P0 ;  /* 0x0000000409007c0c */ /* 0x000fe2000c781270 */
[----:B------:R-:W-:Y:S01]  /*2aaa0*/  ULDC UR4, c[0x0][0x22c] ;  /* 0x00008b0000047ab9 */ /* 0x000fe20000000800 */
[----:B------:R-:W-:Y:S02]  /*2aab0*/  PRMT R29, R12, 0x7770, RZ ;  /* 0x000077700c1d7816 */ /* 0x000fe400000000ff */
[----:B------:R-:W-:Y:S01]  /*2aac0*/  LEA.HI.X.SX32 R9, R11, R24, 0x1, P2 ;  /* 0x000000180b097211 */ /* 0x000fe200010f0eff */
[----:B-1----:R-:W-:Y:S01]  /*2aad0*/  IMAD R11, R26, 0x2, R11 ;  /* 0x000000021a0b7824 */ /* 0x002fe200078e020b */
[----:B------:R-:W-:-:S02]  /*2aae0*/  LOP3.LUT R10, R0, 0x88, RZ, 0xfc, !PT ;  /* 0x00000088000a7812 */ /* 0x000fc400078efcff */
[----:B------:R-:W-:Y:S01]  /*2aaf0*/  PRMT R25, R13, 0x7770, RZ ;  /* 0x000077700d197816 */ /* 0x000fe200000000ff */
[----:B------:R1:W-:Y:S01]  /*2ab00*/  @P6 STG.E.U8 desc[UR20][R4.64], R29 ;  /* 0x0000001d04006986 */ /* 0x0003e2000c101114 */
[----:B----4-:R-:W-:Y:S01]  /*2ab10*/  LOP3.LUT R7, R0, 0x8a, RZ, 0xfc, !PT ;  /* 0x0000008a00077812 */ /* 0x010fe200078efcff */
[----:B------:R-:W4:Y:S01]  /*2ab20*/  LDC R26, c[0x0][0x248] ;  /* 0x00009200ff1a7b82 */ /* 0x000f220000000800 */
[----:B------:R-:W-:Y:S01]  /*2ab30*/  ISETP.LT.AND P2, PT, R10, UR4, !P0 ;  /* 0x000000040a007c0c */ /* 0x000fe2000c741270 */
[----:B------:R-:W-:Y:S01]  /*2ab40*/  ULDC UR4, c[0x0][0x22c] ;  /* 0x00008b0000047ab9 */ /* 0x000fe20000000800 */
[----:B------:R-:W-:Y:S01]  /*2ab50*/  IADD3 R6, P6, R11, R3, RZ ;  /* 0x000000030b067210 */ /* 0x000fe20007fde0ff */
[----:B------:R3:W-:Y:S01]  /*2ab60*/  @P3 STG.E.U8 desc[UR20][R8.64], R25 ;  /* 0x0000001908003986 */ /* 0x0007e2000c101114 */
[----:B------:R-:W-:Y:S01]  /*2ab70*/  ISETP.LT.AND P3, PT, R7, UR4, !P0 ;  /* 0x0000000407007c0c */ /* 0x000fe2000c761270 */
[----:B------:R-:W-:Y:S01]  /*2ab80*/  ULDC UR4, c[0x0][0x22c] ;  /* 0x00008b0000047ab9 */ /* 0x000fe20000000800 */
[----:B------:R-:W-:Y:S01]  /*2ab90*/  LEA.HI.X.SX32 R7, R11, R24, 0x1, P6 ;  /* 0x000000180b077211 */ /* 0x000fe200030f0eff */
[----:B0-----:R-:W-:Y:S01]  /*2aba0*/  IMAD R11, R28, 0x2, R11 ;  /* 0x000000021c0b7824 */ /* 0x001fe200078e020b */
[----:B------:R-:W-:Y:S01]  /*2abb0*/  PRMT R27, R14, 0x7770, RZ ;  /* 0x000077700e1b7816 */ /* 0x000fe200000000ff */
[----:B-1----:R-:W0:Y:S01]  /*2abc0*/  LDC R29, c[0x0][0x248] ;  /* 0x00009200ff1d7b82 */ /* 0x002e220000000800 */
[----:B------:R-:W-:-:S03]  /*2abd0*/  LOP3.LUT R10, R0, 0x8c, RZ, 0xfc, !PT ;  /* 0x0000008c000a7812 */ /* 0x000fc600078efcff */
[----:B------:R1:W-:Y:S01]  /*2abe0*/  @P4 STG.E.U8 desc[UR20][R6.64], R27 ;  /* 0x0000001b06004986 */ /* 0x0003e2000c101114 */
[CC--:B------:R-:W-:Y:S02]  /*2abf0*/  IADD3 R4, P4, R11.reuse, R3.reuse, RZ ;  /* 0x000000030b047210 */ /* 0x0c0fe40007f9e0ff */
[----:B------:R-:W-:Y:S01]  /*2ac00*/  ISETP.LT.AND P6, PT, R10, UR4, !P0 ;  /* 0x000000040a007c0c */ /* 0x000fe2000c7c1270 */
[----:B--2---:R-:W-:Y:S01]  /*2ac10*/  IMAD R10, R30, 0x2, R11 ;  /* 0x000000021e0a7824 */ /* 0x004fe200078e020b */
[-C--:B------:R-:W-:Y:S01]  /*2ac20*/  LEA.HI.X.SX32 R5, R11, R24.reuse, 0x1, P4 ;  /* 0x000000180b057211 */ /* 0x080fe200020f0eff */
[----:B------:R-:W-:Y:S01]  /*2ac30*/  ULDC UR4, c[0x0][0x22c] ;  /* 0x00008b0000047ab9 */ /* 0x000fe20000000800 */
[----:B---3--:R-:W-:Y:S01]  /*2ac40*/  PRMT R25, R15, 0x7770, RZ ;  /* 0x000077700f197816 */ /* 0x008fe200000000ff */
[----:B------:R-:W2:Y:S01]  /*2ac50*/  LDC R28, c[0x0][0x248] ;  /* 0x00009200ff1c7b82 */ /* 0x000ea20000000800 */
[----:B------:R-:W-:Y:S02]  /*2ac60*/  LOP3.LUT R9, R0, 0x8e, RZ, 0xfc, !PT ;  /* 0x0000008e00097812 */ /* 0x000fe400078efcff */
[C---:B------:R-:W-:Y:S01]  /*2ac70*/  IADD3 R8, P4, R10.reuse, R3, RZ ;  /* 0x000000030a087210 */ /* 0x040fe20007f9e0ff */
[----:B------:R0:W-:Y:S01]  /*2ac80*/  @P5 STG.E.U8 desc[UR20][R4.64], R25 ;  /* 0x0000001904005986 */ /* 0x0001e2000c101114 */
[----:B------:R-:W-:Y:S01]  /*2ac90*/  ISETP.LT.AND P5, PT, R9, UR4, !P0 ;  /* 0x0000000409007c0c */ /* 0x000fe2000c7a1270 */
[----:B------:R-:W-:Y:S01]  /*2aca0*/  ULDC UR4, c[0x0][0x22c] ;  /* 0x00008b0000047ab9 */ /* 0x000fe20000000800 */
[----:B------:R-:W-:Y:S01]  /*2acb0*/  LEA.HI.X.SX32 R9, R10, R24, 0x1, P4 ;  /* 0x000000180a097211 */ /* 0x000fe200020f0eff */
[----:B------:R-:W-:Y:S01]  /*2acc0*/  IMAD R10, R31, 0x2, R10 ;  /* 0x000000021f0a7824 */ /* 0x000fe200078e020a */
[----:B------:R-:W-:Y:S01]  /*2acd0*/  PRMT R11, R12, 0x7771, RZ ;  /* 0x000077710c0b7816 */ /* 0x000fe200000000ff */
[----:B------:R-:W3:Y:S01]  /*2ace0*/  LDC R30, c[0x0][0x248] ;  /* 0x00009200ff1e7b82 */ /* 0x000ee20000000800 */
[----:B-1----:R-:W-:-:S03]  /*2acf0*/  LOP3.LUT R7, R0, 0x90, RZ, 0xfc, !PT ;  /* 0x0000009000077812 */ /* 0x002fc600078efcff */
[----:B------:R4:W-:Y:S01]  /*2ad00*/  @P2 STG.E.U8 desc[UR20][R8.64], R11 ;  /* 0x0000000b08002986 */ /* 0x0009e2000c101114 */
[C---:B------:R-:W-:Y:S02]  /*2ad10*/  IADD3 R6, P2, R10.reuse, R3, RZ ;  /* 0x000000030a067210 */ /* 0x040fe40007f5e0ff */
[----:B------:R-:W-:Y:S01]  /*2ad20*/  ISETP.LT.AND P4, PT, R7, UR4, !P0 ;  /* 0x0000000407007c0c */ /* 0x000fe2000c781270 */
[----:B0-----:R-:W-:Y:S01]  /*2ad30*/  IMAD R5, R29, 0x2, R10 ;  /* 0x000000021d057824 */ /* 0x001fe200078e020a */
[----:B------:R-:W-:Y:S01]  /*2ad40*/  LEA.HI.X.SX32 R7, R10, R24, 0x1, P2 ;  /* 0x000000180a077211 */ /* 0x000fe200010f0eff */
[----:B------:R-:W-:Y:S01]  /*2ad50*/  ULDC UR4, c[0x0][0x22c] ;  /* 0x00008b0000047ab9 */ /* 0x000fe20000000800 */
[----:B------:R-:W-:Y:S01]  /*2ad60*/  PRMT R27, R13, 0x7771, RZ ;  /* 0x000077710d1b7816 */ /* 0x000fe200000000ff */
[----:B------:R-:W0:Y:S01]  /*2ad70*/  LDC R31, c[0x0][0x248] ;  /* 0x00009200ff1f7b82 */ /* 0x000e220000000800 */
[----:B------:R-:W-:-:S03]  /*2ad80*/  LOP3.LUT R4, R0, 0x92, RZ, 0xfc, !PT ;  /* 0x0000009200047812 */ /* 0x000fc600078efcff */
[----:B------:R1:W-:Y:S01]  /*2ad90*/  @P3 STG.E.U8 desc[UR20][R6.64], R27 ;  /* 0x0000001b06003986 */ /* 0x0003e2000c101114 */
[----:B------:R-:W-:Y:S01]  /*2ada0*/  ISETP.LT.AND P2, PT, R4, UR4, !P0 ;  /* 0x0000000404007c0c */ /* 0x000fe2000c741270 */
[----:B----4-:R-:W-:Y:S01]  /*2adb0*/  IMAD R9, R26, 0x2, R5 ;  /* 0x000000021a097824 */ /* 0x010fe200078e0205 */
[CC--:B------:R-:W-:Y:S01]  /*2adc0*/  IADD3 R4, P3, R5.reuse, R3.reuse, RZ ;  /* 0x0000000305047210 */ /* 0x0c0fe20007f7e0ff */
[----:B------:R-:W4:Y:S01]  /*2add0*/  LDC R26, c[0x0][0x248] ;  /* 0x00009200ff1a7b82 */ /* 0x000f220000000800 */
[----:B------:R-:W-:Y:S01]  /*2ade0*/  PRMT R29, R14, 0x7771, RZ ;  /* 0x000077710e1d7816 */ /* 0x000fe200000000ff */
[----:B------:R-:W-:Y:S01]  /*2adf0*/  ULDC UR4, c[0x0][0x22c] ;  /* 0x00008b0000047ab9 */ /* 0x000fe20000000800 */
[-C--:B------:R-:W-:Y:S01]  /*2ae00*/  LEA.HI.X.SX32 R5, R5, R24.reuse, 0x1, P3 ;  /* 0x0000001805057211 */ /* 0x080fe200018f0eff */
[----:B--2---:R-:W-:Y:S01]  /*2ae10*/  IMAD R11, R28, 0x2, R9 ;  /* 0x000000021c0b7824 */ /* 0x004fe200078e0209 */
[CC--:B------:R-:W-:Y:S02]  /*2ae20*/  IADD3 R8, P3, R9.reuse, R3.reuse, RZ ;  /* 0x0000000309087210 */ /* 0x0c0fe40007f7e0ff */
[----:B------:R-:W-:Y:S01]  /*2ae30*/  LOP3.LUT R10, R0, 0x94, RZ, 0xfc, !PT ;  /* 0x00000094000a7812 */ /* 0x000fe200078efcff */
[----:B------:R2:W-:Y:S01]  /*2ae40*/  @P6 STG.E.U8 desc[UR20][R4.64], R29 ;  /* 0x0000001d04006986 */ /* 0x0005e2000c101114 */
[----:B------:R-:W-:Y:S01]  /*2ae50*/  LEA.HI.X.SX32 R9, R9, R24, 0x1, P3 ;  /* 0x0000001809097211 */ /* 0x000fe200018f0eff */
[----:B------:R-:W0:Y:S01]  /*2ae60*/  LDC R28, c[0x0][0x248] ;  /* 0x00009200ff1c7b82 */ /* 0x000e220000000800 */
[----:B------:R-:W-:Y:S01]  /*2ae70*/  ISETP.LT.AND P3, PT, R10, UR4, !P0 ;  /* 0x000000040a007c0c */ /* 0x000fe2000c761270 */
[----:B------:R-:W-:Y:S01]  /*2ae80*/  ULDC UR4, c[0x0][0x22c] ;  /* 0x00008b0000047ab9 */ /* 0x000fe20000000800 */
[----:B-1----:R-:W-:-:S02]  /*2ae90*/  IADD3 R6, P6, R11, R3, RZ ;  /* 0x000000030b067210 */ /* 0x002fc40007fde0ff */
[----:B------:R-:W-:Y:S02]  /*2aea0*/  LOP3.LUT R10, R0, 0x96, RZ, 0xfc, !PT ;  /* 0x00000096000a7812 */ /* 0x000fe400078efcff */
[----:B------:R-:W-:Y:S02]  /*2aeb0*/  PRMT R25, R15, 0x7771, RZ ;  /* 0x000077710f197816 */ /* 0x000fe400000000ff */
[----:B------:R-:W-:Y:S01]  /*2aec0*/  LEA.HI.X.SX32 R7, R11, R24, 0x1, P6 ;  /* 0x000000180b077211 */ /* 0x000fe200030f0eff */
[----:B---3--:R-:W-:Y:S01]  /*2aed0*/  IMAD R11, R30, 0x2, R11 ;  /* 0x000000021e0b7824 */ /* 0x008fe200078e020b */
[----:B------:R-:W-:Y:S01]  /*2aee0*/  PRMT R27, R12, 0x7772, RZ ;  /* 0x000077720c1b7816 */ /* 0x000fe200000000ff */
[----:B------:R1:W-:Y:S01]  /*2aef0*/  @P5 STG.E.U8 desc[UR20][R8.64], R25 ;  /* 0x0000001908005986 */ /* 0x0003e2000c101114 */
[----:B------:R-:W-:Y:S01]  /*2af00*/  ISETP.LT.AND P6, PT, R10, UR4, !P0 ;  /* 0x000000040a007c0c */ /* 0x000fe2000c7c1270 */
[----:B------:R-:W3:Y:S01]  /*2af10*/  LDC R30, c[0x0][0x248] ;  /* 0x00009200ff1e7b82 */ /* 0x000ee20000000800 */
[----:B--2---:R-:W-:Y:S01]  /*2af20*/  PRMT R29, R14, 0x7772, RZ ;  /* 0x000077720e1d7816 */ /* 0x004fe200000000ff */
[----:B------:R2:W-:Y:S01]  /*2af30*/  @P4 STG.E.U8 desc[UR20][R6.64], R27 ;  /* 0x0000001b06004986 */ /* 0x0005e2000c101114 */
[----:B------:R-:W-:Y:S01]  /*2af40*/  IADD3 R4, P4, R11, R3, RZ ;  /* 0x000000030b047210 */ /* 0x000fe20007f9e0ff */
[----:B------:R-:W-:-:S04]  /*2af50*/  ULDC UR4, c[0x0][0x22c] ;  /* 0x00008b0000047ab9 */ /* 0x000fc80000000800 */
[----:B------:R-:W0:Y:S01]  /*2af60*/  LDC R10, c[0x0][0x248] ;  /* 0x00009200ff0a7b82 */ /* 0x000e220000000800 */
[----:B------:R-:W-:Y:S01]  /*2af70*/  LEA.HI.X.SX32 R5, R11, R24, 0x1, P4 ;  /* 0x000000180b057211 */ /* 0x000fe200020f0eff */
[----:B----4-:R-:W-:Y:S01]  /*2af80*/  IMAD R11, R26, 0x2, R11 ;  /* 0x000000021a0b7824 */ /* 0x010fe200078e020b */
[----:B-1----:R-:W-:-:S05]  /*2af90*/  PRMT R25, R13, 0x7772, RZ ;  /* 0x000077720d197816 */ /* 0x002fca00000000ff */
[----:B------:R-:W1:Y:S01]  /*2afa0*/  LDC R26, c[0x0][0x248] ;  /* 0x00009200ff1a7b82 */ /* 0x000e620000000800 */
[----:B------:R4:W-:Y:S01]  /*2afb0*/  @P2 STG.E.U8 desc[UR20][R4.64], R25 ;  /* 0x0000001904002986 */ /* 0x0009e2000c101114 */
[C---:B--2---:R-:W-:Y:S02]  /*2afc0*/  IADD3 R6, P2, R11.reuse, R3, RZ ;  /* 0x000000030b067210 */ /* 0x044fe40007f5e0ff */
[C---:B------:R-:W-:Y:S02]  /*2afd0*/  LOP3.LUT R8, R0.reuse, 0x98, RZ, 0xfc, !PT ;  /* 0x0000009800087812 */ /* 0x040fe400078efcff */
[----:B------:R-:W-:Y:S02]  /*2afe0*/  LEA.HI.X.SX32 R7, R11, R24, 0x1, P2 ;  /* 0x000000180b077211 */ /* 0x000fe400010f0eff */
[----:B------:R-:W-:Y:S02]  /*2aff0*/  LOP3.LUT R9, R0, 0x9a, RZ, 0xfc, !PT ;  /* 0x0000009a00097812 */ /* 0x000fe400078efcff */
[----:B------:R-:W-:Y:S01]  /*2b000*/  ISETP.LT.AND P5, PT, R8, UR4, !P0 ;  /* 0x0000000408007c0c */ /* 0x000fe2000c7a1270 */
[----:B------:R-:W-:Y:S01]  /*2b010*/  ULDC UR4, c[0x0][0x22c] ;  /* 0x00008b0000047ab9 */ /* 0x000fe20000000800 */
[----:B------:R2:W-:Y:S01]  /*2b020*/  @P3 STG.E.U8 desc[UR20][R6.64], R29 ;  /* 0x0000001d06003986 */ /* 0x0005e2000c101114 */
[----:B0-----:R-:W-:Y:S01]  /*2b030*/  IMAD R11, R10, 0x2, R11 ;  /* 0x000000020a0b7824 */ /* 0x001fe200078e020b */
[----:B------:R-:W-:Y:S01]  /*2b040*/  ISETP.LT.AND P2, PT, R9, UR4, !P0 ;  /* 0x0000000409007c0c */ /* 0x000fe2000c741270 */
[----:B------:R-:W-:-:S02]  /*2b050*/  ULDC UR4, c[0x0][0x22c] ;  /* 0x00008b0000047ab9 */ /* 0x000fc40000000800 */
[----:B------:R-:W-:Y:S01]  /*2b060*/  IMAD R9, R28, 0x2, R11 ;  /* 0x000000021c097824 */ /* 0x000fe200078e020b */
[CC--:B----4-:R-:W-:Y:S01]  /*2b070*/  IADD3 R4, P3, R11.reuse, R3.reuse, RZ ;  /* 0x000000030b047210 */ /* 0x0d0fe20007f7e0ff */
[----:B------:R-:W0:Y:S01]  /*2b080*/  LDC R28, c[0x0][0x248] ;  /* 0x00009200ff1c7b82 */ /* 0x000e220000000800 */
[----:B------:R-:W-:Y:S02]  /*2b090*/  LOP3.LUT R8, R0, 0x9c, RZ, 0xfc, !PT ;  /* 0x0000009c00087812 */ /* 0x000fe400078efcff */
[----:B------:R-:W-:Y:S01]  /*2b0a0*/  LEA.HI.X.SX32 R5, R11, R24, 0x1, P3 ;  /* 0x000000180b057211 */ /* 0x000fe200018f0eff */
[----:B-1----:R-:W-:Y:S01]  /*2b0b0*/  IMAD R11, R26, 0x2, R9 ;  /* 0x000000021a0b7824 */ /* 0x002fe200078e0209 */
[----:B------:R-:W-:Y:S02]  /*2b0c0*/  PRMT R27, R15, 0x7772, RZ ;  /* 0x000077720f1b7816 */ /* 0x000fe400000000ff */
[----:B------:R-:W-:Y:S01]  /*2b0d0*/  ISETP.LT.AND P4, PT, R8, UR6, !P0 ;  /* 0x0000000608007c0c */ /* 0x000fe2000c781270 */
[----:B--2---:R-:W1:Y:S01]  /*2b0e0*/  LDC R29, c[0x0][0x248] ;  /* 0x00009200ff1d7b82 */ /* 0x004e620000000800 */
[-C--:B------:R-:W-:Y:S01]  /*2b0f0*/  IADD3 R8, P3, R9, R3.reuse, RZ ;  /* 0x0000000309087210 */ /* 0x080fe20007f7e0ff */
[----:B------:R2:W-:Y:S01]  /*2b100*/  @P6 STG.E.U8 desc[UR20][R4.64], R27 ;  /* 0x0000001b04006986 */ /* 0x0005e2000c101114 */
[----:B------:R-:W-:Y:S01]  /*2b110*/  IADD3 R6, P6, R11, R3, RZ ;  /* 0x000000030b067210 */ /* 0x000fe20007fde0ff */
[----:B------:R-:W-:Y:S01]  /*2b120*/  ULDC UR6, c[0x0][0x22c] ;  /* 0x00008b0000067ab9 */ /* 0x000fe20000000800 */
[----:B------:R-:W-:-:S02]  /*2b130*/  PRMT R25, R12, 0x7773, RZ ;  /* 0x000077730c197816 */ /* 0x000fc400000000ff */
[-C--:B------:R-:W-:Y:S01]  /*2b140*/  LEA.HI.X.SX32 R9, R9, R24.reuse, 0x1, P3 ;  /* 0x0000001809097211 */ /* 0x080fe200018f0eff */
[----:B---3--:R-:W-:Y:S01]  /*2b150*/  IMAD R12, R30, 0x2, R11 ;  /* 0x000000021e0c7824 */ /* 0x008fe200078e020b */
[----:B------:R-:W-:Y:S01]  /*2b160*/  LEA.HI.X.SX32 R7, R11, R24, 0x1, P6 ;  /* 0x000000180b077211 */ /* 0x000fe200030f0eff */
[----:B------:R-:W3:Y:S01]  /*2b170*/  LDC R26, c[0x0][0x248] ;  /* 0x00009200ff1a7b82 */ /* 0x000ee20000000800 */
[----:B------:R-:W-:Y:S01]  /*2b180*/  PRMT R13, R13, 0x7773, RZ ;  /* 0x000077730d0d7816 */ /* 0x000fe200000000ff */
[----:B------:R-:W-:Y:S06]  /*2b190*/  @P5 STG.E.U8 desc[UR20][R8.64], R25 ;  /* 0x0000001908005986 */ /* 0x000fec000c101114 */
[----:B--2---:R-:W2:Y:S01]  /*2b1a0*/  LDC R27, c[0x0][0x248] ;  /* 0x00009200ff1b7b82 */ /* 0x004ea20000000800 */
[----:B------:R4:W-:Y:S01]  /*2b1b0*/  @P2 STG.E.U8 desc[UR20][R6.64], R13 ;  /* 0x0000000d06002986 */ /* 0x0009e2000c101114 */
[----:B------:R-:W-:-:S02]  /*2b1c0*/  IADD3 R4, P2, R12, R3, RZ ;  /* 0x000000030c047210 */ /* 0x000fc40007f5e0ff */
[----:B------:R-:W-:Y:S02]  /*2b1d0*/  LOP3.LUT R10, R0, 0x9e, RZ, 0xfc, !PT ;  /* 0x0000009e000a7812 */ /* 0x000fe400078efcff */
[----:B------:R-:W-:Y:S01]  /*2b1e0*/  LEA.HI.X.SX32 R5, R12, R24, 0x1, P2 ;  /* 0x000000180c057211 */ /* 0x000fe200010f0eff */
[----:B------:R-:W-:Y:S01]  /*2b1f0*/  IMAD R12, R31, 0x2, R12 ;  /* 0x000000021f0c7824 */ /* 0x000fe200078e020c */
[----:B------:R-:W-:Y:S01]  /*2b200*/  PRMT R11, R14, 0x7773, RZ ;  /* 0x000077730e0b7816 */ /* 0x000fe200000000ff */
[----:B------:R-:W0:Y:S01]  /*2b210*/  LDC R31, c[0x0][0x248] ;  /* 0x00009200ff1f7b82 */ /* 0x000e220000000800 */
[----:B------:R-:W-:Y:S01]  /*2b220*/  ISETP.LT.AND P3, PT, R10, UR4, !P0 ;  /* 0x000000040a007c0c */ /* 0x000fe2000c761270 */
[----:B------:R-:W-:Y:S02]  /*2b230*/  ULDC UR4, c[0x0][0x22c] ;  /* 0x00008b0000047ab9 */ /* 0x000fe40000000800 */
[----:B------:R2:W-:Y:S04]  /*2b240*/  @P4 STG.E.U8 desc[UR20][R4.64], R11 ;  /* 0x0000000b04004986 */ /* 0x0005e8000c101114 */
[----:B------:R-:W3:Y:S01]  /*2b250*/  LDC R14, c[0x0][0x248] ;  /* 0x00009200ff0e7b82 */ /* 0x000ee20000000800 */
[----:B----4-:R-:W-:-:S02]  /*2b260*/  IADD3 R6, P4, R12, R3, RZ ;  /* 0x000000030c067210 */ /* 0x010fc40007f9e0ff */
[----:B------:R-:W-:Y:S02]  /*2b270*/  LOP3.LUT R10, R0, 0xa0, RZ, 0xfc, !PT ;  /* 0x000000a0000a7812 */ /* 0x000fe400078efcff */
[----:B------:R-:W-:Y:S02]  /*2b280*/  PRMT R15, R15, 0x7773, RZ ;  /* 0x000077730f0f7816 */ /* 0x000fe400000000ff */
[----:B------:R-:W-:Y:S01]  /*2b290*/  LEA.HI.X.SX32 R7, R12, R24, 0x1, P4 ;  /* 0x000000180c077211 */ /* 0x000fe200020f0eff */
[----:B-1----:R-:W-:Y:S01]  /*2b2a0*/  IMAD R12, R29, 0x2, R12 ;  /* 0x000000021d0c7824 */ /* 0x002fe200078e020c */
[----:B------:R-:W-:Y:S01]  /*2b2b0*/  LOP3.LUT R8, R0, 0xa2, RZ, 0xfc, !PT ;  /* 0x000000a200087812 */ /* 0x000fe200078efcff */
[----:B------:R-:W1:Y:S01]  /*2b2c0*/  LDC R29, c[0x0][0x248] ;  /* 0x00009200ff1d7b82 */ /* 0x000e620000000800 */
[----:B------:R-:W-:Y:S01]  /*2b2d0*/  ISETP.LT.AND P6, PT, R10, UR4, !P0 ;  /* 0x000000040a007c0c */ /* 0x000fe2000c7c1270 */
[----:B------:R-:W-:Y:S01]  /*2b2e0*/  ULDC UR4, c[0x0][0x22c] ;  /* 0x00008b0000047ab9 */ /* 0x000fe20000000800 */
[----:B------:R4:W-:Y:S01]  /*2b2f0*/  @P3 STG.E.U8 desc[UR20][R6.64], R15 ;  /* 0x0000000f06003986 */ /* 0x0009e2000c101114 */
[----:B------:R-:W-:Y:S01]  /*2b300*/  ISETP.LT.AND P2, PT, R8, UR4, !P0 ;  /* 0x0000000408007c0c */ /* 0x000fe2000c741270 */
[----:B--2---:R-:W-:Y:S01]  /*2b310*/  IMAD R11, R27, 0x2, R12 ;  /* 0x000000021b0b7824 */ /* 0x004fe200078e020c */
[----:B------:R-:W-:Y:S01]  /*2b320*/  LOP3.LUT R8, R0, 0xa6, RZ, 0xfc, !PT ;  /* 0x000000a600087812 */ /* 0x000fe200078efcff */
[----:B------:R-:W-:Y:S01]  /*2b330*/  ULDC UR4, c[0x0][0x22c] ;  /* 0x00008b0000047ab9 */ /* 0x000fe20000000800 */
[----:B------:R-:W-:Y:S01]  /*2b340*/  IADD3 R4, P3, R12, R3, RZ ;  /* 0x000000030c047210 */ /* 0x000fe20007f7e0ff */
[----:B------:R-:W2:Y:S01]  /*2b350*/  LDC R27, c[0x0][0x248] ;  /* 0x00009200ff1b7b82 */ /* 0x000ea20000000800 */
[----:B------:R-:W-:-:S02]  /*2b360*/  LOP3.LUT R9, R0, 0xa4, RZ, 0xfc, !PT ;  /* 0x000000a400097812 */ /* 0x000fc400078efcff */
[----:B------:R-:W-:Y:S01]  /*2b370*/  ISETP.LT.AND P5, PT, R8, UR6, !P0 ;  /* 0x0000000608007c0c */ /* 0x000fe2000c7a1270 */
[----:B------:R-:W-:Y:S01]  /*2b380*/  ULDC UR6, c[0x0][0x22c] ;  /* 0x00008b0000067ab9 */ /* 0x000fe20000000800 */
[-C--:B------:R-:W-:Y:S02]  /*2b390*/  LEA.HI.X.SX32 R5, R12, R24.reuse, 0x1, P3 ;  /* 0x000000180c057211 */ /* 0x080fe400018f0eff */
[----:B------:R-:W-:Y:S01]  /*2b3a0*/  IADD3 R8, P3, R11, R3, RZ ;  /* 0x000000030b087210 */ /* 0x000fe20007f7e0ff */
[----:B------:R-:W1:Y:S01]  /*2b3b0*/  LDC R12, c[0x0][0x248] ;  /* 0x00009200ff0c7b82 */ /* 0x000e620000000800 */
[----:B------:R-:W-:Y:S01]  /*2b3c0*/  ISETP.LT.AND P4, PT, R9, UR4, !P0 ;  /* 0x0000000409007c0c */ /* 0x000fe2000c781270 */
[----:B------:R-:W-:Y:S01]  /*2b3d0*/  ULDC UR4, c[0x0][0x22c] ;  /* 0x00008b0000047ab9 */ /* 0x000fe20000000800 */
[----:B------:R-:W-:Y:S02]  /*2b3e0*/  PRMT R25, R16, 0x7770, RZ ;  /* 0x0000777010197816 */ /* 0x000fe400000000ff */
[----:B------:R-:W-:Y:S01]  /*2b3f0*/  LEA.HI.X.SX32 R9, R11, R24, 0x1, P3 ;  /* 0x000000180b097211 */ /* 0x000fe200018f0eff */
[----:B---3--:R-:W-:Y:S01]  /*2b400*/  IMAD R11, R14, 0x2, R11 ;  /* 0x000000020e0b7824 */ /* 0x008fe200078e020b */
        /* <DEDUP_REMOVED lines=12> */
[----:B------:R-:W-:Y:S01]  /*2b4d0*/  IMAD R11, R26, 0x2, R11 ;  /* 0x000000021a0b7824 */ /* 0x000fe200078e020b */
[----:B------:R-:W-:Y:S01]  /*2b4e0*/  PRMT R15, R18, 0x7770, RZ ;  /* 0x00007770120f7816 */ /* 0x000fe200000000ff */
[----:B---3--:R-:W3:Y:S01]  /*2b4f0*/  LDC R25, c[0x0][0x248] ;  /* 0x00009200ff197b82 */ /* 0x008ee20000000800 */
[----:B------:R-:W-:-:S03]  /*2b500*/  LOP3.LUT R10, R0, 0xac, RZ, 0xfc, !PT ;  /* 0x000000ac000a7812 */ /* 0x000fc600078efcff */
[----:B------:R2:W-:Y:S01]  /*2b510*/  @P4 STG.E.U8 desc[UR20][R6.64], R15 ;  /* 0x0000000f06004986 */ /* 0x0005e2000c101114 */
[CC--:B------:R-:W-:Y:S02]  /*2b520*/  IADD3 R4, P4, R11.reuse, R3.reuse, RZ ;  /* 0x000000030b047210 */ /* 0x0c0fe40007f9e0ff */
[----:B------:R-:W-:Y:S01]  /*2b530*/  ISETP.LT.AND P6, PT, R10, UR4, !P0 ;  /* 0x000000040a007c0c */ /* 0x000fe2000c7c1270 */
[----:B0-----:R-:W-:Y:S01]  /*2b540*/  IMAD R10, R28, 0x2, R11 ;  /* 0x000000021c0a7824 */ /* 0x001fe200078e020b */
[-C--:B------:R-:W-:Y:S01]  /*2b550*/  LEA.HI.X.SX32 R5, R11, R24.reuse, 0x1, P4 ;  /* 0x000000180b057211 */ /* 0x080fe200020f0eff */
[----:B------:R-:W-:Y:S01]  /*2b560*/  ULDC UR4, c[0x0][0x22c] ;  /* 0x00008b0000047ab9 */ /* 0x000fe20000000800 */
[----:B------:R-:W-:Y:S01]  /*2b570*/  PRMT R13, R19, 0x7770, RZ ;  /* 0x00007770130d7816 */ /* 0x000fe200000000ff */
[----:B------:R-:W0:Y:S01]  /*2b580*/  LDC R26, c[0x0][0x248] ;  /* 0x00009200ff1a7b82 */ /* 0x000e220000000800 */
[----:B------:R-:W-:Y:S02]  /*2b590*/  LOP3.LUT R9, R0, 0xae, RZ, 0xfc, !PT ;  /* 0x000000ae00097812 */ /* 0x000fe400078efcff */
[C---:B------:R-:W-:Y:S01]  /*2b5a0*/  IADD3 R8, P4, R10.reuse, R3, RZ ;  /* 0x000000030a087210 */ /* 0x040fe20007f9e0ff */
[----:B------:R3:W-:Y:S01]  /*2b5b0*/  @P5 STG.E.U8 desc[UR20][R4.64], R13 ;  /* 0x0000000d04005986 */ /* 0x0007e2000c101114 */
[----:B------:R-:W-:Y:S01]  /*2b5c0*/  ISETP.LT.AND P5, PT, R9, UR4, !P0 ;  /* 0x0000000409007c0c */ /* 0x000fe2000c7a1270 */
[----:B------:R-:W-:Y:S01]  /*2b5d0*/  ULDC UR4, c[0x0][0x22c] ;  /* 0x00008b0000047ab9 */ /* 0x000fe20000000800 */
[----:B------:R-:W-:Y:S01]  /*2b5e0*/  LEA.HI.X.SX32 R9, R10, R24, 0x1, P4 ;  /* 0x000000180a097211 */ /* 0x000fe200020f0eff */
[----:B--2---:R-:W-:Y:S01]  /*2b5f0*/  IMAD R10, R27, 0x2, R10 ;  /* 0x000000021b0a7824 */ /* 0x004fe200078e020a */
[----:B------:R-:W-:Y:S01]  /*2b600*/  PRMT R11, R16, 0x7771, RZ ;  /* 0x00007771100b7816 */ /* 0x000fe200000000ff */
[----:B------:R-:W2:Y:S01]  /*2b610*/  LDC R27, c[0x0][0x248] ;  /* 0x00009200ff1b7b82 */ /* 0x000ea20000000800 */
[----:B------:R-:W-:-:S03]  /*2b620*/  LOP3.LUT R7, R0, 0xb0, RZ, 0xfc, !PT ;  /* 0x000000b000077812 */ /* 0x000fc600078efcff */
[----:B------:R1:W-:Y:S01]  /*2b630*/  @P3 STG.E.U8 desc[UR20][R8.64], R11 ;  /* 0x0000000b08003986 */ /* 0x0003e2000c101114 */
[C---:B------:R-:W-:Y:S02]  /*2b640*/  IADD3 R6, P3, R10.reuse, R3, RZ ;  /* 0x000000030a067210 */ /* 0x040fe40007f7e0ff */
[----:B------:R-:W-:Y:S01]  /*2b650*/  ISETP.LT.AND P4, PT, R7, UR4, !P0 ;  /* 0x0000000407007c0c */ /* 0x000fe2000c781270 */
[----:B---3--:R-:W-:Y:S01]  /*2b660*/  IMAD R5, R25, 0x2, R10 ;  /* 0x0000000219057824 */ /* 0x008fe200078e020a */
[----:B------:R-:W-:Y:S01]  /*2b670*/  LEA.HI.X.SX32 R7, R10, R24, 0x1, P3 ;  /* 0x000000180a077211 */ /* 0x000fe200018f0eff */
[----:B------:R-:W-:Y:S01]  /*2b680*/  ULDC UR4, c[0x0][0x22c] ;  /* 0x00008b0000047ab9 */ /* 0x000fe20000000800 */
[----:B------:R-:W-:Y:S02]  /*2b690*/  PRMT R15, R17, 0x7771, RZ ;  /* 0x00007771110f7816 */ /* 0x000fe400000000ff */
[----:B------:R-:W-:-:S03]  /*2b6a0*/  LOP3.LUT R4, R0, 0xb2, RZ, 0xfc, !PT ;  /* 0x000000b200047812 */ /* 0x000fc600078efcff */
[----:B------:R3:W-:Y:S01]  /*2b6b0*/  @P2 STG.E.U8 desc[UR20][R6.64], R15 ;  /* 0x0000000f06002986 */ /* 0x0007e2000c101114 */
[----:B------:R-:W-:Y:S01]  /*2b6c0*/  ISETP.LT.AND P3, PT, R4, UR4, !P0 ;  /* 0x0000000404007c0c */ /* 0x000fe2000c761270 */
[----:B-1----:R-:W-:Y:S01]  /*2b6d0*/  IMAD R9, R12, 0x2, R5 ;  /* 0x000000020c097824 */ /* 0x002fe200078e0205 */
[CC--:B------:R-:W-:Y:S01]  /*2b6e0*/  IADD3 R4, P2, R5.reuse, R3.reuse, RZ ;  /* 0x0000000305047210 */ /* 0x0c0fe20007f5e0ff */
[----:B------:R-:W1:Y:S01]  /*2b6f0*/  LDC R12, c[0x0][0x248] ;  /* 0x00009200ff0c7b82 */ /* 0x000e620000000800 */
[----:B------:R-:W-:Y:S01]  /*2b700*/  PRMT R25, R18, 0x7771, RZ ;  /* 0x0000777112197816 */ /* 0x000fe200000000ff */
[----:B------:R-:W-:Y:S01]  /*2b710*/  ULDC UR4, c[0x0][0x22c] ;  /* 0x00008b0000047ab9 */ /* 0x000fe20000000800 */
[-C--:B------:R-:W-:Y:S01]  /*2b720*/  LEA.HI.X.SX32 R5, R5, R24.reuse, 0x1, P2 ;  /* 0x0000001805057211 */ /* 0x080fe200010f0eff */
[----:B----4-:R-:W-:Y:S01]  /*2b730*/  IMAD R11, R14, 0x2, R9 ;  /* 0x000000020e0b7824 */ /* 0x010fe200078e0209 */
[CC--:B------:R-:W-:Y:S02]  /*2b740*/  IADD3 R8, P2, R9.reuse, R3.reuse, RZ ;  /* 0x0000000309087210 */ /* 0x0c0fe40007f5e0ff */
[----:B------:R-:W-:Y:S01]  /*2b750*/  LOP3.LUT R10, R0, 0xb4, RZ, 0xfc, !PT ;  /* 0x000000b4000a7812 */ /* 0x000fe200078efcff */
[----:B------:R4:W-:Y:S01]  /*2b760*/  @P6 STG.E.U8 desc[UR20][R4.64], R25 ;  /* 0x0000001904006986 */ /* 0x0009e2000c101114 */
[----:B------:R-:W-:Y:S01]  /*2b770*/  LEA.HI.X.SX32 R9, R9, R24, 0x1, P2 ;  /* 0x0000001809097211 */ /* 0x000fe200010f0eff */
[----:B------:R-:W2:Y:S01]  /*2b780*/  LDC R14, c[0x0][0x248] ;  /* 0x00009200ff0e7b82 */ /* 0x000ea20000000800 */
[----:B------:R-:W-:Y:S01]  /*2b790*/  ISETP.LT.AND P2, PT, R10, UR4, !P0 ;  /* 0x000000040a007c0c */ /* 0x000fe2000c741270 */
[----:B------:R-:W-:Y:S01]  /*2b7a0*/  ULDC UR4, c[0x0][0x22c] ;  /* 0x00008b0000047ab9 */ /* 0x000fe20000000800 */
[----:B---3--:R-:W-:-:S02]  /*2b7b0*/  IADD3 R6, P6, R11, R3, RZ ;  /* 0x000000030b067210 */ /* 0x008fc40007fde0ff */
[----:B------:R-:W-:Y:S02]  /*2b7c0*/  LOP3.LUT R10, R0, 0xb6, RZ, 0xfc, !PT ;  /* 0x000000b6000a7812 */ /* 0x000fe400078efcff */
[----:B------:R-:W-:Y:S02]  /*2b7d0*/  PRMT R13, R19, 0x7771, RZ ;  /* 0x00007771130d7816 */ /* 0x000fe400000000ff */
[----:B------:R-:W-:Y:S01]  /*2b7e0*/  LEA.HI.X.SX32 R7, R11, R24, 0x1, P6 ;  /* 0x000000180b077211 */ /* 0x000fe200030f0eff */
[----:B0-----:R-:W-:Y:S01]  /*2b7f0*/  IMAD R11, R26, 0x2, R11 ;  /* 0x000000021a0b7824 */ /* 0x001fe200078e020b */
[----:B------:R-:W-:Y:S01]  /*2b800*/  PRMT R15, R16, 0x7772, RZ ;  /* 0x00007772100f7816 */ /* 0x000fe200000000ff */
[----:B------:R0:W-:Y:S01]  /*2b810*/  @P5 STG.E.U8 desc[UR20][R8.64], R13 ;  /* 0x0000000d08005986 */ /* 0x0001e2000c101114 */
[----:B------:R-:W-:Y:S01]  /*2b820*/  ISETP.LT.AND P6, PT, R10, UR4, !P0 ;  /* 0x000000040a007c0c */ /* 0x000fe2000c7c1270 */
[----:B------:R-:W3:Y:S01]  /*2b830*/  LDC R26, c[0x0][0x248] ;  /* 0x00009200ff1a7b82 */ /* 0x000ee20000000800 */
[----:B----4-:R-:W-:Y:S01]  /*2b840*/  PRMT R25, R18, 0x7772, RZ ;  /* 0x0000777212197816 */ /* 0x010fe200000000ff */
[----:B------:R4:W-:Y:S01]  /*2b850*/  @P4 STG.E.U8 desc[UR20][R6.64], R15 ;  /* 0x0000000f06004986 */ /* 0x0009e2000c101114 */
[----:B------:R-:W-:Y:S01]  /*2b860*/  IADD3 R4, P4, R11, R3, RZ ;  /* 0x000000030b047210 */ /* 0x000fe20007f9e0ff */
[----:B------:R-:W-:-:S04]  /*2b870*/  ULDC UR4, c[0x0][0x22c] ;  /* 0x00008b0000047ab9 */ /* 0x000fc80000000800 */
[----:B------:R-:W2:Y:S01]  /*2b880*/  LDC R10, c[0x0][0x248] ;  /* 0x00009200ff0a7b82 */ /* 0x000ea20000000800 */
[----:B------:R-:W-:Y:S01]  /*2b890*/  LEA.HI.X.SX32 R5, R11, R24, 0x1, P4 ;  /* 0x000000180b057211 */ /* 0x000fe200020f0eff */
[----:B-1----:R-:W-:Y:S01]  /*2b8a0*/  IMAD R11, R12, 0x2, R11 ;  /* 0x000000020c0b7824 */ /* 0x002fe200078e020b */
[----:B0-----:R-:W-:-:S05]  /*2b8b0*/  PRMT R13, R17, 0x7772, RZ ;  /* 0x00007772110d7816 */ /* 0x001fca00000000ff */
[----:B------:R-:W0:Y:S01]  /*2b8c0*/  LDC R12, c[0x0][0x248] ;  /* 0x00009200ff0c7b82 */ /* 0x000e220000000800 */
[----:B------:R1:W-:Y:S01]  /*2b8d0*/  @P3 STG.E.U8 desc[UR20][R4.64], R13 ;  /* 0x0000000d04003986 */ /* 0x0003e2000c101114 */
[C---:B----4-:R-:W-:Y:S02]  /*2b8e0*/  IADD3 R6, P3, R11.reuse, R3, RZ ;  /* 0x000000030b067210 */ /* 0x050fe40007f7e0ff */
[C---:B------:R-:W-:Y:S02]  /*2b8f0*/  LOP3.LUT R8, R0.reuse, 0xb8, RZ, 0xfc, !PT ;  /* 0x000000b800087812 */ /* 0x040fe400078efcff */
[----:B------:R-:W-:Y:S02]  /*2b900*/  LEA.HI.X.SX32 R7, R11, R24, 0x1, P3 ;  /* 0x000000180b077211 */ /* 0x000fe400018f0eff */
[----:B------:R-:W-:Y:S02]  /*2b910*/  LOP3.LUT R9, R0, 0xba, RZ, 0xfc, !PT ;  /* 0x000000ba00097812 */ /* 0x000fe400078efcff */
[----:B------:R-:W-:Y:S01]  /*2b920*/  ISETP.LT.AND P5, PT, R8, UR4, !P0 ;  /* 0x0000000408007c0c */ /* 0x000fe2000c7a1270 */
[----:B------:R-:W-:Y:S01]  /*2b930*/  ULDC UR4, c[0x0][0x22c] ;  /* 0x00008b0000047ab9 */ /* 0x000fe20000000800 */
[----:B------:R4:W-:Y:S01]  /*2b940*/  @P2 STG.E.U8 desc[UR20][R6.64], R25 ;  /* 0x0000001906002986 */ /* 0x0009e2000c101114 */
[----:B--2---:R-:W-:Y:S01]  /*2b950*/  IMAD R11, R10, 0x2, R11 ;  /* 0x000000020a0b7824 */ /* 0x004fe200078e020b */
[----:B------:R-:W-:Y:S01]  /*2b960*/  ISETP.LT.AND P4, PT, R9, UR4, !P0 ;  /* 0x0000000409007c0c */ /* 0x000fe2000c781270 */
[----:B------:R-:W-:-:S02]  /*2b970*/  ULDC UR4, c[0x0][0x22c] ;  /* 0x00008b0000047ab9 */ /* 0x000fc40000000800 */
[----:B------:R-:W-:Y:S01]  /*2b980*/  IMAD R9, R14, 0x2, R11 ;  /* 0x000000020e097824 */ /* 0x000fe200078e020b */
[CC--:B-1----:R-:W-:Y:S01]  /*2b990*/  IADD3 R4, P2, R11.reuse, R3.reuse, RZ ;  /* 0x000000030b047210 */ /* 0x0c2fe20007f5e0ff */
[----:B------:R-:W1:Y:S01]  /*2b9a0*/  LDC R14, c[0x0][0x248] ;  /* 0x00009200ff0e7b82 */ /* 0x000e620000000800 */
[----:B------:R-:W-:Y:S02]  /*2b9b0*/  LOP3.LUT R8, R0, 0xbc, RZ, 0xfc, !PT ;  /* 0x000000bc00087812 */ /* 0x000fe400078efcff */
[----:B------:R-:W-:Y:S01]  /*2b9c0*/  LEA.HI.X.SX32 R5, R11, R24, 0x1, P2 ;  /* 0x000000180b057211 */ /* 0x000fe200010f0eff */
[----:B0-----:R-:W-:Y:S01]  /*2b9d0*/  IMAD R11, R12, 0x2, R9 ;  /* 0x000000020c0b7824 */ /* 0x001fe200078e0209 */
[----:B------:R-:W-:Y:S02]  /*2b9e0*/  PRMT R15, R19, 0x7772, RZ ;  /* 0x00007772130f7816 */ /* 0x000fe400000000ff */
[----:B------:R-:W-:Y:S01]  /*2b9f0*/  ISETP.LT.AND P3, PT, R8, UR6, !P0 ;  /* 0x0000000608007c0c */ /* 0x000fe2000c761270 */
[----:B----4-:R-:W0:Y:S01]  /*2ba00*/  LDC R25, c[0x0][0x248] ;  /* 0x00009200ff197b82 */ /* 0x010e220000000800 */
[-C--:B------:R-:W-:Y:S01]  /*2ba10*/  IADD3 R8, P2, R9, R3.reuse, RZ ;  /* 0x0000000309087210 */ /* 0x080fe20007f5e0ff */
[----:B------:R2:W-:Y:S01]  /*2ba20*/  @P6 STG.E.U8 desc[UR20][R4.64], R15 ;  /* 0x0000000f04006986 */ /* 0x0005e2000c101114 */
[----:B------:R-:W-:-:S02]  /*2ba30*/  IADD3 R6, P6, R11, R3, RZ ;  /* 0x000000030b067210 */ /* 0x000fc40007fde0ff */
[----:B------:R-:W-:Y:S01]  /*2ba40*/  PRMT R13, R16, 0x7773, RZ ;  /* 0x00007773100d7816 */ /* 0x000fe200000000ff */
[----:B---3--:R-:W-:Y:S01]  /*2ba50*/  IMAD R12, R26, 0x2, R11 ;  /* 0x000000021a0c7824 */ /* 0x008fe200078e020b */
[-C--:B------:R-:W-:Y:S01]  /*2ba60*/  LEA.HI.X.SX32 R9, R9, R24.reuse, 0x1, P2 ;  /* 0x0000001809097211 */ /* 0x080fe200010f0eff */
[----:B------:R-:W-:Y:S01]  /*2ba70*/  ULDC UR6, c[0x0][0x22c] ;  /* 0x00008b0000067ab9 */ /* 0x000fe20000000800 */
        /* <DEDUP_REMOVED lines=11> */
[----:B------:R-:W3:Y:S01]  /*2bb30*/  LDC R27, c[0x0][0x248] ;  /* 0x00009200ff1b7b82 */ /* 0x000ee20000000800 */
[----:B------:R-:W-:Y:S01]  /*2bb40*/  ISETP.LT.AND P2, PT, R10, UR4, !P0 ;  /* 0x000000040a007c0c */ /* 0x000fe2000c741270 */
[----:B------:R-:W-:Y:S02]  /*2bb50*/  ULDC UR4, c[0x0][0x22c] ;  /* 0x00008b0000047ab9 */ /* 0x000fe40000000800 */
[----:B------:R2:W-:Y:S01]  /*2bb60*/  @P3 STG.E.U8 desc[UR20][R4.64], R11 ;  /* 0x0000000b04003986 */ /* 0x0005e2000c101114 */
[----:B----4-:R-:W-:-:S02]  /*2bb70*/  IADD3 R6, P3, R12, R3, RZ ;  /* 0x000000030c067210 */ /* 0x010fc40007f7e0ff */
[----:B------:R-:W-:Y:S01]  /*2bb80*/  LOP3.LUT R10, R0, 0xc0, RZ, 0xfc, !PT ;  /* 0x000000c0000a7812 */ /* 0x000fe200078efcff */
[----:B------:R-:W4:Y:S01]  /*2bb90*/  LDC R18, c[0x0][0x248] ;  /* 0x00009200ff127b82 */ /* 0x000f220000000800 */
[----:B------:R-:W-:Y:S02]  /*2bba0*/  PRMT R19, R19, 0x7773, RZ ;  /* 0x0000777313137816 */ /* 0x000fe400000000ff */
[----:B------:R-:W-:Y:S01]  /*2bbb0*/  LEA.HI.X.SX32 R7, R12, R24, 0x1, P3 ;  /* 0x000000180c077211 */ /* 0x000fe200018f0eff */
[----:B0-----:R-:W-:Y:S01]  /*2bbc0*/  IMAD R12, R25, 0x2, R12 ;  /* 0x00000002190c7824 */ /* 0x001fe200078e020c */
[----:B------:R-:W-:Y:S02]  /*2bbd0*/  LOP3.LUT R8, R0, 0xc2, RZ, 0xfc, !PT ;  /* 0x000000c200087812 */ /* 0x000fe400078efcff */
[----:B------:R-:W-:Y:S01]  /*2bbe0*/  ISETP.LT.AND P5, PT, R10, UR4, !P0 ;  /* 0x000000040a007c0c */ /* 0x000fe2000c7a1270 */
[----:B------:R-:W0:Y:S01]  /*2bbf0*/  LDC R25, c[0x0][0x248] ;  /* 0x00009200ff197b82 */ /* 0x000e220000000800 */
        /* <DEDUP_REMOVED lines=13> */
[----:B-1----:R-:W1:Y:S01]  /*2bcd0*/  LDC R19, c[0x0][0x248] ;  /* 0x00009200ff137b82 */ /* 0x002e620000000800 */
[----:B------:R-:W-:Y:S02]  /*2bce0*/  ISETP.LT.AND P3, PT, R9, UR4, !P0 ;  /* 0x0000000409007c0c */ /* 0x000fe4000c761270 */
[----:B------:R-:W-:Y:S01]  /*2bcf0*/  PRMT R15, R20, 0x7770, RZ ;  /* 0x00007770140f7816 */ /* 0x000fe200000000ff */
[----:B------:R-:W-:Y:S01]  /*2bd00*/  IMAD R12, R14, 0x2, R11 ;  /* 0x000000020e0c7824 */ /* 0x000fe200078e020b */
[----:B------:R-:W-:Y:S01]  /*2bd10*/  PRMT R13, R21, 0x7770, RZ ;  /* 0x00007770150d7816 */ /* 0x000fe200000000ff */
[----:B------:R-:W-:Y:S01]  /*2bd20*/  ULDC UR4, c[0x0][0x22c] ;  /* 0x00008b0000047ab9 */ /* 0x000fe20000000800 */
[----:B------:R-:W-:Y:S01]  /*2bd30*/  LEA.HI.X.SX32 R9, R11, R24, 0x1, P2 ;  /* 0x000000180b097211 */ /* 0x000fe200010f0eff */
[----:B------:R-:W4:Y:S01]  /*2bd40*/  LDC R14, c[0x0][0x248] ;  /* 0x00009200ff0e7b82 */ /* 0x000f220000000800 */
[----:B------:R3:W-:Y:S01]  /*2bd50*/  @P5 STG.E.U8 desc[UR20][R4.64], R15 ;  /* 0x0000000f04005986 */ /* 0x0007e2000c101114 */
[----:B------:R-:W-:-:S03]  /*2bd60*/  LOP3.LUT R10, R0, 0xc8, RZ, 0xfc, !PT ;  /* 0x000000c8000a7812 */ /* 0x000fc600078efcff */
[----:B------:R3:W-:Y:S01]  /*2bd70*/  @P4 STG.E.U8 desc[UR20][R8.64], R13 ;  /* 0x0000000d08004986 */ /* 0x0007e2000c101114 */
[-C--:B------:R-:W-:Y:S02]  /*2bd80*/  IADD3 R6, P4, R12, R3.reuse, RZ ;  /* 0x000000030c067210 */ /* 0x080fe40007f9e0ff */
[----:B------:R-:W-:Y:S02]  /*2bd90*/  PRMT R17, R22, 0x7770, RZ ;  /* 0x0000777016117816 */ /* 0x000fe400000000ff */
[-C--:B------:R-:W-:Y:S01]  /*2bda0*/  LEA.HI.X.SX32 R7, R12, R24.reuse, 0x1, P4 ;  /* 0x000000180c077211 */ /* 0x080fe200020f0eff */
[----:B0-----:R-:W-:Y:S01]  /*2bdb0*/  IMAD R12, R25, 0x2, R12 ;  /* 0x00000002190c7824 */ /* 0x001fe200078e020c */
[----:B------:R-:W-:Y:S01]  /*2bdc0*/  LOP3.LUT R11, R0, 0xca, RZ, 0xfc, !PT ;  /* 0x000000ca000b7812 */ /* 0x000fe200078efcff */
[----:B------:R-:W0:Y:S01]  /*2bdd0*/  LDC R25, c[0x0][0x248] ;  /* 0x00009200ff197b82 */ /* 0x000e220000000800 */
[----:B------:R-:W-:Y:S01]  /*2bde0*/  ISETP.LT.AND P2, PT, R10, UR4, !P0 ;  /* 0x000000040a007c0c */ /* 0x000fe2000c741270 */
[----:B------:R-:W-:Y:S01]  /*2bdf0*/  ULDC UR4, c[0x0][0x22c] ;  /* 0x00008b0000047ab9 */ /* 0x000fe20000000800 */
[----:B------:R2:W-:Y:S01]  /*2be00*/  @P3 STG.E.U8 desc[UR20][R6.64], R17 ;  /* 0x0000001106003986 */ /* 0x0005e2000c101114 */
[----:B------:R-:W-:Y:S01]  /*2be10*/  ISETP.LT.AND P4, PT, R11, UR4, !P0 ;  /* 0x000000040b007c0c */ /* 0x000fe2000c781270 */
[----:B---3--:R-:W-:Y:S01]  /*2be20*/  IMAD R11, R27, 0x2, R12 ;  /* 0x000000021b0b7824 */ /* 0x008fe200078e020c */
[C---:B------:R-:W-:Y:S01]  /*2be30*/  IADD3 R4, P3, R12.reuse, R3, RZ ;  /* 0x000000030c047210 */ /* 0x040fe20007f7e0ff */
[----:B------:R-:W-:Y:S01]  /*2be40*/  ULDC UR4, c[0x0][0x22c] ;  /* 0x00008b0000047ab9 */ /* 0x000fe20000000800 */
[----:B------:R-:W-:Y:S01]  /*2be50*/  PRMT R15, R23, 0x7770, RZ ;  /* 0x00007770170f7816 */ /* 0x000fe200000000ff */
[----:B------:R-:W3:Y:S01]  /*2be60*/  LDC R27, c[0x0][0x248] ;  /* 0x00009200ff1b7b82 */ /* 0x000ee20000000800 */
[----:B------:R-:W-:-:S02]  /*2be70*/  LEA.HI.X.SX32 R5, R12, R24, 0x1, P3 ;  /* 0x000000180c057211 */ /* 0x000fc400018f0eff */
[CC--:B------:R-:W-:Y:S01]  /*2be80*/  IADD3 R8, P3, R11.reuse, R3.reuse, RZ ;  /* 0x000000030b087210 */ /* 0x0c0fe20007f7e0ff */
[----:B----4-:R-:W-:Y:S01]  /*2be90*/  IMAD R12, R14, 0x2, R11 ;  /* 0x000000020e0c7824 */ /* 0x010fe200078e020b */
[----:B------:R-:W-:Y:S02]  /*2bea0*/  PRMT R13, R20, 0x7771, RZ ;  /* 0x00007771140d7816 */ /* 0x000fe400000000ff */
[----:B------:R-:W-:Y:S01]  /*2beb0*/  LEA.HI.X.SX32 R9, R11, R24, 0x1, P3 ;  /* 0x000000180b097211 */ /* 0x000fe200018f0eff */
[----:B------:R-:W4:Y:S01]  /*2bec0*/  LDC R14, c[0x0][0x248] ;  /* 0x00009200ff0e7b82 */ /* 0x000f220000000800 */
[----:B------:R-:W-:Y:S01]  /*2bed0*/  LOP3.LUT R10, R0, 0xcc, RZ, 0xfc, !PT ;  /* 0x000000cc000a7812 */ /* 0x000fe200078efcff */
[----:B------:R0:W-:Y:S03]  /*2bee0*/  @P6 STG.E.U8 desc[UR20][R4.64], R15 ;  /* 0x0000000f04006986 */ /* 0x0001e6000c101114 */
[----:B------:R-:W-:Y:S01]  /*2bef0*/  ISETP.LT.AND P5, PT, R10, UR6, !P0 ;  /* 0x000000060a007c0c */ /* 0x000fe2000c7a1270 */
[----:B------:R3:W-:Y:S01]  /*2bf00*/  @P2 STG.E.U8 desc[UR20][R8.64], R13 ;  /* 0x0000000d08002986 */ /* 0x0007e2000c101114 */
[----:B--2---:R-:W-:Y:S01]  /*2bf10*/  IADD3 R6, P2, R12, R3, RZ ;  /* 0x000000030c067210 */ /* 0x004fe20007f5e0ff */
[----:B------:R-:W-:Y:S01]  /*2bf20*/  ULDC UR6, c[0x0][0x22c] ;  /* 0x00008b0000067ab9 */ /* 0x000fe20000000800 */
[----:B------:R-:W-:-:S02]  /*2bf30*/  LOP3.LUT R10, R0, 0xce, RZ, 0xfc, !PT ;  /* 0x000000ce000a7812 */ /* 0x000fc400078efcff */
[----:B------:R-:W-:Y:S02]  /*2bf40*/  LOP3.LUT R11, R0, 0xd0, RZ, 0xfc, !PT ;  /* 0x000000d0000b7812 */ /* 0x000fe400078efcff */
[-C--:B------:R-:W-:Y:S01]  /*2bf50*/  LEA.HI.X.SX32 R7, R12, R24.reuse, 0x1, P2 ;  /* 0x000000180c077211 */ /* 0x080fe200010f0eff */
[----:B-1----:R-:W-:Y:S01]  /*2bf60*/  IMAD R12, R19, 0x2, R12 ;  /* 0x00000002130c7824 */ /* 0x002fe200078e020c */
[----:B------:R-:W-:Y:S01]  /*2bf70*/  PRMT R17, R21, 0x7771, RZ ;  /* 0x0000777115117816 */ /* 0x000fe200000000ff */
[----:B------:R-:W1:Y:S01]  /*2bf80*/  LDC R19, c[0x0][0x248] ;  /* 0x00009200ff137b82 */ /* 0x000e620000000800 */
[----:B------:R-:W-:Y:S01]  /*2bf90*/  ISETP.LT.AND P3, PT, R10, UR4, !P0 ;  /* 0x000000040a007c0c */ /* 0x000fe2000c761270 */
[----:B------:R-:W-:Y:S02]  /*2bfa0*/  ULDC UR4, c[0x0][0x22c] ;  /* 0x00008b0000047ab9 */ /* 0x000fe40000000800 */
[----:B------:R-:W-:Y:S01]  /*2bfb0*/  ISETP.LT.AND P2, PT, R11, UR4, !P0 ;  /* 0x000000040b007c0c */ /* 0x000fe2000c741270 */
[----:B------:R2:W-:Y:S01]  /*2bfc0*/  @P4 STG.E.U8 desc[UR20][R6.64], R17 ;  /* 0x0000001106004986 */ /* 0x0005e2000c101114 */
[----:B0-----:R-:W-:Y:S01]  /*2bfd0*/  IMAD R11, R25, 0x2, R12 ;  /* 0x00000002190b7824 */ /* 0x001fe200078e020c */
[----:B------:R-:W-:Y:S01]  /*2bfe0*/  IADD3 R4, P4, R12, R3, RZ ;  /* 0x000000030c047210 */ /* 0x000fe20007f9e0ff */
[----:B------:R-:W0:Y:S01]  /*2bff0*/  LDC R25, c[0x0][0x248] ;  /* 0x00009200ff197b82 */ /* 0x000e220000000800 */
[----:B------:R-:W-:Y:S01]  /*2c000*/  PRMT R15, R22, 0x7771, RZ ;  /* 0x00007771160f7816 */ /* 0x000fe200000000ff */
[----:B------:R-:W-:Y:S01]  /*2c010*/  ULDC UR4, c[0x0][0x22c] ;  /* 0x00008b0000047ab9 */ /* 0x000fe20000000800 */
[----:B------:R-:W-:-:S02]  /*2c020*/  LEA.HI.X.SX32 R5, R12, R24, 0x1, P4 ;  /* 0x000000180c057211 */ /* 0x000fc400020f0eff */
[-C--:B---3--:R-:W-:Y:S01]  /*2c030*/  IADD3 R8, P4, R11, R3.reuse, RZ ;  /* 0x000000030b087210 */ /* 0x088fe20007f9e0ff */
[----:B----4-:R-:W-:Y:S01]  /*2c040*/  IMAD R12, R14, 0x2, R11 ;  /* 0x000000020e0c7824 */ /* 0x010fe200078e020b */
[----:B------:R-:W-:Y:S02]  /*2c050*/  PRMT R13, R23, 0x7771, RZ ;  /* 0x00007771170d7816 */ /* 0x000fe400000000ff */
[----:B------:R-:W-:Y:S01]  /*2c060*/  LOP3.LUT R10, R0, 0xd2, RZ, 0xfc, !PT ;  /* 0x000000d2000a7812 */ /* 0x000fe200078efcff */
[----:B------:R3:W-:Y:S01]  /*2c070*/  @P5 STG.E.U8 desc[UR20][R4.64], R15 ;  /* 0x0000000f04005986 */ /* 0x0007e2000c101114 */
[----:B------:R-:W-:Y:S01]  /*2c080*/  LEA.HI.X.SX32 R9, R11, R24, 0x1, P4 ;  /* 0x000000180b097211 */ /* 0x000fe200020f0eff */
[----:B------:R-:W4:Y:S01]  /*2c090*/  LDC R14, c[0x0][0x248] ;  /* 0x00009200ff0e7b82 */ /* 0x000f220000000800 */
[----:B------:R-:W-:Y:S01]  /*2c0a0*/  ISETP.LT.AND P6, PT, R10, UR6, !P0 ;  /* 0x000000060a007c0c */ /* 0x000fe2000c7c1270 */
[----:B------:R-:W-:Y:S02]  /*2c0b0*/  ULDC UR6, c[0x0][0x22c] ;  /* 0x00008b0000067ab9 */ /* 0x000fe40000000800 */
[----:B------:R3:W-:Y:S01]  /*2c0c0*/  @P3 STG.E.U8 desc[UR20][R8.64], R13 ;  /* 0x0000000d08003986 */ /* 0x0007e2000c101114 */
[----:B--2---:R-:W-:-:S02]  /*2c0d0*/  IADD3 R6, P3, R12, R3, RZ ;  /* 0x000000030c067210 */ /* 0x004fc40007f7e0ff */
[C---:B------:R-:W-:Y:S02]  /*2c0e0*/  LOP3.LUT R10, R0.reuse, 0xd4, RZ, 0xfc, !PT ;  /* 0x000000d4000a7812 */ /* 0x040fe400078efcff */
[----:B------:R-:W-:Y:S02]  /*2c0f0*/  LOP3.LUT R11, R0, 0xd6, RZ, 0xfc, !PT ;  /* 0x000000d6000b7812 */ /* 0x000fe400078efcff */
[----:B------:R-:W-:Y:S01]  /*2c100*/  LEA.HI.X.SX32 R7, R12, R24, 0x1, P3 ;  /* 0x000000180c077211 */ /* 0x000fe200018f0eff */
[----:B-1----:R-:W-:Y:S01]  /*2c110*/  IMAD R12, R19, 0x2, R12 ;  /* 0x00000002130c7824 */ /* 0x002fe200078e020c */
[----:B------:R-:W-:Y:S01]  /*2c120*/  ISETP.LT.AND P4, PT, R10, UR4, !P0 ;  /* 0x000000040a007c0c */ /* 0x000fe2000c781270 */
[----:B------:R-:W-:Y:S01]  /*2c130*/  ULDC UR4, c[0x0][0x22c] ;  /* 0x00008b0000047ab9 */ /* 0x000fe20000000800 */
[----:B------:R-:W-:Y:S02]  /*2c140*/  PRMT R17, R20, 0x7772, RZ ;  /* 0x0000777214117816 */ /* 0x000fe400000000ff */
[----:B------:R-:W-:Y:S01]  /*2c150*/  ISETP.LT.AND P3, PT, R11, UR4, !P0 ;  /* 0x000000040b007c0c */ /* 0x000fe2000c761270 */
[----:B0-----:R-:W-:Y:S01]  /*2c160*/  IMAD R11, R25, 0x2, R12 ;  /* 0x00000002190b7824 */ /* 0x001fe200078e020c */
[----:B------:R-:W-:Y:S01]  /*2c170*/  LOP3.LUT R10, R0, 0xd8, RZ, 0xfc, !PT ;  /* 0x000000d8000a7812 */ /* 0x000fe200078efcff */
[----:B------:R-:W0:Y:S01]  /*2c180*/  LDC R25, c[0x0][0x248] ;  /* 0x00009200ff197b82 */ /* 0x000e220000000800 */
[----:B------:R1:W-:Y:S01]  /*2c190*/  @P2 STG.E.U8 desc[UR20][R6.64], R17 ;  /* 0x0000001106002986 */ /* 0x0003e2000c101114 */
[----:B---3--:R-:W-:Y:S01]  /*2c1a0*/  IADD3 R4, P2, R12, R3, RZ ;  /* 0x000000030c047210 */ /* 0x008fe20007f5e0ff */
[----:B------:R-:W-:-:S03]  /*2c1b0*/  ULDC UR4, c[0x0][0x22c] ;  /* 0x00008b0000047ab9 */ /* 0x000fc60000000800 */
[-C--:B------:R-:W-:Y:S02]  /*2c1c0*/  LEA.HI.X.SX32 R5, R12, R24.reuse, 0x1, P2 ;  /* 0x000000180c057211 */ /* 0x080fe400010f0eff */
[----:B------:R-:W-:Y:S02]  /*2c1d0*/  IADD3 R8, P2, R11, R3, RZ ;  /* 0x000000030b087210 */ /* 0x000fe40007f5e0ff */
[----:B------:R-:W-:Y:S01]  /*2c1e0*/  PRMT R15, R21, 0x7772, RZ ;  /* 0x00007772150f7816 */ /* 0x000fe200000000ff */
[----:B----4-:R-:W-:Y:S01]  /*2c1f0*/  IMAD R12, R14, 0x2, R11 ;  /* 0x000000020e0c7824 */ /* 0x010fe200078e020b */
[----:B------:R-:W-:Y:S01]  /*2c200*/  ISETP.LT.AND P5, PT, R10, UR6, !P0 ;  /* 0x000000060a007c0c */ /* 0x000fe2000c7a1270 */
[----:B------:R-:W-:Y:S01]  /*2c210*/  ULDC UR6, c[0x0][0x22c] ;  /* 0x00008b0000067ab9 */ /* 0x000fe20000000800 */
[----:B------:R-:W-:Y:S02]  /*2c220*/  PRMT R13, R22, 0x7772, RZ ;  /* 0x00007772160d7816 */ /* 0x000fe400000000ff */
[----:B------:R-:W-:-:S02]  /*2c230*/  LEA.HI.X.SX32 R9, R11, R24, 0x1, P2 ;  /* 0x000000180b097211 */ /* 0x000fc400010f0eff */
[C---:B------:R-:W-:Y:S01]  /*2c240*/  LOP3.LUT R10, R0.reuse, 0xda, RZ, 0xfc, !PT ;  /* 0x000000da000a7812 */ /* 0x040fe200078efcff */
[----:B------:R2:W-:Y:S01]  /*2c250*/  @P6 STG.E.U8 desc[UR20][R4.64], R15 ;  /* 0x0000000f04006986 */ /* 0x0005e2000c101114 */
[----:B-1----:R-:W-:Y:S02]  /*2c260*/  LOP3.LUT R7, R0, 0xdc, RZ, 0xfc, !PT ;  /* 0x000000dc00077812 */ /* 0x002fe400078efcff */
[----:B------:R-:W-:Y:S01]  /*2c270*/  ISETP.LT.AND P2, PT, R10, UR4, !P0 ;  /* 0x000000040a007c0c */ /* 0x000fe2000c741270 */
[----:B------:R1:W-:Y:S01]  /*2c280*/  @P4 STG.E.U8 desc[UR20][R8.64], R13 ;  /* 0x0000000d08004986 */ /* 0x0003e2000c101114 */
[----:B------:R-:W-:Y:S01]  /*2c290*/  IADD3 R10, P4, R12, R3, RZ ;  /* 0x000000030c0a7210 */ /* 0x000fe20007f9e0ff */
[----:B------:R-:W-:Y:S01]  /*2c2a0*/  ULDC UR4, c[0x0][0x22c] ;  /* 0x00008b0000047ab9 */ /* 0x000fe20000000800 */
[----:B------:R-:W-:Y:S02]  /*2c2b0*/  LOP3.LUT R6, R0, 0xde, RZ, 0xfc, !PT ;  /* 0x000000de00067812 */ /* 0x000fe400078efcff */
[----:B------:R-:W-:-:S02]  /*2c2c0*/  LEA.HI.X.SX32 R11, R12, R24, 0x1, P4 ;  /* 0x000000180c0b7211 */ /* 0x000fc400020f0eff */
[----:B------:R-:W-:Y:S02]  /*2c2d0*/  ISETP.LT.AND P4, PT, R7, UR4, !P0 ;  /* 0x0000000407007c0c */ /* 0x000fe4000c781270 */
[----:B------:R-:W-:Y:S01]  /*2c2e0*/  ISETP.LT.AND P6, PT, R6, UR6, !P0 ;  /* 0x0000000606007c0c */ /* 0x000fe2000c7c1270 */
[----:B0-----:R-:W-:Y:S01]  /*2c2f0*/  IMAD R12, R25, 0x2, R12 ;  /* 0x00000002190c7824 */ /* 0x001fe200078e020c */
[----:B------:R-:W-:Y:S01]  /*2c300*/  PRMT R19, R23, 0x7772, RZ ;  /* 0x0000777217137816 */ /* 0x000fe200000000ff */
[----:B------:R-:W0:Y:S01]  /*2c310*/  LDS.128 R4, [R2] ;  /* 0x0000000002047984 */ /* 0x000e220000000c00 */
[----:B------:R-:W-:Y:S01]  /*2c320*/  PRMT R17, R20, 0x7773, RZ ;  /* 0x0000777314117816 */ /* 0x000fe200000000ff */
[----:B--2---:R-:W-:Y:S01]  /*2c330*/  IMAD R15, R27, 0x2, R12 ;  /* 0x000000021b0f7824 */ /* 0x004fe200078e020c */
[----:B------:R-:W2:Y:S01]  /*2c340*/  LDC R25, c[0x0][0x248] ;  /* 0x00009200ff197b82 */ /* 0x000ea20000000800 */
[----:B------:R3:W-:Y:S01]  /*2c350*/  @P3 STG.E.U8 desc[UR20][R10.64], R19 ;  /* 0x000000130a003986 */ /* 0x0007e2000c101114 */
[C---:B-1----:R-:W-:Y:S01]  /*2c360*/  IADD3 R8, P3, R12.reuse, R3, RZ ;  /* 0x000000030c087210 */ /* 0x042fe20007f7e0ff */
[----:B------:R-:W-:Y:S01]  /*2c370*/  ULDC UR4, c[0x0][0x22c] ;  /* 0x00008b0000047ab9 */ /* 0x000fe20000000800 */
[----:B------:R-:W-:Y:S01]  /*2c380*/  PRMT R21, R21, 0x7773, RZ ;  /* 0x0000777315157816 */ /* 0x000fe200000000ff */
[----:B------:R-:W-:Y:S01]  /*2c390*/  ULDC UR6, c[0x0][0x22c] ;  /* 0x00008b0000067ab9 */ /* 0x000fe20000000800 */
[----:B------:R-:W-:-:S02]  /*2c3a0*/  LEA.HI.X.SX32 R9, R12, R24, 0x1, P3 ;  /* 0x000000180c097211 */ /* 0x000fc400018f0eff */
[CC--:B------:R-:W-:Y:S01]  /*2c3b0*/  IADD3 R12, P3, R15.reuse, R3.reuse, RZ ;  /* 0x000000030f0c7210 */ /* 0x0c0fe20007f7e0ff */
[----:B------:R-:W1:Y:S03]  /*2c3c0*/  LDC R27, c[0x0][0x248] ;  /* 0x00009200ff1b7b82 */ /* 0x000e660000000800 */
[----:B------:R-:W-:Y:S01]  /*2c3d0*/  LEA.HI.X.SX32 R13, R15, R24, 0x1, P3 ;  /* 0x000000180f0d7211 */ /* 0x000fe200018f0eff */
[----:B------:R-:W-:Y:S01]  /*2c3e0*/  IMAD R15, R16, 0x2, R15 ;  /* 0x00000002100f7824 */ /* 0x000fe200078e020f */
[----:B------:R4:W-:Y:S01]  /*2c3f0*/  @P5 STG.E.U8 desc[UR20][R8.64], R17 ;  /* 0x0000001108005986 */ /* 0x0009e2000c101114 */
[----:B------:R-:W-:Y:S02]  /*2c400*/  LOP3.LUT R14, R0, 0xe0, RZ, 0xfc, !PT ;  /* 0x000000e0000e7812 */ /* 0x000fe400078efcff */
[----:B------:R-:W1:Y:S01]  /*2c410*/  LDC R16, c[0x0][0x248] ;  /* 0x00009200ff107b82 */ /* 0x000e620000000800 */
[----:B---3--:R-:W-:-:S04]  /*2c420*/  IADD3 R10, P5, R15, R3, RZ ;  /* 0x000000030f0a7210 */ /* 0x008fc80007fbe0ff */
[----:B------:R-:W-:Y:S01]  /*2c430*/  LEA.HI.X.SX32 R11, R15, R24, 0x1, P5 ;  /* 0x000000180f0b7211 */ /* 0x000fe200028f0eff */
[----:B------:R-:W-:Y:S01]  /*2c440*/  IMAD R15, R18, 0x2, R15 ;  /* 0x00000002120f7824 */ /* 0x000fe200078e020f */
[----:B----4-:R-:W-:Y:S01]  /*2c450*/  PRMT R17, R22, 0x7773, RZ ;  /* 0x0000777316117816 */ /* 0x010fe200000000ff */
[----:B------:R3:W-:Y:S01]  /*2c460*/  @P2 STG.E.U8 desc[UR20][R12.64], R21 ;  /* 0x000000150c002986 */ /* 0x0007e2000c101114 */
[----:B------:R-:W-:Y:S01]  /*2c470*/  ISETP.LT.AND P3, PT, R14, UR4, !P0 ;  /* 0x000000040e007c0c */ /* 0x000fe2000c761270 */
[----:B------:R-:W-:Y:S01]  /*2c480*/  IMAD R14, R26, 0x2, R15 ;  /* 0x000000021a0e7824 */ /* 0x000fe200078e020f */
[----:B------:R-:W4:Y:S01]  /*2c490*/  LDC R18, c[0x0][0x248] ;  /* 0x00009200ff127b82 */ /* 0x000f220000000800 */
[----:B------:R0:W-:Y:S01]  /*2c4a0*/  @P4 STG.E.U8 desc[UR20][R10.64], R17 ;  /* 0x000000110a004986 */ /* 0x0001e2000c101114 */
[----:B------:R-:W-:Y:S01]  /*2c4b0*/  IADD3 R8, P4, R15, R3, RZ ;  /* 0x000000030f087210 */ /* 0x000fe20007f9e0ff */
[----:B------:R-:W-:-:S03]  /*2c4c0*/  ULDC UR4, c[0x0][0x22c] ;  /* 0x00008b0000047ab9 */ /* 0x000fc60000000800 */
[-C--:B------:R-:W-:Y:S02]  /*2c4d0*/  LEA.HI.X.SX32 R9, R15, R24.reuse, 0x1, P4 ;  /* 0x000000180f097211 */ /* 0x080fe400020f0eff */
[----:B---3--:R-:W-:Y:S02]  /*2c4e0*/  IADD3 R12, P4, R14, R3, RZ ;  /* 0x000000030e0c7210 */ /* 0x008fe40007f9e0ff */
[----:B------:R-:W-:Y:S02]  /*2c4f0*/  LOP3.LUT R2, R0, 0xe2, RZ, 0xfc, !PT ;  /* 0x000000e200027812 */ /* 0x000fe400078efcff */
[----:B------:R-:W-:Y:S01]  /*2c500*/  PRMT R23, R23, 0x7773, RZ ;  /* 0x0000777317177816 */ /* 0x000fe200000000ff */
[----:B--2---:R-:W-:Y:S01]  /*2c510*/  IMAD R15, R25, 0x2, R14 ;  /* 0x00000002190f7824 */ /* 0x004fe200078e020e */
[----:B0-----:R-:W-:Y:S01]  /*2c520*/  PRMT R19, R4, 0x7770, RZ ;  /* 0x0000777004137816 */ /* 0x001fe200000000ff */
[----:B------:R-:W0:Y:S01]  /*2c530*/  LDC R25, c[0x0][0x248] ;  /* 0x00009200ff197b82 */ /* 0x000e220000000800 */
[----:B------:R-:W-:-:S02]  /*2c540*/  LEA.HI.X.SX32 R13, R14, R24, 0x1, P4 ;  /* 0x000000180e0d7211 */ /* 0x000fc400020f0eff */
        /* <DEDUP_REMOVED lines=8> */
[----:B------:R-:W-:-:S02]  /*2c5d0*/  LOP3.LUT R2, R0, 0xe6, RZ, 0xfc, !PT ;  /* 0x000000e600027812 */ /* 0x000fc400078efcff */
[-C--:B------:R-:W-:Y:S01]  /*2c5e0*/  LEA.HI.X.SX32 R11, R15, R24.reuse, 0x1, P3 ;  /* 0x000000180f0b7211 */ /* 0x080fe200018f0eff */
[----:B-1----:R-:W-:Y:S01]  /*2c5f0*/  IMAD R15, R16, 0x2, R15 ;  /* 0x00000002100f7824 */ /* 0x002fe200078e020f */
[----:B------:R-:W-:Y:S01]  /*2c600*/  PRMT R21, R5, 0x7770, RZ ;  /* 0x0000777005157816 */ /* 0x000fe200000000ff */
[----:B------:R-:W1:Y:S01]  /*2c610*/  LDC R16, c[0x0][0x248] ;  /* 0x00009200ff107b82 */ /* 0x000e620000000800 */
[----:B------:R-:W-:Y:S02]  /*2c620*/  LOP3.LUT R14, R0, 0xe8, RZ, 0xfc, !PT ;  /* 0x000000e8000e7812 */ /* 0x000fe400078efcff */
[----:B------:R-:W-:Y:S01]  /*2c630*/  ISETP.LT.AND P4, PT, R2, UR4, !P0 ;  /* 0x0000000402007c0c */ /* 0x000fe2000c781270 */
[----:B------:R-:W-:Y:S01]  /*2c640*/  ULDC UR4, c[0x0][0x22c] ;  /* 0x00008b0000047ab9 */ /* 0x000fe20000000800 */
[----:B------:R0:W-:Y:S01]  /*2c650*/  @P2 STG.E.U8 desc[UR20][R10.64], R21 ;  /* 0x000000150a002986 */ /* 0x0001e2000c101114 */
[----:B------:R-:W-:Y:S01]  /*2c660*/  ISETP.LT.AND P3, PT, R14, UR4, !P0 ;  /* 0x000000040e007c0c */ /* 0x000fe2000c761270 */
[----:B----4-:R-:W-:Y:S01]  /*2c670*/  IMAD R14, R18, 0x2, R15 ;  /* 0x00000002120e7824 */ /* 0x010fe200078e020f */
[C---:B--2---:R-:W-:Y:S01]  /*2c680*/  IADD3 R8, P2, R15.reuse, R3, RZ ;  /* 0x000000030f087210 */ /* 0x044fe20007f5e0ff */
[----:B------:R-:W2:Y:S01]  /*2c690*/  LDC R18, c[0x0][0x248] ;  /* 0x00009200ff127b82 */ /* 0x000ea20000000800 */
[----:B---3--:R-:W-:Y:S01]  /*2c6a0*/  PRMT R19, R6, 0x7770, RZ ;  /* 0x0000777006137816 */ /* 0x008fe200000000ff */
[----:B------:R-:W-:Y:S01]  /*2c6b0*/  ULDC UR4, c[0x0][0x22c] ;  /* 0x00008b0000047ab9 */ /* 0x000fe20000000800 */
[----:B------:R-:W-:-:S02]  /*2c6c0*/  LEA.HI.X.SX32 R9, R15, R24, 0x1, P2 ;  /* 0x000000180f097211 */ /* 0x000fc400010f0eff */
[C---:B------:R-:W-:Y:S01]  /*2c6d0*/  IADD3 R12, P2, R14.reuse, R3, RZ ;  /* 0x000000030e0c7210 */ /* 0x040fe20007f5e0ff */
[----:B0-----:R-:W-:Y:S01]  /*2c6e0*/  IMAD R15, R25, 0x2, R14 ;  /* 0x00000002190f7824 */ /* 0x001fe200078e020e */
[----:B------:R-:W-:Y:S01]  /*2c6f0*/  PRMT R17, R7, 0x7770, RZ ;  /* 0x0000777007117816 */ /* 0x000fe200000000ff */
[----:B------:R-:W0:Y:S01]  /*2c700*/  LDC R23, c[0x0][0x248] ;  /* 0x00009200ff177b82 */ /* 0x000e220000000800 */
[----:B------:R-:W-:Y:S01]  /*2c710*/  LEA.HI.X.SX32 R13, R14, R24, 0x1, P2 ;  /* 0x000000180e0d7211 */ /* 0x000fe200010f0eff */
[----:B------:R3:W-:Y:S01]  /*2c720*/  @P5 STG.E.U8 desc[UR20][R8.64], R19 ;  /* 0x0000001308005986 */ /* 0x0007e2000c101114 */
[----:B------:R-:W-:-:S03]  /*2c730*/  LOP3.LUT R2, R0, 0xea, RZ, 0xfc, !PT ;  /* 0x000000ea00027812 */ /* 0x000fc600078efcff */
[----:B------:R4:W-:Y:S01]  /*2c740*/  @P4 STG.E.U8 desc[UR20][R12.64], R17 ;  /* 0x000000110c004986 */ /* 0x0009e2000c101114 */
[C---:B------:R-:W-:Y:S01]  /*2c750*/  IADD3 R10, P4, R15.reuse, R3, RZ ;  /* 0x000000030f0a7210 */ /* 0x040fe20007f9e0ff */
[----:B------:R-:W0:Y:S01]  /*2c760*/  LDC R25, c[0x0][0x248] ;  /* 0x00009200ff197b82 */ /* 0x000e220000000800 */
[----:B------:R-:W-:Y:S01]  /*2c770*/  ISETP.LT.AND P6, PT, R2, UR6, !P0 ;  /* 0x0000000602007c0c */ /* 0x000fe2000c7c1270 */
[----:B------:R-:W-:Y:S01]  /*2c780*/  ULDC UR6, c[0x0][0x22c] ;  /* 0x00008b0000067ab9 */ /* 0x000fe20000000800 */
[----:B------:R-:W-:Y:S02]  /*2c790*/  LOP3.LUT R2, R0, 0xec, RZ, 0xfc, !PT ;  /* 0x000000ec00027812 */ /* 0x000fe400078efcff */
[----:B------:R-:W-:Y:S01]  /*2c7a0*/  LEA.HI.X.SX32 R11, R15, R24, 0x1, P4 ;  /* 0x000000180f0b7211 */ /* 0x000fe200020f0eff */
[----:B-1----:R-:W-:Y:S01]  /*2c7b0*/  IMAD R15, R16, 0x2, R15 ;  /* 0x00000002100f7824 */ /* 0x002fe200078e020f */
[----:B------:R-:W-:Y:S01]  /*2c7c0*/  PRMT R21, R4, 0x7771, RZ ;  /* 0x0000777104157816 */ /* 0x000fe200000000ff */
[----:B------:R-:W1:Y:S01]  /*2c7d0*/  LDC R16, c[0x0][0x248] ;  /* 0x00009200ff107b82 */ /* 0x000e620000000800 */
[----:B------:R-:W-:-:S02]  /*2c7e0*/  LOP3.LUT R14, R0, 0xee, RZ, 0xfc, !PT ;  /* 0x000000ee000e7812 */ /* 0x000fc400078efcff */
[----:B------:R-:W-:Y:S01]  /*2c7f0*/  ISETP.LT.AND P2, PT, R2, UR4, !P0 ;  /* 0x0000000402007c0c */ /* 0x000fe2000c741270 */
[----:B------:R-:W-:Y:S01]  /*2c800*/  ULDC UR4, c[0x0][0x22c] ;  /* 0x00008b0000047ab9 */ /* 0x000fe20000000800 */
[----:B------:R0:W-:Y:S01]  /*2c810*/  @P3 STG.E.U8 desc[UR20][R10.64], R21 ;  /* 0x000000150a003986 */ /* 0x0001e2000c101114 */
[----:B------:R-:W-:Y:S01]  /*2c820*/  ISETP.LT.AND P4, PT, R14, UR4, !P0 ;  /* 0x000000040e007c0c */ /* 0x000fe2000c781270 */
[----:B--2---:R-:W-:Y:S01]  /*2c830*/  IMAD R14, R18, 0x2, R15 ;  /* 0x00000002120e7824 */ /* 0x004fe200078e020f */
[-C--:B---3--:R-:W-:Y:S01]  /*2c840*/  IADD3 R8, P3, R15, R3.reuse, RZ ;  /* 0x000000030f087210 */ /* 0x088fe20007f7e0ff */
[----:B------:R-:W2:Y:S01]  /*2c850*/  LDC R18, c[0x0][0x248] ;  /* 0x00009200ff127b82 */ /* 0x000ea20000000800 */
[----:B------:R-:W-:Y:S01]  /*2c860*/  PRMT R19, R5, 0x7771, RZ ;  /* 0x0000777105137816 */ /* 0x000fe200000000ff */
[----:B------:R-:W-:Y:S01]  /*2c870*/  ULDC UR4, c[0x0][0x22c] ;  /* 0x00008b0000047ab9 */ /* 0x000fe20000000800 */
[-C--:B------:R-:W-:Y:S02]  /*2c880*/  LEA.HI.X.SX32 R9, R15, R24.reuse, 0x1, P3 ;  /* 0x000000180f097211 */ /* 0x080fe400018f0eff */
[----:B----4-:R-:W-:Y:S01]  /*2c890*/  IADD3 R12, P3, R14, R3, RZ ;  /* 0x000000030e0c7210 */ /* 0x010fe20007f7e0ff */
        /* <DEDUP_REMOVED lines=14> */
[----:B---3--:R-:W-:Y:S02]  /*2c980*/  PRMT R19, R7, 0x7771, RZ ;  /* 0x0000777107137816 */ /* 0x008fe400000000ff */
[----:B------:R-:W-:-:S02]  /*2c990*/  LOP3.LUT R14, R0, 0xf4, RZ, 0xfc, !PT ;  /* 0x000000f4000e7812 */ /* 0x000fc400078efcff */
[----:B------:R-:W-:Y:S01]  /*2c9a0*/  ISETP.LT.AND P6, PT, R2, UR4, !P0 ;  /* 0x0000000402007c0c */ /* 0x000fe2000c7c1270 */
[----:B------:R-:W-:Y:S01]  /*2c9b0*/  ULDC UR4, c[0x0][0x22c] ;  /* 0x00008b0000047ab9 */ /* 0x000fe20000000800 */
[----:B------:R1:W-:Y:S01]  /*2c9c0*/  @P4 STG.E.U8 desc[UR20][R10.64], R19 ;  /* 0x000000130a004986 */ /* 0x0003e2000c101114 */
[----:B------:R-:W-:Y:S01]  /*2c9d0*/  ISETP.LT.AND P2, PT, R14, UR4, !P0 ;  /* 0x000000040e007c0c */ /* 0x000fe2000c741270 */
[----:B--2---:R-:W-:Y:S01]  /*2c9e0*/  IMAD R14, R18, 0x2, R15 ;  /* 0x00000002120e7824 */ /* 0x004fe200078e020f */
[----:B------:R-:W-:Y:S01]  /*2c9f0*/  IADD3 R8, P4, R15, R3, RZ ;  /* 0x000000030f087210 */ /* 0x000fe20007f9e0ff */
[----:B------:R-:W-:-:S03]  /*2ca00*/  ULDC UR4, c[0x0][0x22c] ;  /* 0x00008b0000047ab9 */ /* 0x000fc60000000800 */
[-C--:B------:R-:W-:Y:S02]  /*2ca10*/  LEA.HI.X.SX32 R9, R15, R24.reuse, 0x1, P4 ;  /* 0x000000180f097211 */ /* 0x080fe400020f0eff */
[-C--:B----4-:R-:W-:Y:S02]  /*2ca20*/  IADD3 R12, P4, R14, R3.reuse, RZ ;  /* 0x000000030e0c7210 */ /* 0x090fe40007f9e0ff */
[----:B------:R-:W-:Y:S02]  /*2ca30*/  LOP3.LUT R2, R0, 0xf6, RZ, 0xfc, !PT ;  /* 0x000000f600027812 */ /* 0x000fe400078efcff */
[----:B------:R-:W-:Y:S02]  /*2ca40*/  PRMT R17, R4, 0x7772, RZ ;  /* 0x0000777204117816 */ /* 0x000fe400000000ff */
[----:B------:R-:W-:Y:S01]  /*2ca50*/  LEA.HI.X.SX32 R13, R14, R24, 0x1, P4 ;  /* 0x000000180e0d7211 */ /* 0x000fe200020f0eff */
[----:B0-----:R-:W-:Y:S01]  /*2ca60*/  IMAD R14, R21, 0x2, R14 ;  /* 0x00000002150e7824 */ /* 0x001fe200078e020e */
[----:B------:R-:W-:Y:S01]  /*2ca70*/  ISETP.LT.AND P3, PT, R2, UR6, !P0 ;  /* 0x0000000602007c0c */ /* 0x000fe2000c761270 */
[----:B------:R0:W-:Y:S01]  /*2ca80*/  @P5 STG.E.U8 desc[UR20][R8.64], R17 ;  /* 0x0000001108005986 */ /* 0x0001e2000c101114 */
[----:B------:R-:W-:Y:S01]  /*2ca90*/  LOP3.LUT R2, R0, 0xf8, RZ, 0xfc, !PT ;  /* 0x000000f800027812 */ /* 0x000fe200078efcff */
[----:B------:R-:W-:Y:S01]  /*2caa0*/  ULDC UR6, c[0x0][0x22c] ;  /* 0x00008b0000067ab9 */ /* 0x000fe20000000800 */
[----:B-1----:R-:W-:-:S02]  /*2cab0*/  IADD3 R10, P5, R14, R3, RZ ;  /* 0x000000030e0a7210 */ /* 0x002fc40007fbe0ff */
[----:B------:R-:W-:Y:S01]  /*2cac0*/  ISETP.LT.AND P4, PT, R2, UR4, !P0 ;  /* 0x0000000402007c0c */ /* 0x000fe2000c781270 */
[----:B------:R-:W-:Y:S01]  /*2cad0*/  ULDC UR4, c[0x0][0x22c] ;  /* 0x00008b0000047ab9 */ /* 0x000fe20000000800 */
[C---:B------:R-:W-:Y:S02]  /*2cae0*/  LOP3.LUT R2, R0.reuse, 0xfa, RZ, 0xfc, !PT ;  /* 0x000000fa00027812 */ /* 0x040fe400078efcff */
[----:B------:R-:W-:Y:S02]  /*2caf0*/  LOP3.LUT R0, R0, 0xfc, RZ, 0xfc, !PT ;  /* 0x000000fc00007812 */ /* 0x000fe400078efcff */
[----:B------:R-:W-:Y:S01]  /*2cb00*/  LEA.HI.X.SX32 R11, R14, R24, 0x1, P5 ;  /* 0x000000180e0b7211 */ /* 0x000fe200028f0eff */
[----:B------:R-:W-:Y:S01]  /*2cb10*/  IMAD R14, R23, 0x2, R14 ;  /* 0x00000002170e7824 */ /* 0x000fe200078e020e */
[----:B------:R-:W-:Y:S02]  /*2cb20*/  PRMT R15, R5, 0x7772, RZ ;  /* 0x00007772050f7816 */ /* 0x000fe400000000ff */
[----:B------:R-:W-:-:S02]  /*2cb30*/  ISETP.LT.AND P5, PT, R2, UR4, !P0 ;  /* 0x0000000402007c0c */ /* 0x000fc4000c7a1270 */
[----:B0-----:R-:W-:Y:S02]  /*2cb40*/  PRMT R9, R6, 0x7772, RZ ;  /* 0x0000777206097816 */ /* 0x001fe400000000ff */
[----:B------:R-:W-:Y:S01]  /*2cb50*/  ISETP.LT.AND P0, PT, R0, UR6, !P0 ;  /* 0x0000000600007c0c */ /* 0x000fe2000c701270 */
[----:B------:R-:W-:Y:S01]  /*2cb60*/  IMAD R0, R25, 0x2, R14 ;  /* 0x0000000219007824 */ /* 0x000fe200078e020e */
[----:B------:R0:W-:Y:S01]  /*2cb70*/  @P6 STG.E.U8 desc[UR20][R12.64], R15 ;  /* 0x0000000f0c006986 */ /* 0x0001e2000c101114 */
[----:B------:R-:W-:-:S03]  /*2cb80*/  PRMT R19, R4, 0x7773, RZ ;  /* 0x0000777304137816 */ /* 0x000fc600000000ff */
[----:B------:R1:W-:Y:S01]  /*2cb90*/  @P2 STG.E.U8 desc[UR20][R10.64], R9 ;  /* 0x000000090a002986 */ /* 0x0003e2000c101114 */
[-C--:B------:R-:W-:Y:S01]  /*2cba0*/  IADD3 R4, P2, R14, R3.reuse, RZ ;  /* 0x000000030e047210 */ /* 0x080fe20007f5e0ff */
[----:B------:R-:W-:Y:S01]  /*2cbb0*/  IMAD R2, R27, 0x2, R0 ;  /* 0x000000021b027824 */ /* 0x000fe200078e0200 */
[----:B------:R-:W-:Y:S02]  /*2cbc0*/  PRMT R17, R5, 0x7773, RZ ;  /* 0x0000777305117816 */ /* 0x000fe400000000ff */
[----:B0-----:R-:W-:Y:S02]  /*2cbd0*/  PRMT R15, R6, 0x7773, RZ ;  /* 0x00007773060f7816 */ /* 0x001fe400000000ff */
[----:B------:R-:W-:Y:S02]  /*2cbe0*/  IADD3 R6, P6, R0, R3, RZ ;  /* 0x0000000300067210 */ /* 0x000fe40007fde0ff */
[C---:B------:R-:W-:Y:S02]  /*2cbf0*/  PRMT R13, R7.reuse, 0x7773, RZ ;  /* 0x00007773070d7816 */ /* 0x040fe400000000ff */
[----:B------:R-:W-:-:S02]  /*2cc00*/  PRMT R21, R7, 0x7772, RZ ;  /* 0x0000777207157816 */ /* 0x000fc400000000ff */
[-C--:B------:R-:W-:Y:S02]  /*2cc10*/  LEA.HI.X.SX32 R5, R14, R24.reuse, 0x1, P2 ;  /* 0x000000180e057211 */ /* 0x080fe400010f0eff */
[-C--:B------:R-:W-:Y:S01]  /*2cc20*/  LEA.HI.X.SX32 R7, R0, R24.reuse, 0x1, P6 ;  /* 0x0000001800077211 */ /* 0x080fe200030f0eff */
[----:B------:R-:W-:Y:S01]  /*2cc30*/  IMAD R0, R29, 0x2, R2 ;  /* 0x000000021d007824 */ /* 0x000fe200078e0202 */
[-C--:B------:R-:W-:Y:S01]  /*2cc40*/  IADD3 R8, P2, R2, R3.reuse, RZ ;  /* 0x0000000302087210 */ /* 0x080fe20007f5e0ff */
[----:B------:R0:W-:Y:S03]  /*2cc50*/  @P3 STG.E.U8 desc[UR20][R4.64], R21 ;  /* 0x0000001504003986 */ /* 0x0001e6000c101114 */
[----:B-1----:R-:W-:Y:S01]  /*2cc60*/  IADD3 R10, P3, R0, R3, RZ ;  /* 0x00000003000a7210 */ /* 0x002fe20007f7e0ff */
[----:B------:R-:W-:Y:S01]  /*2cc70*/  IMAD R12, R31, 0x2, R0 ;  /* 0x000000021f0c7824 */ /* 0x000fe200078e0200 */
[----:B------:R-:W-:-:S02]  /*2cc80*/  LEA.HI.X.SX32 R9, R2, R24, 0x1, P2 ;  /* 0x0000001802097211 */ /* 0x000fc400010f0eff */
[----:B------:R-:W-:Y:S01]  /*2cc90*/  LEA.HI.X.SX32 R11, R0, R24, 0x1, P3 ;  /* 0x00000018000b7211 */ /* 0x000fe200018f0eff */
[----:B------:R0:W-:Y:S01]  /*2cca0*/  @P4 STG.E.U8 desc[UR20][R6.64], R19 ;  /* 0x0000001306004986 */ /* 0x0001e2000c101114 */
[----:B------:R-:W-:-:S03]  /*2ccb0*/  IADD3 R2, P2, R12, R3, RZ ;  /* 0x000000030c027210 */ /* 0x000fc60007f5e0ff */
[----:B------:R0:W-:Y:S01]  /*2ccc0*/  @P5 STG.E.U8 desc[UR20][R8.64], R17 ;  /* 0x0000001108005986 */ /* 0x0001e2000c101114 */
[----:B------:R-:W-:-:S03]  /*2ccd0*/  LEA.HI.X.SX32 R3, R12, R24, 0x1, P2 ;  /* 0x000000180c037211 */ /* 0x000fc600010f0eff */
[----:B------:R0:W-:Y:S01]  /*2cce0*/  @P0 STG.E.U8 desc[UR20][R10.64], R15 ;  /* 0x0000000f0a000986 */ /* 0x0001e2000c101114 */
[----:B------:R-:W-:Y:S05]  /*2ccf0*/  @!P1 EXIT ;  /* 0x000000000000994d */ /* 0x000fea0003800000 */
[----:B------:R-:W-:Y:S01]  /*2cd00*/  STG.E.U8 desc[UR20][R2.64], R13 ;  /* 0x0000000d02007986 */ /* 0x000fe2000c101114 */
[----:B------:R-:W-:Y:S05]  /*2cd10*/  EXIT ;  /* 0x000000000000794d */ /* 0x000fea0003800000 */
.L_x_3:
[----:B------:R-:W-:-:S00]  /*2cd20*/  BRA `(.L_x_3) ;  /* 0xfffffffc00fc7947 */ /* 0x000fc0000383ffff */
[----:B------:R-:W-:-:S00]  /*2cd30*/  NOP ;  /* 0x0000000000007918 */ /* 0x000fc00000000000 */
        /* <DEDUP_REMOVED lines=12> */
.L_x_4:


//--------------------- .nv.shared.matmul_kernel  --------------------------
	.section	.nv.shared.matmul_kernel,"aw",@nobits
	.sectionflags	@""
	.align	16
	.zero		1024


//--------------------- .nv.shared.reserved.0     --------------------------
	.section	.nv.shared.reserved.0,"aw",@nobits
	.weak		__nv_reservedSMEM_offset_0_alias
	.size		__nv_reservedSMEM_offset_0_alias, 0, 0
	.other		__nv_reservedSMEM_offset_0_alias,@"STO_CUDA_RESERVED_SHARED STV_DEFAULT"
__nv_reservedSMEM_offset_0_alias:
	.zero		0


//--------------------- .nv.constant0.matmul_kernel --------------------------
	.section	.nv.constant0.matmul_kernel,"a",@progbits
	.sectionflags	@""
	.align	4
.nv.constant0.matmul_kernel:
	.zero		608


//--------------------- SYMBOLS --------------------------

	.type		.nv.reservedSmem.offset0,@object
	.size		.nv.reservedSmem.offset0,0x4
